	.target	sm_80

	.elftype	@"ET_EXEC"


//--------------------- .note.nv.tkinfo           --------------------------
	.section	.note.nv.tkinfo,"",@"SHT_NOTE"
	.sectionflags	@"SHF_NOTE_NV_TKINFO"
	.tkinfo
        /*0018*/ 	.word	0x00000002
        /*0030*/ 	.string	""
        /*0030*/ 	.string	"ptxas"
        /*0030*/ 	.string	"Cuda compilation tools, release 13.0, V13.0.88"
        /*0030*/ 	.string	"Build cuda_13.0.r13.0/compiler.36424714_0"
        /*0030*/ 	.string	"-v  -suppress-debug-info  -lineinfo  -arch sm_80 "



//--------------------- .note.nv.cuinfo           --------------------------
	.section	.note.nv.cuinfo,"",@"SHT_NOTE"
	.sectionflags	@"SHF_NOTE_NV_CUINFO"
        /*0018*/ 	.short	0x0002
        /*001a*/ 	.short	0x0050
        /*001c*/ 	.short	0x0082
	.zero		2


//--------------------- .nv.info                  --------------------------
	.section	.nv.info,"",@"SHT_CUDA_INFO"
	.align	4


	//----- nvinfo : EIATTR_REGCOUNT
	.align		4
        /*0000*/ 	.byte	0x04, 0x2f
        /*0002*/ 	.short	(.L_1 - .L_0)
	.align		4
.L_0:
        /*0004*/ 	.word	index@(matmul_kernel)
        /*0008*/ 	.word	0x00000020


	//----- nvinfo : EIATTR_FRAME_SIZE
	.align		4
.L_1:
        /*000c*/ 	.byte	0x04, 0x11
        /*000e*/ 	.short	(.L_3 - .L_2)
	.align		4
.L_2:
        /*0010*/ 	.word	index@(matmul_kernel)
        /*0014*/ 	.word	0x000016c0


	//----- nvinfo : EIATTR_MIN_STACK_SIZE
	.align		4
.L_3:
        /*0018*/ 	.byte	0x04, 0x12
        /*001a*/ 	.short	(.L_5 - .L_4)
	.align		4
.L_4:
        /*001c*/ 	.word	index@(matmul_kernel)
        /*0020*/ 	.word	0x000016c0
.L_5:


//--------------------- .nv.info.matmul_kernel    --------------------------
	.section	.nv.info.matmul_kernel,"",@"SHT_CUDA_INFO"
	.sectionflags	@""
	.align	4


	//----- nvinfo : EIATTR_CUDA_API_VERSION
	.align		4
        /*0000*/ 	.byte	0x04, 0x37
        /*0002*/ 	.short	(.L_7 - .L_6)
.L_6:
        /*0004*/ 	.word	0x00000082


	//----- nvinfo : EIATTR_SW2861232_WAR
	.align		4
.L_7:
        /*0008*/ 	.byte	0x01, 0x35
	.zero		2


	//----- nvinfo : EIATTR_PARAM_CBANK
	.align		4
        /*000c*/ 	.byte	0x04, 0x0a
        /*000e*/ 	.short	(.L_9 - .L_8)
	.align		4
.L_8:
        /*0010*/ 	.word	index@(.nv.constant0.matmul_kernel)
        /*0014*/ 	.short	0x0160
        /*0016*/ 	.short	0x0050


	//----- nvinfo : EIATTR_CBANK_PARAM_SIZE
	.align		4
.L_9:
        /*0018*/ 	.byte	0x03, 0x19
        /*001a*/ 	.short	0x0050


	//----- nvinfo : EIATTR_KPARAM_INFO
	.align		4
        /*001c*/ 	.byte	0x04, 0x17
        /*001e*/ 	.short	(.L_11 - .L_10)
.L_10:
        /*0020*/ 	.word	0x00000000
        /*0024*/ 	.short	0x000d
        /*0026*/ 	.short	0x0048
        /*0028*/ 	.byte	0x00, 0xf4, 0x21, 0x00


	//----- nvinfo : EIATTR_KPARAM_INFO
	.align		4
.L_11:
        /*002c*/ 	.byte	0x04, 0x17
        /*002e*/ 	.short	(.L_13 - .L_12)
.L_12:
        /*0030*/ 	.word	0x00000000
        /*0034*/ 	.short	0x000c
        /*0036*/ 	.short	0x0040
        /*0038*/ 	.byte	0x00, 0xf4, 0x21, 0x00


	//----- nvinfo : EIATTR_KPARAM_INFO
	.align		4
.L_13:
        /*003c*/ 	.byte	0x04, 0x17
        /*003e*/ 	.short	(.L_15 - .L_14)
.L_14:
        /*0040*/ 	.word	0x00000000
        /*0044*/ 	.short	0x000b
        /*0046*/ 	.short	0x0038
        /*0048*/ 	.byte	0x00, 0xf0, 0x11, 0x00


	//----- nvinfo : EIATTR_KPARAM_INFO
	.align		4
.L_15:
        /*004c*/ 	.byte	0x04, 0x17
        /*004e*/ 	.short	(.L_17 - .L_16)
.L_16:
        /*0050*/ 	.word	0x00000000
        /*0054*/ 	.short	0x000a
        /*0056*/ 	.short	0x0034
        /*0058*/ 	.byte	0x00, 0xf0, 0x11, 0x00


	//----- nvinfo : EIATTR_KPARAM_INFO
	.align		4
.L_17:
        /*005c*/ 	.byte	0x04, 0x17
        /*005e*/ 	.short	(.L_19 - .L_18)
.L_18:
        /*0060*/ 	.word	0x00000000
        /*0064*/ 	.short	0x0009
        /*0066*/ 	.short	0x0030
        /*0068*/ 	.byte	0x00, 0xf0, 0x11, 0x00


	//----- nvinfo : EIATTR_KPARAM_INFO
	.align		4
.L_19:
        /*006c*/ 	.byte	0x04, 0x17
        /*006e*/ 	.short	(.L_21 - .L_20)
.L_20:
        /*0070*/ 	.word	0x00000000
        /*0074*/ 	.short	0x0008
        /*0076*/ 	.short	0x002c
        /*0078*/ 	.byte	0x00, 0xf0, 0x11, 0x00


	//----- nvinfo : EIATTR_KPARAM_INFO
	.align		4
.L_21:
        /*007c*/ 	.byte	0x04, 0x17
        /*007e*/ 	.short	(.L_23 - .L_22)
.L_22:
        /*0080*/ 	.word	0x00000000
        /*0084*/ 	.short	0x0007
        /*0086*/ 	.short	0x0028
        /*0088*/ 	.byte	0x00, 0xf0, 0x11, 0x00


	//----- nvinfo : EIATTR_KPARAM_INFO
	.align		4
.L_23:
        /*008c*/ 	.byte	0x04, 0x17
        /*008e*/ 	.short	(.L_25 - .L_24)
.L_24:
        /*0090*/ 	.word	0x00000000
        /*0094*/ 	.short	0x0006
        /*0096*/ 	.short	0x0024
        /*0098*/ 	.byte	0x00, 0xf0, 0x11, 0x00


	//----- nvinfo : EIATTR_KPARAM_INFO
	.align		4
.L_25:
        /*009c*/ 	.byte	0x04, 0x17
        /*009e*/ 	.short	(.L_27 - .L_26)
.L_26:
        /*00a0*/ 	.word	0x00000000
        /*00a4*/ 	.short	0x0005
        /*00a6*/ 	.short	0x0020
        /*00a8*/ 	.byte	0x00, 0xf0, 0x11, 0x00


	//----- nvinfo : EIATTR_KPARAM_INFO
	.align		4
.L_27:
        /*00ac*/ 	.byte	0x04, 0x17
        /*00ae*/ 	.short	(.L_29 - .L_28)
.L_28:
        /*00b0*/ 	.word	0x00000000
        /*00b4*/ 	.short	0x0004
        /*00b6*/ 	.short	0x001c
        /*00b8*/ 	.byte	0x00, 0xf0, 0x11, 0x00


	//----- nvinfo : EIATTR_KPARAM_INFO
	.align		4
.L_29:
        /*00bc*/ 	.byte	0x04, 0x17
        /*00be*/ 	.short	(.L_31 - .L_30)
.L_30:
        /*00c0*/ 	.word	0x00000000
        /*00c4*/ 	.short	0x0003
        /*00c6*/ 	.short	0x0018
        /*00c8*/ 	.byte	0x00, 0xf0, 0x11, 0x00


	//----- nvinfo : EIATTR_KPARAM_INFO
	.align		4
.L_31:
        /*00cc*/ 	.byte	0x04, 0x17
        /*00ce*/ 	.short	(.L_33 - .L_32)
.L_32:
        /*00d0*/ 	.word	0x00000000
        /*00d4*/ 	.short	0x0002
        /*00d6*/ 	.short	0x0010
        /*00d8*/ 	.byte	0x00, 0xf4, 0x21, 0x00


	//----- nvinfo : EIATTR_KPARAM_INFO
	.align		4
.L_33:
        /*00dc*/ 	.byte	0x04, 0x17
        /*00de*/ 	.short	(.L_35 - .L_34)
.L_34:
        /*00e0*/ 	.word	0x00000000
        /*00e4*/ 	.short	0x0001
        /*00e6*/ 	.short	0x0008
        /*00e8*/ 	.byte	0x00, 0xf4, 0x21, 0x00


	//----- nvinfo : EIATTR_KPARAM_INFO
	.align		4
.L_35:
        /*00ec*/ 	.byte	0x04, 0x17
        /*00ee*/ 	.short	(.L_37 - .L_36)
.L_36:
        /*00f0*/ 	.word	0x00000000
        /*00f4*/ 	.short	0x0000
        /*00f6*/ 	.short	0x0000
        /*00f8*/ 	.byte	0x00, 0xf4, 0x21, 0x00


	//----- nvinfo : EIATTR_MAXREG_COUNT
	.align		4
.L_37:
        /*00fc*/ 	.byte	0x03, 0x1b
        /*00fe*/ 	.short	0x0080


	//----- nvinfo : EIATTR_NUM_BARRIERS
	.align		4
        /*0100*/ 	.byte	0x02, 0x4c
        /*0102*/ 	.byte	0x01
	.zero		1


	//----- nvinfo : EIATTR_ANNOTATIONS
	.align		4
        /*0104*/ 	.byte	0x04, 0x55
        /*0106*/ 	.short	(.L_39 - .L_38)


	//   ....[0]....
.L_38:
        /*0108*/ 	.word	0x00000001
        /*010c*/ 	.byte	0x60, 0x00, 0x00, 0x00, 0x01, 0x00, 0x00, 0x00, 0xe0, 0x05, 0x00, 0x00, 0x01, 0x00, 0x00, 0x00
        /* <DEDUP_REMOVED lines=2143> */
        /*870c*/ 	.byte	0x10, 0x1f, 0x02, 0x00


	//----- nvinfo : EIATTR_MERCURY_ISA_VERSION
	.align		4
.L_39:
        /*8710*/ 	.byte	0x03, 0x5f
        /*8712*/ 	.short	0x0000


	//----- nvinfo : EIATTR_EXIT_INSTR_OFFSETS
	.align		4
        /*8714*/ 	.byte	0x04, 0x1c
        /*8716*/ 	.short	(.L_41 - .L_40)


	//   ....[0]....
.L_40:
        /*8718*/ 	.word	0x000221a0


	//   ....[1]....
        /*871c*/ 	.word	0x000221c0


	//----- nvinfo : EIATTR_REQNTID
	.align		4
.L_41:
        /*8720*/ 	.byte	0x04, 0x10
        /*8722*/ 	.short	(.L_43 - .L_42)
.L_42:
        /*8724*/ 	.word	0x00000200
        /*8728*/ 	.word	0x00000001
        /*872c*/ 	.word	0x00000001
.L_43:


//--------------------- .nv.callgraph             --------------------------
	.section	.nv.callgraph,"",@"SHT_CUDA_CALLGRAPH"
	.align	4
	.sectionentsize	8
	.align		4
        /*0000*/ 	.word	0x00000000
	.align		4
        /*0004*/ 	.word	0xffffffff
	.align		4
        /*0008*/ 	.word	0x00000000
	.align		4
        /*000c*/ 	.word	0xfffffffe
	.align		4
        /*0010*/ 	.word	0x00000000
	.align		4
        /*0014*/ 	.word	0xfffffffd
	.align		4
        /*0018*/ 	.word	0x00000000
	.align		4
        /*001c*/ 	.word	0xfffffffc


//--------------------- .nv.rel.action            --------------------------
	.section	.nv.rel.action,"",@"SHT_CUDA_RELOCINFO"
	.align	8
	.sectionentsize	8
        /*0000*/ 	.byte	0x73, 0x00, 0x00, 0x00, 0x00, 0x00, 0x00, 0x00, 0x00, 0x00, 0x00, 0x11, 0x25, 0x00, 0x05, 0x36


//--------------------- .nv.constant0.matmul_kernel --------------------------
	.section	.nv.constant0.matmul_kernel,"a",@progbits
	.sectionflags	@""
	.align	4
.nv.constant0.matmul_kernel:
	.zero		432


//--------------------- .text.matmul_kernel       --------------------------
	.section	.text.matmul_kernel,"ax",@progbits
	.sectioninfo	@"SHI_REGISTERS=32"
	.align	128
        .global         matmul_kernel
        .type           matmul_kernel,@function
        .size           matmul_kernel,(.L_x_4 - matmul_kernel)
        .other          matmul_kernel,@"STO_CUDA_ENTRY STV_DEFAULT"
matmul_kernel:
.text.matmul_kernel:
[----:B------:R-:W-:-:S04]  /*0000*/  IMAD.MOV.U32 R1, RZ, RZ, c[0x0][0x28] ;  /* 0x00000a00ff017624 */ /* 0x000fc800078e00ff */
[----:B------:R-:W-:Y:S01]  /*0010*/  IMAD.MOV.U32 R6, RZ, RZ, 0xff ;  /* 0x000000ffff067424 */ /* 0x000fe200078e00ff */
[----:B------:R-:W-:Y:S01]  /*0020*/  IADD3 R1, R1, -0x16c0, RZ ;  /* 0xffffe94001017810 */ /* 0x000fe20007ffe0ff */
[----:B------:R-:W1:Y:S01]  /*0030*/  S2R R14, SR_TID.X ;  /* 0x00000000000e7919 */ /* 0x000e620000002100 */
[----:B------:R-:W-:Y:S02]  /*0040*/  ULDC.64 UR12, c[0x0][0x118] ;  /* 0x00004600000c7ab9 */ /* 0x000fe40000000a00 */
[----:B------:R-:W-:Y:S01]  /*0050*/  IADD3 R0, R6, c[0x0][0x17c], RZ ;  /* 0x00005f0006007a10 */ /* 0x000fe20007ffe0ff */
[----:B------:R2:W-:Y:S01]  /*0060*/  STL [R1+0x7cc], R27 ;  /* 0x0007cc1b01007387 */ /* 0x0005e20000100800 */
[----:B------:R-:W-:Y:S02]  /*0070*/  ULDC UR4, c[0x0][0x180] ;  /* 0x0000600000047ab9 */ /* 0x000fe40000000800 */
[----:B------:R-:W-:Y:S01]  /*0080*/  SHF.R.S32.HI R3, RZ, 0x1f, R0 ;  /* 0x0000001fff037819 */ /* 0x000fe20000011400 */
[----:B------:R-:W-:-:S03]  /*0090*/  ULDC.64 UR6, c[0x0][0x188] ;  /* 0x0000620000067ab9 */ /* 0x000fc60000000a00 */
[----:B------:R-:W-:Y:S02]  /*00a0*/  LEA.HI R3, R3, R0, RZ, 0x8 ;  /* 0x0000000003037211 */ /* 0x000fe400078f40ff */
[----:B------:R-:W3:Y:S02]  /*00b0*/  S2R R0, SR_CTAID.X ;  /* 0x0000000000007919 */ /* 0x000ee40000002500 */
[----:B------:R-:W-:-:S05]  /*00c0*/  SHF.R.S32.HI R3, RZ, 0x8, R3 ;  /* 0x00000008ff037819 */ /* 0x000fca0000011403 */
[----:B------:R-:W-:-:S05]  /*00d0*/  IMAD.SHL.U32 R7, R3, 0x8, RZ ;  /* 0x0000000803077824 */ /* 0x000fca00078e00ff */
[-C--:B------:R-:W-:Y:S02]  /*00e0*/  IABS R5, R7.reuse ;  /* 0x0000000700057213 */ /* 0x080fe40000000000 */
[----:B------:R-:W-:Y:S02]  /*00f0*/  IABS R11, R7 ;  /* 0x00000007000b7213 */ /* 0x000fe40000000000 */
[----:B------:R-:W4:Y:S01]  /*0100*/  I2F.RP R4, R5 ;  /* 0x0000000500047306 */ /* 0x000f220000209400 */
[----:B---3--:R-:W-:-:S07]  /*0110*/  IABS R10, R0 ;  /* 0x00000000000a7213 */ /* 0x008fce0000000000 */
[----:B----4-:R-:W3:Y:S02]  /*0120*/  MUFU.RCP R4, R4 ;  /* 0x0000000400047308 */ /* 0x010ee40000001000 */
[----:B---3--:R-:W-:Y:S01]  /*0130*/  IADD3 R2, R4, 0xffffffe, RZ ;  /* 0x0ffffffe04027810 */ /* 0x008fe20007ffe0ff */
[----:B------:R-:W-:-:S05]  /*0140*/  IMAD.MOV R4, RZ, RZ, -R11 ;  /* 0x000000ffff047224 */ /* 0x000fca00078e0a0b */
[----:B------:R3:W4:Y:S02]  /*0150*/  F2I.FTZ.U32.TRUNC.NTZ R3, R2 ;  /* 0x0000000200037305 */ /* 0x000724000021f000 */
[----:B---3--:R-:W-:Y:S02]  /*0160*/  IMAD.MOV.U32 R2, RZ, RZ, RZ ;  /* 0x000000ffff027224 */ /* 0x008fe400078e00ff */
[----:B----4-:R-:W-:-:S04]  /*0170*/  IMAD.MOV R8, RZ, RZ, -R3 ;  /* 0x000000ffff087224 */ /* 0x010fc800078e0a03 */
[----:B------:R-:W-:Y:S02]  /*0180*/  IMAD R9, R8, R5, RZ ;  /* 0x0000000508097224 */ /* 0x000fe400078e02ff */
[----:B------:R-:W-:Y:S02]  /*0190*/  IMAD.MOV.U32 R8, RZ, RZ, R10 ;  /* 0x000000ffff087224 */ /* 0x000fe400078e000a */
[----:B------:R-:W-:-:S06]  /*01a0*/  IMAD.HI.U32 R3, R3, R9, R2 ;  /* 0x0000000903037227 */ /* 0x000fcc00078e0002 */
[----:B------:R-:W-:-:S04]  /*01b0*/  IMAD.HI.U32 R3, R3, R8, RZ ;  /* 0x0000000803037227 */ /* 0x000fc800078e00ff */
[----:B------:R-:W-:-:S05]  /*01c0*/  IMAD R2, R3, R4, R8 ;  /* 0x0000000403027224 */ /* 0x000fca00078e0208 */
[----:B------:R-:W-:-:S13]  /*01d0*/  ISETP.GT.U32.AND P1, PT, R5, R2, PT ;  /* 0x000000020500720c */ /* 0x000fda0003f24070 */
[----:B------:R-:W-:Y:S01]  /*01e0*/  @!P1 IMAD.IADD R2, R2, 0x1, -R5 ;  /* 0x0000000102029824 */ /* 0x000fe200078e0a05 */
[----:B------:R-:W-:Y:S02]  /*01f0*/  @!P1 IADD3 R3, R3, 0x1, RZ ;  /* 0x0000000103039810 */ /* 0x000fe40007ffe0ff */
[----:B------:R-:W-:Y:S02]  /*0200*/  ISETP.NE.AND P1, PT, R7, RZ, PT ;  /* 0x000000ff0700720c */ /* 0x000fe40003f25270 */
[----:B------:R-:W-:Y:S02]  /*0210*/  ISETP.GE.U32.AND P0, PT, R2, R5, PT ;  /* 0x000000050200720c */ /* 0x000fe40003f06070 */
[----:B------:R-:W-:-:S04]  /*0220*/  LOP3.LUT R2, R0, R7, RZ, 0x3c, !PT ;  /* 0x0000000700027212 */ /* 0x000fc800078e3cff */
[----:B------:R-:W-:Y:S02]  /*0230*/  ISETP.GE.AND P2, PT, R2, RZ, PT ;  /* 0x000000ff0200720c */ /* 0x000fe40003f46270 */
[----:B------:R-:W-:-:S05]  /*0240*/  IADD3 R2, R6, c[0x0][0x178], RZ ;  /* 0x00005e0006027a10 */ /* 0x000fca0007ffe0ff */
[----:B------:R-:W-:-:S05]  /*0250*/  @P0 IADD3 R3, R3, 0x1, RZ ;  /* 0x0000000103030810 */ /* 0x000fca0007ffe0ff */
[----:B------:R-:W-:Y:S01]  /*0260*/  IMAD.MOV.U32 R5, RZ, RZ, R3 ;  /* 0x000000ffff057224 */ /* 0x000fe200078e0003 */
[----:B------:R-:W-:-:S03]  /*0270*/  SHF.R.S32.HI R3, RZ, 0x1f, R2 ;  /* 0x0000001fff037819 */ /* 0x000fc60000011402 */
[----:B------:R-:W-:Y:S01]  /*0280*/  @!P2 IMAD.MOV R5, RZ, RZ, -R5 ;  /* 0x000000ffff05a224 */ /* 0x000fe200078e0a05 */
[----:B------:R-:W-:Y:S02]  /*0290*/  @!P1 LOP3.LUT R5, RZ, R7, RZ, 0x33, !PT ;  /* 0x00000007ff059212 */ /* 0x000fe400078e33ff */
[----:B------:R-:W-:Y:S02]  /*02a0*/  LEA.HI R3, R3, R2, RZ, 0x8 ;  /* 0x0000000203037211 */ /* 0x000fe400078f40ff */
[----:B------:R-:W-:Y:S01]  /*02b0*/  IABS R2, c[0x0][0x17c] ;  /* 0x00005f0000027a13 */ /* 0x000fe20000000000 */
[----:B------:R-:W-:Y:S02]  /*02c0*/  IMAD.SHL.U32 R6, R5, 0x8, RZ ;  /* 0x0000000805067824 */ /* 0x000fe400078e00ff */
[----:B------:R-:W-:Y:S01]  /*02d0*/  IMAD.MOV R5, RZ, RZ, -R5 ;  /* 0x000000ffff057224 */ /* 0x000fe200078e0a05 */
[----:B------:R-:W3:Y:S02]  /*02e0*/  I2F.RP R11, R2 ;  /* 0x00000002000b7306 */ /* 0x000ee40000209400 */
[----:B------:R-:W-:Y:S01]  /*02f0*/  LEA.HI.SX32 R3, R3, -R6, 0x18 ;  /* 0x8000000603037211 */ /* 0x000fe200078fc2ff */
[----:B------:R-:W-:-:S03]  /*0300*/  IMAD R7, R7, R5, R0 ;  /* 0x0000000507077224 */ /* 0x000fc600078e0200 */
[----:B------:R-:W-:Y:S02]  /*0310*/  IMNMX R4, R3, 0x8, PT ;  /* 0x0000000803047817 */ /* 0x000fe40003800200 */
[----:B------:R-:W-:Y:S02]  /*0320*/  IABS R0, R7 ;  /* 0x0000000700007213 */ /* 0x000fe40000000000 */
[----:B------:R-:W-:-:S04]  /*0330*/  IABS R3, R4 ;  /* 0x0000000400037213 */ /* 0x000fc80000000000 */
[----:B------:R-:W4:Y:S08]  /*0340*/  I2F.RP R10, R3 ;  /* 0x00000003000a7306 */ /* 0x000f300000209400 */
[----:B---3--:R-:W-:Y:S08]  /*0350*/  MUFU.RCP R11, R11 ;  /* 0x0000000b000b7308 */ /* 0x008ff00000001000 */
[----:B----4-:R-:W3:Y:S02]  /*0360*/  MUFU.RCP R10, R10 ;  /* 0x0000000a000a7308 */ /* 0x010ee40000001000 */
[----:B---3--:R-:W-:-:S02]  /*0370*/  IADD3 R8, R10, 0xffffffe, RZ ;  /* 0x0ffffffe0a087810 */ /* 0x008fc40007ffe0ff */
[----:B------:R-:W-:-:S04]  /*0380*/  IABS R10, R4 ;  /* 0x00000004000a7213 */ /* 0x000fc80000000000 */
[----:B------:R3:W4:Y:S02]  /*0390*/  F2I.FTZ.U32.TRUNC.NTZ R9, R8 ;  /* 0x0000000800097305 */ /* 0x000724000021f000 */
[----:B---3--:R-:W-:Y:S02]  /*03a0*/  IMAD.MOV.U32 R8, RZ, RZ, RZ ;  /* 0x000000ffff087224 */ /* 0x008fe400078e00ff */
[----:B----4-:R-:W-:-:S04]  /*03b0*/  IMAD.MOV R12, RZ, RZ, -R9 ;  /* 0x000000ffff0c7224 */ /* 0x010fc800078e0a09 */
[----:B------:R-:W-:-:S04]  /*03c0*/  IMAD R5, R12, R3, RZ ;  /* 0x000000030c057224 */ /* 0x000fc800078e02ff */
[----:B------:R-:W-:-:S04]  /*03d0*/  IMAD.HI.U32 R8, R9, R5, R8 ;  /* 0x0000000509087227 */ /* 0x000fc800078e0008 */
[----:B------:R-:W-:Y:S02]  /*03e0*/  IMAD.MOV.U32 R5, RZ, RZ, R0 ;  /* 0x000000ffff057224 */ /* 0x000fe400078e0000 */
[----:B------:R-:W-:Y:S02]  /*03f0*/  IMAD.MOV R0, RZ, RZ, -R10 ;  /* 0x000000ffff007224 */ /* 0x000fe400078e0a0a */
[----:B------:R-:W-:Y:S01]  /*0400*/  IMAD.HI.U32 R10, R8, R5, RZ ;  /* 0x00000005080a7227 */ /* 0x000fe200078e00ff */
[----:B------:R-:W-:-:S03]  /*0410*/  IADD3 R8, R11, 0xffffffe, RZ ;  /* 0x0ffffffe0b087810 */ /* 0x000fc60007ffe0ff */
[----:B------:R-:W-:Y:S01]  /*0420*/  IMAD R0, R10, R0, R5 ;  /* 0x000000000a007224 */ /* 0x000fe200078e0205 */
[----:B------:R-:W-:Y:S01]  /*0430*/  IABS R5, c[0x0][0x178] ;  /* 0x00005e0000057a13 */ /* 0x000fe20000000000 */
[----:B------:R3:W4:Y:S03]  /*0440*/  F2I.FTZ.U32.TRUNC.NTZ R9, R8 ;  /* 0x0000000800097305 */ /* 0x000726000021f000 */
[----:B------:R-:W-:Y:S01]  /*0450*/  ISETP.GT.U32.AND P1, PT, R3, R0, PT ;  /* 0x000000000300720c */ /* 0x000fe20003f24070 */
[----:B--2---:R-:W-:-:S04]  /*0460*/  IMAD.MOV.U32 R27, RZ, RZ, R5 ;  /* 0x000000ffff1b7224 */ /* 0x004fc800078e0005 */
[----:B------:R-:W2:Y:S01]  /*0470*/  I2F.RP R5, R27 ;  /* 0x0000001b00057306 */ /* 0x000ea20000209400 */
[----:B---3--:R-:W-:-:S07]  /*0480*/  IMAD.MOV.U32 R8, RZ, RZ, RZ ;  /* 0x000000ffff087224 */ /* 0x008fce00078e00ff */
[----:B------:R-:W-:Y:S01]  /*0490*/  @!P1 IMAD.IADD R0, R0, 0x1, -R3 ;  /* 0x0000000100009824 */ /* 0x000fe200078e0a03 */
[----:B------:R-:W-:Y:S02]  /*04a0*/  @!P1 IADD3 R10, R10, 0x1, RZ ;  /* 0x000000010a0a9810 */ /* 0x000fe40007ffe0ff */
[----:B------:R-:W-:Y:S02]  /*04b0*/  ISETP.NE.AND P1, PT, R4, RZ, PT ;  /* 0x000000ff0400720c */ /* 0x000fe40003f25270 */
[----:B------:R-:W-:Y:S01]  /*04c0*/  ISETP.GE.U32.AND P0, PT, R0, R3, PT ;  /* 0x000000030000720c */ /* 0x000fe20003f06070 */
[----:B----4-:R-:W-:Y:S01]  /*04d0*/  IMAD.MOV R3, RZ, RZ, -R9 ;  /* 0x000000ffff037224 */ /* 0x010fe200078e0a09 */
[----:B------:R-:W-:Y:S01]  /*04e0*/  LOP3.LUT R0, R7, R4, RZ, 0x3c, !PT ;  /* 0x0000000407007212 */ /* 0x000fe200078e3cff */
[----:B--2---:R-:W2:Y:S02]  /*04f0*/  MUFU.RCP R5, R5 ;  /* 0x0000000500057308 */ /* 0x004ea40000001000 */
[----:B------:R-:W-:Y:S01]  /*0500*/  IMAD R3, R3, R2, RZ ;  /* 0x0000000203037224 */ /* 0x000fe200078e02ff */
[----:B------:R-:W-:-:S02]  /*0510*/  ISETP.GE.AND P2, PT, R0, RZ, PT ;  /* 0x000000ff0000720c */ /* 0x000fc40003f46270 */
[----:B-1----:R-:W-:Y:S01]  /*0520*/  SHF.R.U32.HI R0, RZ, 0x6, R14 ;  /* 0x00000006ff007819 */ /* 0x002fe2000001160e */
[----:B------:R-:W-:Y:S01]  /*0530*/  IMAD.HI.U32 R3, R9, R3, R8 ;  /* 0x0000000309037227 */ /* 0x000fe200078e0008 */
[----:B------:R-:W-:Y:S02]  /*0540*/  LOP3.LUT R9, R14, 0xff, RZ, 0xc0, !PT ;  /* 0x000000ff0e097812 */ /* 0x000fe400078ec0ff */
[----:B------:R-:W-:Y:S02]  /*0550*/  SGXT.U32 R0, R0, 0x3 ;  /* 0x000000030000781a */ /* 0x000fe40000000000 */
[----:B------:R-:W-:-:S05]  /*0560*/  @P0 IADD3 R10, R10, 0x1, RZ ;  /* 0x000000010a0a0810 */ /* 0x000fca0007ffe0ff */
[----:B------:R-:W-:Y:S01]  /*0570*/  @!P2 IMAD.MOV R10, RZ, RZ, -R10 ;  /* 0x000000ffff0aa224 */ /* 0x000fe200078e0a0a */
[----:B------:R-:W-:Y:S02]  /*0580*/  @!P1 LOP3.LUT R10, RZ, R4, RZ, 0x33, !PT ;  /* 0x00000004ff0a9212 */ /* 0x000fe400078e33ff */
[----:B--2---:R-:W-:-:S03]  /*0590*/  IADD3 R12, R5, 0xffffffe, RZ ;  /* 0x0ffffffe050c7810 */ /* 0x004fc60007ffe0ff */
[----:B------:R-:W-:Y:S01]  /*05a0*/  IMAD.SHL.U32 R13, R10, 0x100, RZ ;  /* 0x000001000a0d7824 */ /* 0x000fe200078e00ff */
[----:B------:R1:W2:Y:S01]  /*05b0*/  F2I.FTZ.U32.TRUNC.NTZ R5, R12 ;  /* 0x0000000c00057305 */ /* 0x0002a2000021f000 */
[----:B------:R-:W-:-:S03]  /*05c0*/  IMAD.MOV R15, RZ, RZ, -R10 ;  /* 0x000000ffff0f7224 */ /* 0x000fc600078e0a0a */
[----:B------:R-:W-:Y:S01]  /*05d0*/  LOP3.LUT R0, R13, R0, RZ, 0xfc, !PT ;  /* 0x000000000d007212 */ /* 0x000fe200078efcff */
[----:B------:R3:W-:Y:S03]  /*05e0*/  STL [R1+0x354], R13 ;  /* 0x0003540d01007387 */ /* 0x0007e60000100800 */
[----:B------:R-:W-:Y:S02]  /*05f0*/  IABS R11, R0 ;  /* 0x00000000000b7213 */ /* 0x000fe40000000000 */
[C---:B------:R-:W-:Y:S02]  /*0600*/  LOP3.LUT R8, R0.reuse, 0xf8, RZ, 0xfc, !PT ;  /* 0x000000f800087812 */ /* 0x040fe400078efcff */
[----:B------:R-:W-:Y:S01]  /*0610*/  ISETP.GE.AND P6, PT, R0, RZ, PT ;  /* 0x000000ff0000720c */ /* 0x000fe20003fc6270 */
[----:B------:R-:W-:Y:S01]  /*0620*/  IMAD.HI.U32 R10, R3, R11, RZ ;  /* 0x0000000b030a7227 */ /* 0x000fe200078e00ff */
[----:B-1----:R-:W-:-:S02]  /*0630*/  IABS R12, R8 ;  /* 0x00000008000c7213 */ /* 0x002fc40000000000 */
[----:B---3--:R-:W-:Y:S01]  /*0640*/  SHF.R.S32.HI R13, RZ, 0x8, R14 ;  /* 0x00000008ff0d7819 */ /* 0x008fe2000001140e */
[----:B------:R-:W-:Y:S01]  /*0650*/  IMAD.SHL.U32 R14, R9, 0x4, RZ ;  /* 0x00000004090e7824 */ /* 0x000fe200078e00ff */
[----:B------:R-:W-:Y:S01]  /*0660*/  LOP3.LUT R9, R0, 0x8, RZ, 0xfc, !PT ;  /* 0x0000000800097812 */ /* 0x000fe200078efcff */
[----:B--2---:R-:W-:Y:S01]  /*0670*/  IMAD.MOV R17, RZ, RZ, -R5 ;  /* 0x000000ffff117224 */ /* 0x004fe200078e0a05 */
[----:B------:R-:W-:Y:S02]  /*0680*/  SGXT R13, R13, 0x1 ;  /* 0x000000010d0d781a */ /* 0x000fe40000000200 */
[----:B------:R-:W-:Y:S01]  /*0690*/  ISETP.GE.AND P4, PT, R9, RZ, PT ;  /* 0x000000ff0900720c */ /* 0x000fe20003f86270 */
[----:B------:R-:W-:Y:S01]  /*06a0*/  IMAD R17, R17, R27, RZ ;  /* 0x0000001b11117224 */ /* 0x000fe200078e02ff */
[----:B------:R-:W-:Y:S01]  /*06b0*/  LOP3.LUT R16, R14, 0x420, R13, 0x78, !PT ;  /* 0x000004200e107812 */ /* 0x000fe200078e780d */
[----:B------:R-:W-:Y:S01]  /*06c0*/  IMAD R13, R4, R15, R7 ;  /* 0x0000000f040d7224 */ /* 0x000fe200078e0207 */
[----:B------:R-:W-:Y:S01]  /*06d0*/  LOP3.LUT R15, R0, 0x10, RZ, 0xfc, !PT ;  /* 0x00000010000f7812 */ /* 0x000fe200078efcff */
[----:B------:R-:W-:Y:S01]  /*06e0*/  IMAD.MOV R7, RZ, RZ, -R10 ;  /* 0x000000ffff077224 */ /* 0x000fe200078e0a0a */
[----:B------:R-:W-:Y:S01]  /*06f0*/  IABS R14, R9 ;  /* 0x00000009000e7213 */ /* 0x000fe20000000000 */
[----:B------:R-:W-:Y:S01]  /*0700*/  IMAD.HI.U32 R4, R3, R12, RZ ;  /* 0x0000000c03047227 */ /* 0x000fe200078e00ff */
[----:B------:R1:W-:Y:S01]  /*0710*/  STL [R1+0x460], R16 ;  /* 0x0004601001007387 */ /* 0x0003e20000100800 */
[----:B------:R-:W-:-:S02]  /*0720*/  ISETP.GE.AND P5, PT, R15, RZ, PT ;  /* 0x000000ff0f00720c */ /* 0x000fc40003fa6270 */
[C---:B------:R-:W-:Y:S01]  /*0730*/  IMAD R11, R2.reuse, R7, R11 ;  /* 0x00000007020b7224 */ /* 0x040fe200078e020b */
[----:B------:R-:W-:Y:S01]  /*0740*/  STL [R1+0x8a4], R27 ;  /* 0x0008a41b01007387 */ /* 0x000fe20000100800 */
[----:B------:R-:W-:Y:S02]  /*0750*/  IMAD.MOV R7, RZ, RZ, -R4 ;  /* 0x000000ffff077224 */ /* 0x000fe400078e0a04 */
[----:B------:R-:W-:Y:S01]  /*0760*/  IMAD.MOV.U32 R4, RZ, RZ, RZ ;  /* 0x000000ffff047224 */ /* 0x000fe200078e00ff */
[C---:B------:R-:W-:Y:S01]  /*0770*/  ISETP.GT.U32.AND P0, PT, R2.reuse, R11, PT ;  /* 0x0000000b0200720c */ /* 0x040fe20003f04070 */
[----:B------:R-:W-:Y:S01]  /*0780*/  IMAD R7, R2, R7, R12 ;  /* 0x0000000702077224 */ /* 0x000fe200078e020c */
[----:B-1----:R-:W-:Y:S01]  /*0790*/  IABS R16, R15 ;  /* 0x0000000f00107213 */ /* 0x002fe20000000000 */
[----:B------:R-:W-:-:S03]  /*07a0*/  IMAD.HI.U32 R4, R5, R17, R4 ;  /* 0x0000001105047227 */ /* 0x000fc600078e0004 */
[----:B------:R-:W-:Y:S01]  /*07b0*/  ISETP.GT.U32.AND P2, PT, R2, R7, PT ;  /* 0x000000070200720c */ /* 0x000fe20003f44070 */
[----:B------:R-:W-:Y:S01]  /*07c0*/  IMAD.MOV.U32 R12, RZ, RZ, R16 ;  /* 0x000000ffff0c7224 */ /* 0x000fe200078e0010 */
[----:B------:R1:W-:Y:S01]  /*07d0*/  STL [R1+0x40], R4 ;  /* 0x0000400401007387 */ /* 0x0003e20000100800 */
[----:B------:R-:W-:Y:S01]  /*07e0*/  IMAD.MOV.U32 R10, RZ, RZ, R14 ;  /* 0x000000ffff0a7224 */ /* 0x000fe200078e000e */
[----:B------:R-:W-:Y:S01]  /*07f0*/  LOP3.LUT R16, R0, 0x18, RZ, 0xfc, !PT ;  /* 0x0000001800107812 */ /* 0x000fe200078efcff */
[----:B------:R-:W-:Y:S02]  /*0800*/  IMAD.IADD R5, R6, 0x1, R13 ;  /* 0x0000000106057824 */ /* 0x000fe400078e020d */
[C---:B------:R-:W-:Y:S01]  /*0810*/  IMAD.HI.U32 R14, R3.reuse, R10, RZ ;  /* 0x0000000a030e7227 */ /* 0x040fe200078e00ff */
[----:B------:R-:W-:Y:S02]  /*0820*/  IABS R17, R16 ;  /* 0x0000001000117213 */ /* 0x000fe40000000000 */
[----:B------:R2:W-:Y:S01]  /*0830*/  STL [R1+0x3c], R5 ;  /* 0x00003c0501007387 */ /* 0x0005e20000100800 */
[----:B------:R-:W-:Y:S01]  /*0840*/  IMAD.MOV R19, RZ, RZ, -R14 ;  /* 0x000000ffff137224 */ /* 0x000fe200078e0a0e */
[----:B------:R-:W-:Y:S01]  /*0850*/  LOP3.LUT R14, R0, 0x20, RZ, 0xfc, !PT ;  /* 0x00000020000e7812 */ /* 0x000fe200078efcff */
[----:B-1----:R-:W-:-:S04]  /*0860*/  IMAD.HI.U32 R4, R3, R12, RZ ;  /* 0x0000000c03047227 */ /* 0x002fc800078e00ff */
[----:B------:R-:W-:Y:S02]  /*0870*/  IMAD.MOV R9, RZ, RZ, -R4 ;  /* 0x000000ffff097224 */ /* 0x000fe400078e0a04 */
[C---:B------:R-:W-:Y:S01]  /*0880*/  IMAD R13, R2.reuse, R19, R10 ;  /* 0x00000013020d7224 */ /* 0x040fe200078e020a */
[----:B------:R-:W-:Y:S01]  /*0890*/  IABS R10, R14 ;  /* 0x0000000e000a7213 */ /* 0x000fe20000000000 */
[C---:B------:R-:W-:Y:S02]  /*08a0*/  IMAD R9, R2.reuse, R9, R12 ;  /* 0x0000000902097224 */ /* 0x040fe400078e020c */
[--C-:B------:R-:W-:Y:S01]  /*08b0*/  @!P0 IMAD.IADD R11, R11, 0x1, -R2.reuse ;  /* 0x000000010b0b8824 */ /* 0x100fe200078e0a02 */
[C---:B------:R-:W-:Y:S01]  /*08c0*/  ISETP.GT.U32.AND P0, PT, R2.reuse, R13, PT ;  /* 0x0000000d0200720c */ /* 0x040fe20003f04070 */
[----:B------:R-:W-:Y:S01]  /*08d0*/  @!P2 IMAD.IADD R7, R7, 0x1, -R2 ;  /* 0x000000010707a824 */ /* 0x000fe200078e0a02 */
[C---:B------:R-:W-:Y:S01]  /*08e0*/  ISETP.GT.U32.AND P3, PT, R2.reuse, R9, PT ;  /* 0x000000090200720c */ /* 0x040fe20003f64070 */
[----:B------:R-:W-:Y:S01]  /*08f0*/  IMAD.HI.U32 R4, R3, R17, RZ ;  /* 0x0000001103047227 */ /* 0x000fe200078e00ff */
[----:B------:R-:W-:-:S02]  /*0900*/  ISETP.GT.U32.AND P1, PT, R2, R11, PT ;  /* 0x0000000b0200720c */ /* 0x000fc40003f24070 */
[----:B------:R-:W-:Y:S01]  /*0910*/  ISETP.GT.U32.AND P2, PT, R2, R7, PT ;  /* 0x000000070200720c */ /* 0x000fe20003f44070 */
[----:B------:R-:W-:-:S04]  /*0920*/  IMAD.HI.U32 R6, R3, R10, RZ ;  /* 0x0000000a03067227 */ /* 0x000fc800078e00ff */
[----:B------:R-:W-:Y:S02]  /*0930*/  IMAD.MOV R4, RZ, RZ, -R4 ;  /* 0x000000ffff047224 */ /* 0x000fe400078e0a04 */
[--C-:B------:R-:W-:Y:S01]  /*0940*/  @!P0 IMAD.IADD R13, R13, 0x1, -R2.reuse ;  /* 0x000000010d0d8824 */ /* 0x100fe200078e0a02 */
[----:B------:R-:W-:Y:S01]  /*0950*/  ISETP.GE.AND P0, PT, R8, RZ, PT ;  /* 0x000000ff0800720c */ /* 0x000fe20003f06270 */
[--C-:B------:R-:W-:Y:S01]  /*0960*/  @!P3 IMAD.IADD R9, R9, 0x1, -R2.reuse ;  /* 0x000000010909b824 */ /* 0x100fe200078e0a02 */
[----:B------:R-:W-:Y:S01]  /*0970*/  LOP3.LUT R8, R0, 0x38, RZ, 0xfc, !PT ;  /* 0x0000003800087812 */ /* 0x000fe200078efcff */
[--C-:B------:R-:W-:Y:S01]  /*0980*/  @!P1 IMAD.IADD R11, R11, 0x1, -R2.reuse ;  /* 0x000000010b0b9824 */ /* 0x100fe200078e0a02 */
[C---:B------:R-:W-:Y:S01]  /*0990*/  ISETP.GT.U32.AND P1, PT, R2.reuse, R13, PT ;  /* 0x0000000d0200720c */ /* 0x040fe20003f24070 */
[----:B------:R-:W-:Y:S01]  /*09a0*/  @!P2 IMAD.IADD R7, R7, 0x1, -R2 ;  /* 0x000000010707a824 */ /* 0x000fe200078e0a02 */
[----:B------:R-:W-:Y:S01]  /*09b0*/  ISETP.GT.U32.AND P3, PT, R2, R9, PT ;  /* 0x000000090200720c */ /* 0x000fe20003f64070 */
[----:B--2---:R-:W-:Y:S01]  /*09c0*/  IMAD.MOV.U32 R5, RZ, RZ, R11 ;  /* 0x000000ffff057224 */ /* 0x004fe200078e000b */
[----:B------:R-:W-:Y:S01]  /*09d0*/  ISETP.GE.AND P2, PT, R16, RZ, PT ;  /* 0x000000ff1000720c */ /* 0x000fe20003f46270 */
[----:B------:R-:W-:Y:S01]  /*09e0*/  IMAD.MOV R11, RZ, RZ, -R6 ;  /* 0x000000ffff0b7224 */ /* 0x000fe200078e0a06 */
[----:B------:R-:W-:Y:S01]  /*09f0*/  IABS R16, R8 ;  /* 0x0000000800107213 */ /* 0x000fe20000000000 */
[----:B------:R-:W-:Y:S01]  /*0a00*/  IMAD R17, R2, R4, R17 ;  /* 0x0000000402117224 */ /* 0x000fe200078e0211 */
[C---:B------:R-:W-:Y:S01]  /*0a10*/  LOP3.LUT R4, R0.reuse, 0x28, RZ, 0xfc, !PT ;  /* 0x0000002800047812 */ /* 0x040fe200078efcff */
[----:B------:R-:W-:Y:S01]  /*0a20*/  IMAD.MOV.U32 R6, RZ, RZ, R7 ;  /* 0x000000ffff067224 */ /* 0x000fe200078e0007 */
[----:B------:R-:W-:Y:S01]  /*0a30*/  LOP3.LUT R7, R0, 0x30, RZ, 0xfc, !PT ;  /* 0x0000003000077812 */ /* 0x000fe200078efcff */
[----:B------:R-:W-:Y:S01]  /*0a40*/  @!P6 IMAD.MOV R5, RZ, RZ, -R5 ;  /* 0x000000ffff05e224 */ /* 0x000fe200078e0a05 */
[----:B------:R-:W-:Y:S01]  /*0a50*/  IABS R12, R4 ;  /* 0x00000004000c7213 */ /* 0x000fe20000000000 */
[----:B------:R-:W-:Y:S01]  /*0a60*/  @!P0 IMAD.MOV R6, RZ, RZ, -R6 ;  /* 0x000000ffff068224 */ /* 0x000fe200078e0a06 */
[C---:B------:R-:W-:Y:S01]  /*0a70*/  ISETP.GT.U32.AND P0, PT, R2.reuse, R17, PT ;  /* 0x000000110200720c */ /* 0x040fe20003f04070 */
[----:B------:R-:W-:Y:S01]  /*0a80*/  @!P3 IMAD.IADD R9, R9, 0x1, -R2 ;  /* 0x000000010909b824 */ /* 0x000fe200078e0a02 */
[----:B------:R1:W-:Y:S01]  /*0a90*/  STL [R1+0x890], R5 ;  /* 0x0008900501007387 */ /* 0x0003e20000100800 */
[----:B------:R-:W-:Y:S01]  /*0aa0*/  IMAD R11, R2, R11, R10 ;  /* 0x0000000b020b7224 */ /* 0x000fe200078e020a */
[----:B------:R-:W-:Y:S01]  /*0ab0*/  LOP3.LUT R10, R0, 0x40, RZ, 0xfc, !PT ;  /* 0x00000040000a7812 */ /* 0x000fe200078efcff */
[--C-:B------:R-:W-:Y:S01]  /*0ac0*/  @!P1 IMAD.IADD R13, R13, 0x1, -R2.reuse ;  /* 0x000000010d0d9824 */ /* 0x100fe200078e0a02 */
[----:B------:R-:W-:Y:S01]  /*0ad0*/  ISETP.GE.AND P1, PT, R4, RZ, PT ;  /* 0x000000ff0400720c */ /* 0x000fe20003f26270 */
[----:B------:R-:W-:Y:S01]  /*0ae0*/  IMAD.HI.U32 R4, R3, R12, RZ ;  /* 0x0000000c03047227 */ /* 0x000fe200078e00ff */
[----:B------:R-:W-:Y:S01]  /*0af0*/  ISETP.GE.AND P6, PT, R14, RZ, PT ;  /* 0x000000ff0e00720c */ /* 0x000fe20003fc6270 */
[----:B------:R2:W-:Y:S01]  /*0b00*/  STL [R1+0x878], R6 ;  /* 0x0008780601007387 */ /* 0x0005e20000100800 */
[----:B------:R-:W-:Y:S01]  /*0b10*/  IABS R14, R7 ;  /* 0x00000007000e7213 */ /* 0x000fe20000000000 */
[----:B------:R-:W-:Y:S01]  /*0b20*/  IMAD.MOV.U32 R18, RZ, RZ, R13 ;  /* 0x000000ffff127224 */ /* 0x000fe200078e000d */
[----:B------:R-:W-:Y:S01]  /*0b30*/  LOP3.LUT R13, R0, 0x48, RZ, 0xfc, !PT ;  /* 0x00000048000d7812 */ /* 0x000fe200078efcff */
[----:B-1----:R-:W-:Y:S01]  /*0b40*/  IMAD.MOV.U32 R5, RZ, RZ, R9 ;  /* 0x000000ffff057224 */ /* 0x002fe200078e0009 */
[----:B------:R-:W-:Y:S01]  /*0b50*/  ISETP.GE.AND P3, PT, R8, RZ, PT ;  /* 0x000000ff0800720c */ /* 0x000fe20003f66270 */
[----:B------:R-:W-:Y:S01]  /*0b60*/  @!P0 IMAD.IADD R17, R17, 0x1, -R2 ;  /* 0x0000000111118824 */ /* 0x000fe200078e0a02 */
[----:B------:R-:W-:Y:S01]  /*0b70*/  IABS R8, R13 ;  /* 0x0000000d00087213 */ /* 0x000fe20000000000 */
[----:B------:R-:W-:Y:S01]  /*0b80*/  @!P5 IMAD.MOV R5, RZ, RZ, -R5 ;  /* 0x000000ffff05d224 */ /* 0x000fe200078e0a05 */
[C---:B------:R-:W-:Y:S01]  /*0b90*/  ISETP.GT.U32.AND P5, PT, R2.reuse, R11, PT ;  /* 0x0000000b0200720c */ /* 0x040fe20003fa4070 */
[----:B------:R-:W-:Y:S01]  /*0ba0*/  @!P4 IMAD.MOV R18, RZ, RZ, -R18 ;  /* 0x000000ffff12c224 */ /* 0x000fe200078e0a12 */
[----:B------:R-:W-:Y:S01]  /*0bb0*/  ISETP.GT.U32.AND P0, PT, R2, R17, PT ;  /* 0x000000110200720c */ /* 0x000fe20003f04070 */
[----:B------:R-:W-:Y:S01]  /*0bc0*/  IMAD.HI.U32 R9, R3, R16, RZ ;  /* 0x0000001003097227 */ /* 0x000fe200078e00ff */
[----:B------:R-:W-:-:S02]  /*0bd0*/  ISETP.GE.AND P4, PT, R7, RZ, PT ;  /* 0x000000ff0700720c */ /* 0x000fc40003f86270 */
[----:B------:R-:W-:Y:S01]  /*0be0*/  STL [R1+0x30], R18 ;  /* 0x0000301201007387 */ /* 0x000fe20000100800 */
[----:B------:R-:W-:Y:S01]  /*0bf0*/  IMAD.MOV R7, RZ, RZ, -R4 ;  /* 0x000000ffff077224 */ /* 0x000fe200078e0a04 */
[----:B------:R-:W-:Y:S01]  /*0c00*/  IABS R4, R10 ;  /* 0x0000000a00047213 */ /* 0x000fe20000000000 */
[----:B------:R-:W-:Y:S01]  /*0c10*/  IMAD.MOV R9, RZ, RZ, -R9 ;  /* 0x000000ffff097224 */ /* 0x000fe200078e0a09 */
[----:B------:R1:W-:Y:S01]  /*0c20*/  STL [R1+0x2c], R5 ;  /* 0x00002c0501007387 */ /* 0x0003e20000100800 */
[C---:B------:R-:W-:Y:S02]  /*0c30*/  IMAD R12, R2.reuse, R7, R12 ;  /* 0x00000007020c7224 */ /* 0x040fe400078e020c */
[----:B------:R-:W-:Y:S02]  /*0c40*/  @!P5 IMAD.IADD R11, R11, 0x1, -R2 ;  /* 0x000000010b0bd824 */ /* 0x000fe400078e0a02 */
[----:B------:R-:W-:Y:S02]  /*0c50*/  IMAD.MOV.U32 R7, RZ, RZ, R4 ;  /* 0x000000ffff077224 */ /* 0x000fe400078e0004 */
[----:B------:R-:W-:Y:S01]  /*0c60*/  IMAD.HI.U32 R4, R3, R14, RZ ;  /* 0x0000000e03047227 */ /* 0x000fe200078e00ff */
[----:B------:R-:W-:-:S03]  /*0c70*/  ISETP.GT.U32.AND P5, PT, R2, R11, PT ;  /* 0x0000000b0200720c */ /* 0x000fc60003fa4070 */
[----:B------:R-:W-:Y:S01]  /*0c80*/  @!P0 IMAD.IADD R17, R17, 0x1, -R2 ;  /* 0x0000000111118824 */ /* 0x000fe200078e0a02 */
[C---:B------:R-:W-:Y:S01]  /*0c90*/  ISETP.GT.U32.AND P0, PT, R2.reuse, R12, PT ;  /* 0x0000000c0200720c */ /* 0x040fe20003f04070 */
[----:B------:R-:W-:Y:S02]  /*0ca0*/  IMAD.MOV R15, RZ, RZ, -R4 ;  /* 0x000000ffff0f7224 */ /* 0x000fe400078e0a04 */
[C---:B------:R-:W-:Y:S02]  /*0cb0*/  IMAD R16, R2.reuse, R9, R16 ;  /* 0x0000000902107224 */ /* 0x040fe400078e0210 */
[----:B------:R-:W-:Y:S01]  /*0cc0*/  IMAD R14, R2, R15, R14 ;  /* 0x0000000f020e7224 */ /* 0x000fe200078e020e */
[----:B------:R-:W-:Y:S01]  /*0cd0*/  LOP3.LUT R15, R0, 0x50, RZ, 0xfc, !PT ;  /* 0x00000050000f7812 */ /* 0x000fe200078efcff */
[----:B--2---:R-:W-:Y:S02]  /*0ce0*/  IMAD.MOV.U32 R6, RZ, RZ, R17 ;  /* 0x000000ffff067224 */ /* 0x004fe400078e0011 */
[----:B------:R-:W-:Y:S01]  /*0cf0*/  @!P5 IMAD.IADD R11, R11, 0x1, -R2 ;  /* 0x000000010b0bd824 */ /* 0x000fe200078e0a02 */
[C---:B------:R-:W-:Y:S01]  /*0d00*/  ISETP.GT.U32.AND P5, PT, R2.reuse, R14, PT ;  /* 0x0000000e0200720c */ /* 0x040fe20003fa4070 */
[----:B------:R-:W-:Y:S01]  /*0d10*/  @!P2 IMAD.MOV R6, RZ, RZ, -R6 ;  /* 0x000000ffff06a224 */ /* 0x000fe200078e0a06 */
[----:B------:R-:W-:Y:S01]  /*0d20*/  ISETP.GT.U32.AND P2, PT, R2, R16, PT ;  /* 0x000000100200720c */ /* 0x000fe20003f44070 */
[----:B------:R-:W-:Y:S01]  /*0d30*/  @!P0 IMAD.IADD R12, R12, 0x1, -R2 ;  /* 0x000000010c0c8824 */ /* 0x000fe200078e0a02 */
[----:B------:R-:W-:Y:S01]  /*0d40*/  IABS R9, R15 ;  /* 0x0000000f00097213 */ /* 0x000fe20000000000 */
[----:B-1----:R-:W-:Y:S01]  /*0d50*/  IMAD.MOV.U32 R5, RZ, RZ, R11 ;  /* 0x000000ffff057224 */ /* 0x002fe200078e000b */
[----:B------:R-:W-:Y:S01]  /*0d60*/  STL [R1+0x28], R6 ;  /* 0x0000280601007387 */ /* 0x000fe20000100800 */
[----:B------:R-:W-:Y:S01]  /*0d70*/  IMAD.HI.U32 R18, R3, R7, RZ ;  /* 0x0000000703127227 */ /* 0x000fe200078e00ff */
[----:B------:R-:W-:-:S03]  /*0d80*/  ISETP.GT.U32.AND P0, PT, R2, R12, PT ;  /* 0x0000000c0200720c */ /* 0x000fc60003f04070 */
[----:B------:R-:W-:Y:S02]  /*0d90*/  @!P6 IMAD.MOV R5, RZ, RZ, -R5 ;  /* 0x000000ffff05e224 */ /* 0x000fe400078e0a05 */
[--C-:B------:R-:W-:Y:S02]  /*0da0*/  @!P5 IMAD.IADD R14, R14, 0x1, -R2.reuse ;  /* 0x000000010e0ed824 */ /* 0x100fe400078e0a02 */
[----:B------:R-:W-:Y:S01]  /*0db0*/  @!P2 IMAD.IADD R16, R16, 0x1, -R2 ;  /* 0x000000011010a824 */ /* 0x000fe200078e0a02 */
[----:B------:R1:W-:Y:S01]  /*0dc0*/  STL [R1+0x24], R5 ;  /* 0x0000240501007387 */ /* 0x0003e20000100800 */
[----:B------:R-:W-:Y:S01]  /*0dd0*/  IMAD.MOV R18, RZ, RZ, -R18 ;  /* 0x000000ffff127224 */ /* 0x000fe200078e0a12 */
[----:B------:R-:W-:Y:S01]  /*0de0*/  ISETP.GT.U32.AND P2, PT, R2, R14, PT ;  /* 0x0000000e0200720c */ /* 0x000fe20003f44070 */
[----:B------:R-:W-:-:S04]  /*0df0*/  IMAD.HI.U32 R4, R3, R8, RZ ;  /* 0x0000000803047227 */ /* 0x000fc800078e00ff */
[----:B------:R-:W-:Y:S01]  /*0e00*/  @!P0 IMAD.IADD R12, R12, 0x1, -R2 ;  /* 0x000000010c0c8824 */ /* 0x000fe200078e0a02 */
[----:B------:R-:W-:Y:S01]  /*0e10*/  ISETP.GE.AND P0, PT, R10, RZ, PT ;  /* 0x000000ff0a00720c */ /* 0x000fe20003f06270 */
[----:B------:R-:W-:Y:S01]  /*0e20*/  IMAD R7, R2, R18, R7 ;  /* 0x0000001202077224 */ /* 0x000fe200078e0207 */
[----:B------:R-:W-:Y:S01]  /*0e30*/  LOP3.LUT R18, R0, 0x68, RZ, 0xfc, !PT ;  /* 0x0000006800127812 */ /* 0x000fe200078efcff */
[----:B-1----:R-:W-:Y:S02]  /*0e40*/  IMAD.MOV.U32 R5, RZ, RZ, R12 ;  /* 0x000000ffff057224 */ /* 0x002fe400078e000c */
[----:B------:R-:W-:Y:S01]  /*0e50*/  IMAD.MOV R19, RZ, RZ, -R4 ;  /* 0x000000ffff137224 */ /* 0x000fe200078e0a04 */
[----:B------:R-:W-:Y:S01]  /*0e60*/  ISETP.GT.U32.AND P6, PT, R2, R7, PT ;  /* 0x000000070200720c */ /* 0x000fe20003fc4070 */
[----:B------:R-:W-:Y:S01]  /*0e70*/  @!P1 IMAD.MOV R5, RZ, RZ, -R5 ;  /* 0x000000ffff059224 */ /* 0x000fe200078e0a05 */
[----:B------:R-:W-:Y:S01]  /*0e80*/  LOP3.LUT R4, R0, 0x58, RZ, 0xfc, !PT ;  /* 0x0000005800047812 */ /* 0x000fe200078efcff */
[----:B------:R-:W-:Y:S01]  /*0e90*/  @!P2 IMAD.IADD R14, R14, 0x1, -R2 ;  /* 0x000000010e0ea824 */ /* 0x000fe200078e0a02 */
[----:B------:R-:W-:Y:S01]  /*0ea0*/  IABS R12, R18 ;  /* 0x00000012000c7213 */ /* 0x000fe20000000000 */
[----:B------:R-:W-:Y:S01]  /*0eb0*/  IMAD R8, R2, R19, R8 ;  /* 0x0000001302087224 */ /* 0x000fe200078e0208 */
[----:B------:R1:W-:Y:S01]  /*0ec0*/  STL [R1+0x1c], R5 ;  /* 0x00001c0501007387 */ /* 0x0003e20000100800 */
[----:B------:R-:W-:Y:S01]  /*0ed0*/  IABS R10, R4 ;  /* 0x00000004000a7213 */ /* 0x000fe20000000000 */
[----:B------:R-:W-:-:S02]  /*0ee0*/  IMAD.HI.U32 R17, R3, R9, RZ ;  /* 0x0000000903117227 */ /* 0x000fc400078e00ff */
[C---:B------:R-:W-:Y:S02]  /*0ef0*/  ISETP.GT.U32.AND P5, PT, R2.reuse, R8, PT ;  /* 0x000000080200720c */ /* 0x040fe40003fa4070 */
[----:B------:R-:W-:Y:S02]  /*0f00*/  IMAD.MOV R17, RZ, RZ, -R17 ;  /* 0x000000ffff117224 */ /* 0x000fe400078e0a11 */
[----:B------:R-:W-:Y:S01]  /*0f10*/  @!P6 IMAD.IADD R7, R7, 0x1, -R2 ;  /* 0x000000010707e824 */ /* 0x000fe200078e0a02 */
[----:B------:R-:W-:Y:S01]  /*0f20*/  ISETP.GT.U32.AND P6, PT, R2, R16, PT ;  /* 0x000000100200720c */ /* 0x000fe20003fc4070 */
[----:B-1----:R-:W-:Y:S02]  /*0f30*/  IMAD.MOV.U32 R5, RZ, RZ, R14 ;  /* 0x000000ffff057224 */ /* 0x002fe400078e000e */
[----:B------:R-:W-:-:S04]  /*0f40*/  IMAD.HI.U32 R19, R3, R10, RZ ;  /* 0x0000000a03137227 */ /* 0x000fc800078e00ff */
[----:B------:R-:W-:Y:S02]  /*0f50*/  @!P4 IMAD.MOV R5, RZ, RZ, -R5 ;  /* 0x000000ffff05c224 */ /* 0x000fe400078e0a05 */
[--C-:B------:R-:W-:Y:S01]  /*0f60*/  @!P5 IMAD.IADD R8, R8, 0x1, -R2.reuse ;  /* 0x000000010808d824 */ /* 0x100fe200078e0a02 */
[C---:B------:R-:W-:Y:S01]  /*0f70*/  ISETP.GT.U32.AND P5, PT, R2.reuse, R7, PT ;  /* 0x000000070200720c */ /* 0x040fe20003fa4070 */
[----:B------:R-:W-:Y:S01]  /*0f80*/  IMAD R9, R2, R17, R9 ;  /* 0x0000001102097224 */ /* 0x000fe200078e0209 */
[----:B------:R1:W-:Y:S01]  /*0f90*/  STL [R1+0x18], R5 ;  /* 0x0000180501007387 */ /* 0x0003e20000100800 */
[----:B------:R-:W-:Y:S01]  /*0fa0*/  IMAD.MOV R19, RZ, RZ, -R19 ;  /* 0x000000ffff137224 */ /* 0x000fe200078e0a13 */
[----:B------:R-:W-:Y:S01]  /*0fb0*/  LOP3.LUT R17, R0, 0x60, RZ, 0xfc, !PT ;  /* 0x0000006000117812 */ /* 0x000fe200078efcff */
[----:B------:R-:W-:Y:S01]  /*0fc0*/  @!P6 IMAD.IADD R16, R16, 0x1, -R2 ;  /* 0x000000011010e824 */ /* 0x000fe200078e0a02 */
[C---:B------:R-:W-:Y:S01]  /*0fd0*/  ISETP.GT.U32.AND P1, PT, R2.reuse, R8, PT ;  /* 0x000000080200720c */ /* 0x040fe20003f24070 */
[C---:B------:R-:W-:Y:S01]  /*0fe0*/  IMAD R10, R2.reuse, R19, R10 ;  /* 0x00000013020a7224 */ /* 0x040fe200078e020a */
[----:B------:R-:W-:Y:S01]  /*0ff0*/  IABS R11, R17 ;  /* 0x00000011000b7213 */ /* 0x000fe20000000000 */
[----:B------:R-:W-:Y:S01]  /*1000*/  IMAD.MOV.U32 R6, RZ, RZ, R16 ;  /* 0x000000ffff067224 */ /* 0x000fe200078e0010 */
[C---:B------:R-:W-:Y:S01]  /*1010*/  ISETP.GT.U32.AND P2, PT, R2.reuse, R9, PT ;  /* 0x000000090200720c */ /* 0x040fe20003f44070 */
[----:B-1----:R-:W2:Y:S02]  /*1020*/  LDL.LU R5, [R1+0x3c] ;  /* 0x00003c0001057983 */ /* 0x002ea40000300800 */
[----:B------:R-:W-:Y:S01]  /*1030*/  @!P5 IMAD.IADD R7, R7, 0x1, -R2 ;  /* 0x000000010707d824 */ /* 0x000fe200078e0a02 */
[----:B------:R-:W-:Y:S01]  /*1040*/  ISETP.GT.U32.AND P5, PT, R2, R10, PT ;  /* 0x0000000a0200720c */ /* 0x000fe20003fa4070 */
[----:B------:R-:W-:Y:S01]  /*1050*/  IMAD.HI.U32 R19, R3, R11, RZ ;  /* 0x0000000b03137227 */ /* 0x000fe200078e00ff */
[----:B------:R-:W-:-:S03]  /*1060*/  ISETP.GE.AND P6, PT, R13, RZ, PT ;  /* 0x000000ff0d00720c */ /* 0x000fc60003fc6270 */
[----:B------:R-:W-:Y:S02]  /*1070*/  IMAD.MOV R19, RZ, RZ, -R19 ;  /* 0x000000ffff137224 */ /* 0x000fe400078e0a13 */
[----:B------:R-:W-:-:S04]  /*1080*/  IMAD.HI.U32 R13, R3, R12, RZ ;  /* 0x0000000c030d7227 */ /* 0x000fc800078e00ff */
[----:B------:R-:W-:Y:S02]  /*1090*/  IMAD R11, R2, R19, R11 ;  /* 0x00000013020b7224 */ /* 0x000fe400078e020b */
[----:B------:R-:W-:Y:S02]  /*10a0*/  @!P5 IMAD.IADD R10, R10, 0x1, -R2 ;  /* 0x000000010a0ad824 */ /* 0x000fe400078e0a02 */
[----:B------:R-:W-:Y:S01]  /*10b0*/  @!P3 IMAD.MOV R6, RZ, RZ, -R6 ;  /* 0x000000ffff06b224 */ /* 0x000fe200078e0a06 */
[----:B------:R-:W-:Y:S01]  /*10c0*/  ISETP.GT.U32.AND P3, PT, R2, R11, PT ;  /* 0x0000000b0200720c */ /* 0x000fe20003f64070 */
[--C-:B------:R-:W-:Y:S01]  /*10d0*/  @!P1 IMAD.IADD R8, R8, 0x1, -R2.reuse ;  /* 0x0000000108089824 */ /* 0x100fe200078e0a02 */
[----:B------:R-:W-:Y:S01]  /*10e0*/  ISETP.GE.AND P1, PT, R15, RZ, PT ;  /* 0x000000ff0f00720c */ /* 0x000fe20003f26270 */
[----:B------:R-:W-:Y:S01]  /*10f0*/  IMAD.MOV R13, RZ, RZ, -R13 ;  /* 0x000000ffff0d7224 */ /* 0x000fe200078e0a0d */
[----:B------:R-:W-:Y:S01]  /*1100*/  LOP3.LUT R15, R0, 0x70, RZ, 0xfc, !PT ;  /* 0x00000070000f7812 */ /* 0x000fe200078efcff */
[----:B------:R-:W-:Y:S01]  /*1110*/  @!P2 IMAD.IADD R9, R9, 0x1, -R2 ;  /* 0x000000010909a824 */ /* 0x000fe200078e0a02 */
[C---:B------:R-:W-:Y:S01]  /*1120*/  ISETP.GT.U32.AND P5, PT, R2.reuse, R10, PT ;  /* 0x0000000a0200720c */ /* 0x040fe20003fa4070 */
[----:B------:R-:W-:Y:S01]  /*1130*/  IMAD R12, R2, R13, R12 ;  /* 0x0000000d020c7224 */ /* 0x000fe200078e020c */
[----:B------:R-:W-:-:S02]  /*1140*/  ISETP.GE.AND P2, PT, R4, RZ, PT ;  /* 0x000000ff0400720c */ /* 0x000fc40003f46270 */
[----:B------:R-:W-:Y:S02]  /*1150*/  LOP3.LUT R4, R0, 0x78, RZ, 0xfc, !PT ;  /* 0x0000007800047812 */ /* 0x000fe400078efcff */
[----:B------:R-:W-:Y:S02]  /*1160*/  IABS R13, R15 ;  /* 0x0000000f000d7213 */ /* 0x000fe40000000000 */
[----:B------:R-:W-:Y:S02]  /*1170*/  ISETP.GT.U32.AND P4, PT, R2, R9, PT ;  /* 0x000000090200720c */ /* 0x000fe40003f84070 */
[----:B------:R-:W-:Y:S01]  /*1180*/  IABS R14, R4 ;  /* 0x00000004000e7213 */ /* 0x000fe20000000000 */
[----:B------:R-:W-:-:S04]  /*1190*/  IMAD.HI.U32 R16, R3, R13, RZ ;  /* 0x0000000d03107227 */ /* 0x000fc800078e00ff */
[----:B------:R-:W-:Y:S01]  /*11a0*/  @!P6 IMAD.MOV R8, RZ, RZ, -R8 ;  /* 0x000000ffff08e224 */ /* 0x000fe200078e0a08 */
[----:B------:R-:W-:Y:S01]  /*11b0*/  ISETP.GE.AND P6, PT, R17, RZ, PT ;  /* 0x000000ff1100720c */ /* 0x000fe20003fc6270 */
[----:B------:R-:W-:Y:S02]  /*11c0*/  @!P3 IMAD.IADD R11, R11, 0x1, -R2 ;  /* 0x000000010b0bb824 */ /* 0x000fe400078e0a02 */
[----:B------:R-:W-:-:S04]  /*11d0*/  IMAD.HI.U32 R17, R3, R14, RZ ;  /* 0x0000000e03117227 */ /* 0x000fc800078e00ff */
[----:B------:R-:W-:Y:S02]  /*11e0*/  IMAD.MOV R16, RZ, RZ, -R16 ;  /* 0x000000ffff107224 */ /* 0x000fe400078e0a10 */
[----:B------:R-:W-:Y:S01]  /*11f0*/  @!P0 IMAD.MOV R7, RZ, RZ, -R7 ;  /* 0x000000ffff078224 */ /* 0x000fe200078e0a07 */
[----:B------:R-:W-:Y:S01]  /*1200*/  ISETP.GT.U32.AND P0, PT, R2, R12, PT ;  /* 0x0000000c0200720c */ /* 0x000fe20003f04070 */
[--C-:B------:R-:W-:Y:S01]  /*1210*/  @!P5 IMAD.IADD R10, R10, 0x1, -R2.reuse ;  /* 0x000000010a0ad824 */ /* 0x100fe200078e0a02 */
[----:B------:R-:W-:Y:S01]  /*1220*/  ISETP.GE.AND P5, PT, R15, RZ, PT ;  /* 0x000000ff0f00720c */ /* 0x000fe20003fa6270 */
[----:B------:R-:W-:Y:S01]  /*1230*/  @!P4 IMAD.IADD R9, R9, 0x1, -R2 ;  /* 0x000000010909c824 */ /* 0x000fe200078e0a02 */
[----:B------:R-:W-:Y:S01]  /*1240*/  ISETP.GT.U32.AND P3, PT, R2, R11, PT ;  /* 0x0000000b0200720c */ /* 0x000fe20003f64070 */
[----:B------:R-:W-:Y:S01]  /*1250*/  IMAD.MOV R15, RZ, RZ, -R17 ;  /* 0x000000ffff0f7224 */ /* 0x000fe200078e0a11 */
[----:B------:R-:W-:Y:S01]  /*1260*/  LOP3.LUT R17, R0, 0x80, RZ, 0xfc, !PT ;  /* 0x0000008000117812 */ /* 0x000fe200078efcff */
[----:B------:R-:W-:-:S02]  /*1270*/  IMAD R13, R2, R16, R13 ;  /* 0x00000010020d7224 */ /* 0x000fc400078e020d */
[C---:B------:R-:W-:Y:S01]  /*1280*/  IMAD R14, R2.reuse, R15, R14 ;  /* 0x0000000f020e7224 */ /* 0x040fe200078e020e */
[----:B------:R-:W-:Y:S01]  /*1290*/  IABS R15, R17 ;  /* 0x00000011000f7213 */ /* 0x000fe20000000000 */
[----:B------:R-:W-:Y:S01]  /*12a0*/  @!P1 IMAD.MOV R9, RZ, RZ, -R9 ;  /* 0x000000ffff099224 */ /* 0x000fe200078e0a09 */
[----:B------:R-:W-:Y:S01]  /*12b0*/  ISETP.GT.U32.AND P1, PT, R2, R13, PT ;  /* 0x0000000d0200720c */ /* 0x000fe20003f24070 */
[----:B------:R-:W-:Y:S02]  /*12c0*/  @!P0 IMAD.IADD R12, R12, 0x1, -R2 ;  /* 0x000000010c0c8824 */ /* 0x000fe400078e0a02 */
[----:B------:R-:W-:-:S04]  /*12d0*/  IMAD.HI.U32 R19, R3, R15, RZ ;  /* 0x0000000f03137227 */ /* 0x000fc800078e00ff */
[----:B------:R-:W-:Y:S01]  /*12e0*/  @!P3 IMAD.IADD R11, R11, 0x1, -R2 ;  /* 0x000000010b0bb824 */ /* 0x000fe200078e0a02 */
[C---:B------:R-:W-:Y:S01]  /*12f0*/  ISETP.GT.U32.AND P3, PT, R2.reuse, R14, PT ;  /* 0x0000000e0200720c */ /* 0x040fe20003f64070 */
[----:B------:R-:W-:Y:S01]  /*1300*/  IMAD.MOV R19, RZ, RZ, -R19 ;  /* 0x000000ffff137224 */ /* 0x000fe200078e0a13 */
[----:B------:R-:W-:-:S03]  /*1310*/  ISETP.GT.U32.AND P0, PT, R2, R12, PT ;  /* 0x0000000c0200720c */ /* 0x000fc60003f04070 */
[----:B------:R-:W-:Y:S02]  /*1320*/  @!P1 IMAD.IADD R13, R13, 0x1, -R2 ;  /* 0x000000010d0d9824 */ /* 0x000fe400078e0a02 */
[----:B------:R-:W-:Y:S01]  /*1330*/  IMAD R15, R2, R19, R15 ;  /* 0x00000013020f7224 */ /* 0x000fe200078e020f */
[----:B------:R-:W-:Y:S01]  /*1340*/  ISETP.GE.AND P4, PT, R18, RZ, PT ;  /* 0x000000ff1200720c */ /* 0x000fe20003f86270 */
[----:B------:R-:W-:Y:S01]  /*1350*/  @!P2 IMAD.MOV R10, RZ, RZ, -R10 ;  /* 0x000000ffff0aa224 */ /* 0x000fe200078e0a0a */
[----:B------:R-:W-:Y:S01]  /*1360*/  ISETP.GE.AND P2, PT, R4, RZ, PT ;  /* 0x000000ff0400720c */ /* 0x000fe20003f46270 */
[----:B------:R-:W-:Y:S01]  /*1370*/  @!P6 IMAD.MOV R11, RZ, RZ, -R11 ;  /* 0x000000ffff0be224 */ /* 0x000fe200078e0a0b */
[----:B------:R-:W-:Y:S02]  /*1380*/  LOP3.LUT R4, R0, 0x88, RZ, 0xfc, !PT ;  /* 0x0000008800047812 */ /* 0x000fe400078efcff */
[C---:B------:R-:W-:Y:S02]  /*1390*/  ISETP.GT.U32.AND P1, PT, R2.reuse, R13, PT ;  /* 0x0000000d0200720c */ /* 0x040fe40003f24070 */
[----:B------:R-:W-:Y:S01]  /*13a0*/  ISETP.GT.U32.AND P6, PT, R2, R15, PT ;  /* 0x0000000f0200720c */ /* 0x000fe20003fc4070 */
[----:B------:R-:W-:Y:S01]  /*13b0*/  @!P3 IMAD.IADD R14, R14, 0x1, -R2 ;  /* 0x000000010e0eb824 */ /* 0x000fe200078e0a02 */
[----:B------:R-:W-:-:S02]  /*13c0*/  LOP3.LUT R16, R0, 0x90, RZ, 0xfc, !PT ;  /* 0x0000009000107812 */ /* 0x000fc400078efcff */
[----:B------:R-:W-:Y:S01]  /*13d0*/  IABS R18, R4 ;  /* 0x0000000400127213 */ /* 0x000fe20000000000 */
[----:B------:R-:W-:Y:S01]  /*13e0*/  @!P0 IMAD.IADD R12, R12, 0x1, -R2 ;  /* 0x000000010c0c8824 */ /* 0x000fe200078e0a02 */
[----:B------:R-:W-:Y:S02]  /*13f0*/  ISETP.GE.AND P0, PT, R17, RZ, PT ;  /* 0x000000ff1100720c */ /* 0x000fe40003f06270 */
[----:B------:R-:W-:Y:S01]  /*1400*/  IABS R17, R16 ;  /* 0x0000001000117213 */ /* 0x000fe20000000000 */
[----:B------:R-:W-:Y:S01]  /*1410*/  IMAD.HI.U32 R20, R3, R18, RZ ;  /* 0x0000001203147227 */ /* 0x000fe200078e00ff */
[----:B------:R-:W-:-:S03]  /*1420*/  ISETP.GT.U32.AND P3, PT, R2, R14, PT ;  /* 0x0000000e0200720c */ /* 0x000fc60003f64070 */
[----:B------:R-:W-:Y:S01]  /*1430*/  @!P4 IMAD.MOV R12, RZ, RZ, -R12 ;  /* 0x000000ffff0cc224 */ /* 0x000fe200078e0a0c */
[----:B------:R-:W-:Y:S01]  /*1440*/  ISETP.GE.AND P4, PT, R4, RZ, PT ;  /* 0x000000ff0400720c */ /* 0x000fe20003f86270 */
[----:B------:R-:W-:Y:S01]  /*1450*/  IMAD.MOV R20, RZ, RZ, -R20 ;  /* 0x000000ffff147224 */ /* 0x000fe200078e0a14 */
[----:B------:R-:W-:Y:S01]  /*1460*/  LOP3.LUT R19, R0, 0x98, RZ, 0xfc, !PT ;  /* 0x0000009800137812 */ /* 0x000fe200078efcff */
[----:B------:R-:W-:-:S04]  /*1470*/  IMAD.HI.U32 R4, R3, R17, RZ ;  /* 0x0000001103047227 */ /* 0x000fc800078e00ff */
[--C-:B------:R-:W-:Y:S02]  /*1480*/  @!P1 IMAD.IADD R13, R13, 0x1, -R2.reuse ;  /* 0x000000010d0d9824 */ /* 0x100fe400078e0a02 */
[----:B------:R-:W-:Y:S01]  /*1490*/  @!P6 IMAD.IADD R15, R15, 0x1, -R2 ;  /* 0x000000010f0fe824 */ /* 0x000fe200078e0a02 */
[----:B------:R-:W-:Y:S01]  /*14a0*/  ISETP.GE.AND P1, PT, R16, RZ, PT ;  /* 0x000000ff1000720c */ /* 0x000fe20003f26270 */
[C---:B------:R-:W-:Y:S01]  /*14b0*/  IMAD R16, R2.reuse, R20, R18 ;  /* 0x0000001402107224 */ /* 0x040fe200078e0212 */
[----:B------:R-:W-:Y:S01]  /*14c0*/  IABS R18, R19 ;  /* 0x0000001300127213 */ /* 0x000fe20000000000 */
[----:B------:R-:W-:Y:S02]  /*14d0*/  IMAD.MOV R4, RZ, RZ, -R4 ;  /* 0x000000ffff047224 */ /* 0x000fe400078e0a04 */
[----:B------:R-:W-:Y:S01]  /*14e0*/  @!P5 IMAD.MOV R13, RZ, RZ, -R13 ;  /* 0x000000ffff0dd224 */ /* 0x000fe200078e0a0d */
[----:B------:R-:W-:Y:S01]  /*14f0*/  ISETP.GT.U32.AND P5, PT, R2, R15, PT ;  /* 0x0000000f0200720c */ /* 0x000fe20003fa4070 */
[----:B------:R-:W-:-:S02]  /*1500*/  @!P3 IMAD.IADD R14, R14, 0x1, -R2 ;  /* 0x000000010e0eb824 */ /* 0x000fc400078e0a02 */
[C---:B------:R-:W-:Y:S02]  /*1510*/  IMAD R17, R2.reuse, R4, R17 ;  /* 0x0000000402117224 */ /* 0x040fe400078e0211 */
[----:B------:R-:W-:Y:S01]  /*1520*/  IMAD.HI.U32 R21, R3, R18, RZ ;  /* 0x0000001203157227 */ /* 0x000fe200078e00ff */
[----:B------:R-:W-:-:S03]  /*1530*/  ISETP.GT.U32.AND P3, PT, R2, R16, PT ;  /* 0x000000100200720c */ /* 0x000fc60003f64070 */
[----:B------:R-:W-:Y:S01]  /*1540*/  @!P2 IMAD.MOV R14, RZ, RZ, -R14 ;  /* 0x000000ffff0ea224 */ /* 0x000fe200078e0a0e */
[C---:B------:R-:W-:Y:S01]  /*1550*/  ISETP.GT.U32.AND P2, PT, R2.reuse, R17, PT ;  /* 0x000000110200720c */ /* 0x040fe20003f44070 */
[----:B------:R-:W-:Y:S02]  /*1560*/  IMAD.MOV R21, RZ, RZ, -R21 ;  /* 0x000000ffff157224 */ /* 0x000fe400078e0a15 */
[----:B------:R-:W-:Y:S02]  /*1570*/  @!P5 IMAD.IADD R15, R15, 0x1, -R2 ;  /* 0x000000010f0fd824 */ /* 0x000fe400078e0a02 */
[----:B------:R-:W-:Y:S01]  /*1580*/  IMAD R18, R2, R21, R18 ;  /* 0x0000001502127224 */ /* 0x000fe200078e0212 */
[----:B------:R-:W-:Y:S01]  /*1590*/  LOP3.LUT R20, R0, 0xa0, RZ, 0xfc, !PT ;  /* 0x000000a000147812 */ /* 0x000fe200078efcff */
[----:B------:R-:W-:-:S03]  /*15a0*/  @!P0 IMAD.MOV R15, RZ, RZ, -R15 ;  /* 0x000000ffff0f8224 */ /* 0x000fc600078e0a0f */
[----:B------:R-:W-:Y:S02]  /*15b0*/  ISETP.GT.U32.AND P0, PT, R2, R18, PT ;  /* 0x000000120200720c */ /* 0x000fe40003f04070 */
[----:B------:R-:W-:Y:S01]  /*15c0*/  ISETP.GE.AND P6, PT, R19, RZ, PT ;  /* 0x000000ff1300720c */ /* 0x000fe20003fc6270 */
[--C-:B------:R-:W-:Y:S01]  /*15d0*/  @!P2 IMAD.IADD R17, R17, 0x1, -R2.reuse ;  /* 0x000000011111a824 */ /* 0x100fe200078e0a02 */
[----:B------:R-:W-:Y:S01]  /*15e0*/  IABS R19, R20 ;  /* 0x0000001400137213 */ /* 0x000fe20000000000 */
[----:B------:R-:W-:Y:S01]  /*15f0*/  @!P3 IMAD.IADD R16, R16, 0x1, -R2 ;  /* 0x000000011010b824 */ /* 0x000fe200078e0a02 */
[----:B------:R-:W-:Y:S02]  /*1600*/  LOP3.LUT R23, R0, 0xa8, RZ, 0xfc, !PT ;  /* 0x000000a800177812 */ /* 0x000fe400078efcff */
[C---:B------:R-:W-:Y:S01]  /*1610*/  ISETP.GT.U32.AND P2, PT, R2.reuse, R17, PT ;  /* 0x000000110200720c */ /* 0x040fe20003f44070 */
[----:B------:R-:W-:Y:S01]  /*1620*/  IMAD.HI.U32 R24, R3, R19, RZ ;  /* 0x0000001303187227 */ /* 0x000fe200078e00ff */
[----:B------:R-:W-:-:S02]  /*1630*/  ISETP.GT.U32.AND P3, PT, R2, R16, PT ;  /* 0x000000100200720c */ /* 0x000fc40003f64070 */
[----:B------:R-:W-:Y:S01]  /*1640*/  ISETP.GE.AND P5, PT, R20, RZ, PT ;  /* 0x000000ff1400720c */ /* 0x000fe20003fa6270 */
[----:B------:R-:W-:Y:S01]  /*1650*/  IMAD.MOV R24, RZ, RZ, -R24 ;  /* 0x000000ffff187224 */ /* 0x000fe200078e0a18 */
[----:B------:R-:W-:Y:S01]  /*1660*/  IABS R20, R23 ;  /* 0x0000001700147213 */ /* 0x000fe20000000000 */
[--C-:B------:R-:W-:Y:S01]  /*1670*/  @!P0 IMAD.IADD R18, R18, 0x1, -R2.reuse ;  /* 0x0000000112128824 */ /* 0x100fe200078e0a02 */
[----:B------:R-:W-:Y:S01]  /*1680*/  LOP3.LUT R4, R0, 0xb0, RZ, 0xfc, !PT ;  /* 0x000000b000047812 */ /* 0x000fe200078efcff */
[C---:B------:R-:W-:Y:S02]  /*1690*/  IMAD R19, R2.reuse, R24, R19 ;  /* 0x0000001802137224 */ /* 0x040fe400078e0213 */
[----:B------:R-:W-:Y:S01]  /*16a0*/  IMAD.HI.U32 R22, R3, R20, RZ ;  /* 0x0000001403167227 */ /* 0x000fe200078e00ff */
[C---:B------:R-:W-:Y:S02]  /*16b0*/  ISETP.GT.U32.AND P0, PT, R2.reuse, R18, PT ;  /* 0x000000120200720c */ /* 0x040fe40003f04070 */
[----:B------:R-:W-:Y:S01]  /*16c0*/  IABS R21, R4 ;  /* 0x0000000400157213 */ /* 0x000fe20000000000 */
[--C-:B------:R-:W-:Y:S01]  /*16d0*/  @!P2 IMAD.IADD R17, R17, 0x1, -R2.reuse ;  /* 0x000000011111a824 */ /* 0x100fe200078e0a02 */
[----:B------:R-:W-:Y:S01]  /*16e0*/  ISETP.GT.U32.AND P2, PT, R2, R19, PT ;  /* 0x000000130200720c */ /* 0x000fe20003f44070 */
[----:B------:R-:W-:Y:S01]  /*16f0*/  @!P3 IMAD.IADD R16, R16, 0x1, -R2 ;  /* 0x000000011010b824 */ /* 0x000fe200078e0a02 */
[----:B------:R-:W-:Y:S01]  /*1700*/  ISETP.GE.AND P3, PT, R23, RZ, PT ;  /* 0x000000ff1700720c */ /* 0x000fe20003f66270 */
[----:B------:R-:W-:-:S02]  /*1710*/  IMAD.MOV R22, RZ, RZ, -R22 ;  /* 0x000000ffff167224 */ /* 0x000fc400078e0a16 */
[----:B------:R-:W-:-:S04]  /*1720*/  IMAD.HI.U32 R23, R3, R21, RZ ;  /* 0x0000001503177227 */ /* 0x000fc800078e00ff */
[----:B------:R-:W-:Y:S02]  /*1730*/  IMAD R20, R2, R22, R20 ;  /* 0x0000001602147224 */ /* 0x000fe400078e0214 */
[----:B------:R-:W-:Y:S02]  /*1740*/  IMAD.MOV R23, RZ, RZ, -R23 ;  /* 0x000000ffff177224 */ /* 0x000fe400078e0a17 */
[--C-:B------:R-:W-:Y:S01]  /*1750*/  @!P0 IMAD.IADD R18, R18, 0x1, -R2.reuse ;  /* 0x0000000112128824 */ /* 0x100fe200078e0a02 */
[C---:B------:R-:W-:Y:S01]  /*1760*/  ISETP.GT.U32.AND P0, PT, R2.reuse, R20, PT ;  /* 0x000000140200720c */ /* 0x040fe20003f04070 */
[----:B------:R-:W-:Y:S02]  /*1770*/  IMAD R21, R2, R23, R21 ;  /* 0x0000001702157224 */ /* 0x000fe400078e0215 */
[----:B------:R-:W-:Y:S01]  /*1780*/  @!P2 IMAD.IADD R19, R19, 0x1, -R2 ;  /* 0x000000011313a824 */ /* 0x000fe200078e0a02 */
[----:B------:R-:W-:Y:S01]  /*1790*/  LOP3.LUT R26, R0, 0xb8, RZ, 0xfc, !PT ;  /* 0x000000b8001a7812 */ /* 0x000fe200078efcff */
[----:B------:R-:W-:Y:S01]  /*17a0*/  @!P6 IMAD.MOV R18, RZ, RZ, -R18 ;  /* 0x000000ffff12e224 */ /* 0x000fe200078e0a12 */
[C---:B------:R-:W-:Y:S01]  /*17b0*/  ISETP.GT.U32.AND P6, PT, R2.reuse, R21, PT ;  /* 0x000000150200720c */ /* 0x040fe20003fc4070 */
[----:B------:R-:W-:Y:S01]  /*17c0*/  @!P1 IMAD.MOV R17, RZ, RZ, -R17 ;  /* 0x000000ffff119224 */ /* 0x000fe200078e0a11 */
[----:B------:R-:W-:-:S02]  /*17d0*/  ISETP.GT.U32.AND P2, PT, R2, R19, PT ;  /* 0x000000130200720c */ /* 0x000fc40003f44070 */
[----:B------:R-:W-:Y:S02]  /*17e0*/  ISETP.GE.AND P1, PT, R26, RZ, PT ;  /* 0x000000ff1a00720c */ /* 0x000fe40003f26270 */
[----:B------:R-:W-:Y:S02]  /*17f0*/  LOP3.LUT R22, R0, 0xc0, RZ, 0xfc, !PT ;  /* 0x000000c000167812 */ /* 0x000fe400078efcff */
[----:B------:R-:W-:Y:S01]  /*1800*/  IABS R26, R26 ;  /* 0x0000001a001a7213 */ /* 0x000fe20000000000 */
[----:B------:R-:W-:Y:S01]  /*1810*/  @!P0 IMAD.IADD R20, R20, 0x1, -R2 ;  /* 0x0000000114148824 */ /* 0x000fe200078e0a02 */
[----:B------:R-:W-:Y:S02]  /*1820*/  IABS R23, R22 ;  /* 0x0000001600177213 */ /* 0x000fe40000000000 */
[----:B------:R-:W-:Y:S01]  /*1830*/  LOP3.LUT R27, R0, 0xc8, RZ, 0xfc, !PT ;  /* 0x000000c8001b7812 */ /* 0x000fe200078efcff */
[----:B------:R-:W-:Y:S01]  /*1840*/  IMAD.HI.U32 R28, R3, R26, RZ ;  /* 0x0000001a031c7227 */ /* 0x000fe200078e00ff */
[----:B------:R-:W-:-:S02]  /*1850*/  ISETP.GT.U32.AND P0, PT, R2, R20, PT ;  /* 0x000000140200720c */ /* 0x000fc40003f04070 */
[----:B------:R-:W-:Y:S01]  /*1860*/  IABS R24, R27 ;  /* 0x0000001b00187213 */ /* 0x000fe20000000000 */
[----:B------:R-:W-:-:S04]  /*1870*/  IMAD.HI.U32 R25, R3, R23, RZ ;  /* 0x0000001703197227 */ /* 0x000fc800078e00ff */
[----:B------:R-:W-:Y:S02]  /*1880*/  IMAD.MOV R28, RZ, RZ, -R28 ;  /* 0x000000ffff1c7224 */ /* 0x000fe400078e0a1c */
[--C-:B------:R-:W-:Y:S02]  /*1890*/  @!P6 IMAD.IADD R21, R21, 0x1, -R2.reuse ;  /* 0x000000011515e824 */ /* 0x100fe400078e0a02 */
[----:B------:R-:W-:Y:S01]  /*18a0*/  @!P2 IMAD.IADD R19, R19, 0x1, -R2 ;  /* 0x000000011313a824 */ /* 0x000fe200078e0a02 */
[----:B------:R-:W-:Y:S01]  /*18b0*/  ISETP.GE.AND P2, PT, R22, RZ, PT ;  /* 0x000000ff1600720c */ /* 0x000fe20003f46270 */
[----:B------:R-:W-:Y:S01]  /*18c0*/  @!P4 IMAD.MOV R16, RZ, RZ, -R16 ;  /* 0x000000ffff10c224 */ /* 0x000fe200078e0a10 */
[----:B------:R-:W-:Y:S01]  /*18d0*/  ISETP.GE.AND P4, PT, R4, RZ, PT ;  /* 0x000000ff0400720c */ /* 0x000fe20003f86270 */
[----:B------:R-:W-:Y:S01]  /*18e0*/  IMAD.MOV R25, RZ, RZ, -R25 ;  /* 0x000000ffff197224 */ /* 0x000fe200078e0a19 */
[C---:B------:R-:W-:Y:S01]  /*18f0*/  ISETP.GT.U32.AND P6, PT, R2.reuse, R21, PT ;  /* 0x000000150200720c */ /* 0x040fe20003fc4070 */
[----:B------:R-:W-:-:S02]  /*1900*/  IMAD R22, R2, R28, R26 ;  /* 0x0000001c02167224 */ /* 0x000fc400078e021a */
[----:B------:R-:W-:Y:S01]  /*1910*/  IMAD.HI.U32 R4, R3, R24, RZ ;  /* 0x0000001803047227 */ /* 0x000fe200078e00ff */
[----:B------:R-:W-:Y:S03]  /*1920*/  STL [R1+0x87c], R6 ;  /* 0x00087c0601007387 */ /* 0x000fe60000100800 */
[C---:B------:R-:W-:Y:S02]  /*1930*/  IMAD R23, R2.reuse, R25, R23 ;  /* 0x0000001902177224 */ /* 0x040fe400078e0217 */
[----:B------:R-:W-:Y:S01]  /*1940*/  @!P5 IMAD.MOV R19, RZ, RZ, -R19 ;  /* 0x000000ffff13d224 */ /* 0x000fe200078e0a13 */
[----:B------:R-:W-:Y:S01]  /*1950*/  ISETP.GT.U32.AND P5, PT, R2, R22, PT ;  /* 0x000000160200720c */ /* 0x000fe20003fa4070 */
[----:B------:R-:W-:Y:S01]  /*1960*/  IMAD.MOV R4, RZ, RZ, -R4 ;  /* 0x000000ffff047224 */ /* 0x000fe200078e0a04 */
[----:B------:R-:W-:Y:S01]  /*1970*/  STL [R1+0x880], R7 ;  /* 0x0008800701007387 */ /* 0x000fe20000100800 */
[----:B------:R-:W-:Y:S01]  /*1980*/  @!P0 IMAD.IADD R20, R20, 0x1, -R2 ;  /* 0x0000000114148824 */ /* 0x000fe200078e0a02 */
[C---:B------:R-:W-:Y:S01]  /*1990*/  ISETP.GT.U32.AND P0, PT, R2.reuse, R23, PT ;  /* 0x000000170200720c */ /* 0x040fe20003f04070 */
[----:B------:R-:W-:Y:S01]  /*19a0*/  IMAD R24, R2, R4, R24 ;  /* 0x0000000402187224 */ /* 0x000fe200078e0218 */
[----:B------:R-:W-:Y:S04]  /*19b0*/  STL [R1+0x884], R8 ;  /* 0x0008840801007387 */ /* 0x000fe80000100800 */
[----:B------:R1:W-:Y:S01]  /*19c0*/  STL [R1+0x888], R9 ;  /* 0x0008880901007387 */ /* 0x0003e20000100800 */
[----:B------:R-:W-:-:S03]  /*19d0*/  @!P6 IMAD.IADD R21, R21, 0x1, -R2 ;  /* 0x000000011515e824 */ /* 0x000fc600078e0a02 */
[----:B------:R3:W-:Y:S01]  /*19e0*/  STL [R1+0x88c], R10 ;  /* 0x00088c0a01007387 */ /* 0x0007e20000100800 */
[----:B------:R-:W-:-:S03]  /*19f0*/  ISETP.GT.U32.AND P6, PT, R2, R24, PT ;  /* 0x000000180200720c */ /* 0x000fc60003fc4070 */
[----:B------:R-:W-:Y:S01]  /*1a00*/  STL [R1+0x894], R11 ;  /* 0x0008940b01007387 */ /* 0x000fe20000100800 */
[----:B-1----:R-:W-:-:S03]  /*1a10*/  LOP3.LUT R9, R0, 0xd8, RZ, 0xfc, !PT ;  /* 0x000000d800097812 */ /* 0x002fc600078efcff */
[----:B------:R1:W-:Y:S04]  /*1a20*/  STL [R1+0x898], R12 ;  /* 0x0008980c01007387 */ /* 0x0003e80000100800 */
[----:B---3--:R-:W3:Y:S01]  /*1a30*/  S2R R10, SR_TID.X ;  /* 0x00000000000a7919 */ /* 0x008ee20000002100 */
[--C-:B------:R-:W-:Y:S01]  /*1a40*/  @!P5 IMAD.IADD R22, R22, 0x1, -R2.reuse ;  /* 0x000000011616d824 */ /* 0x100fe200078e0a02 */
[----:B------:R-:W-:Y:S02]  /*1a50*/  IABS R26, R9 ;  /* 0x00000009001a7213 */ /* 0x000fe40000000000 */
[----:B-1----:R-:W-:Y:S01]  /*1a60*/  LOP3.LUT R12, R0, 0xd0, RZ, 0xfc, !PT ;  /* 0x000000d0000c7812 */ /* 0x002fe200078efcff */
[----:B------:R-:W-:-:S03]  /*1a70*/  @!P0 IMAD.IADD R23, R23, 0x1, -R2 ;  /* 0x0000000117178824 */ /* 0x000fc600078e0a02 */
[----:B------:R-:W-:Y:S01]  /*1a80*/  IABS R25, R12 ;  /* 0x0000000c00197213 */ /* 0x000fe20000000000 */
[C---:B------:R-:W-:Y:S01]  /*1a90*/  IMAD.HI.U32 R29, R3.reuse, R26, RZ ;  /* 0x0000001a031d7227 */ /* 0x040fe200078e00ff */
[----:B------:R-:W-:Y:S02]  /*1aa0*/  ISETP.GT.U32.AND P5, PT, R2, R22, PT ;  /* 0x000000160200720c */ /* 0x000fe40003fa4070 */
[----:B------:R-:W-:Y:S01]  /*1ab0*/  LOP3.LUT R8, R0, 0xe0, RZ, 0xfc, !PT ;  /* 0x000000e000087812 */ /* 0x000fe200078efcff */
[----:B------:R-:W-:Y:S01]  /*1ac0*/  IMAD.HI.U32 R4, R3, R25, RZ ;  /* 0x0000001903047227 */ /* 0x000fe200078e00ff */
[----:B------:R-:W-:Y:S02]  /*1ad0*/  ISETP.GT.U32.AND P0, PT, R2, R23, PT ;  /* 0x000000170200720c */ /* 0x000fe40003f04070 */
[----:B------:R-:W-:Y:S01]  /*1ae0*/  IABS R28, R8 ;  /* 0x00000008001c7213 */ /* 0x000fe20000000000 */
[----:B------:R-:W-:Y:S01]  /*1af0*/  IMAD.MOV R4, RZ, RZ, -R4 ;  /* 0x000000ffff047224 */ /* 0x000fe200078e0a04 */
[----:B------:R-:W-:Y:S01]  /*1b00*/  LOP3.LUT R6, R0, 0xe8, RZ, 0xfc, !PT ;  /* 0x000000e800067812 */ /* 0x000fe200078efcff */
[----:B------:R-:W-:-:S02]  /*1b10*/  IMAD.MOV R29, RZ, RZ, -R29 ;  /* 0x000000ffff1d7224 */ /* 0x000fc400078e0a1d */
[----:B------:R-:W-:Y:S01]  /*1b20*/  @!P6 IMAD.IADD R24, R24, 0x1, -R2 ;  /* 0x000000011818e824 */ /* 0x000fe200078e0a02 */
[----:B------:R-:W-:Y:S01]  /*1b30*/  STL [R1+0x89c], R13 ;  /* 0x00089c0d01007387 */ /* 0x000fe20000100800 */
[C---:B------:R-:W-:Y:S02]  /*1b40*/  IMAD R25, R2.reuse, R4, R25 ;  /* 0x0000000402197224 */ /* 0x040fe400078e0219 */
[C---:B------:R-:W-:Y:S01]  /*1b50*/  IMAD R26, R2.reuse, R29, R26 ;  /* 0x0000001d021a7224 */ /* 0x040fe200078e021a */
[----:B------:R1:W-:Y:S01]  /*1b60*/  STL [R1+0x8a0], R14 ;  /* 0x0008a00e01007387 */ /* 0x0003e20000100800 */
[----:B------:R-:W-:Y:S01]  /*1b70*/  IABS R29, R6 ;  /* 0x00000006001d7213 */ /* 0x000fe20000000000 */
[C---:B------:R-:W-:Y:S01]  /*1b80*/  IMAD.HI.U32 R4, R3.reuse, R28, RZ ;  /* 0x0000001c03047227 */ /* 0x040fe200078e00ff */
[----:B------:R-:W-:Y:S02]  /*1b90*/  ISETP.GT.U32.AND P6, PT, R2, R24, PT ;  /* 0x000000180200720c */ /* 0x000fe40003fc4070 */
[----:B---3--:R-:W-:Y:S01]  /*1ba0*/  SHF.R.U32.HI R7, RZ, 0x8, R10 ;  /* 0x00000008ff077819 */ /* 0x008fe2000001160a */
[----:B------:R-:W-:Y:S01]  /*1bb0*/  @!P5 IMAD.IADD R22, R22, 0x1, -R2 ;  /* 0x000000011616d824 */ /* 0x000fe200078e0a02 */
[----:B-1----:R-:W-:Y:S01]  /*1bc0*/  LOP3.LUT R14, R0, 0xf0, RZ, 0xfc, !PT ;  /* 0x000000f0000e7812 */ /* 0x002fe200078efcff */
[----:B------:R-:W-:Y:S01]  /*1bd0*/  IMAD.MOV R4, RZ, RZ, -R4 ;  /* 0x000000ffff047224 */ /* 0x000fe200078e0a04 */
[----:B------:R-:W-:Y:S01]  /*1be0*/  ISETP.GT.U32.AND P5, PT, R2, R25, PT ;  /* 0x000000190200720c */ /* 0x000fe20003fa4070 */
[----:B------:R-:W-:Y:S01]  /*1bf0*/  IMAD.HI.U32 R11, R3, R29, RZ ;  /* 0x0000001d030b7227 */ /* 0x000fe200078e00ff */
[----:B------:R-:W-:-:S02]  /*1c00*/  IABS R0, R14 ;  /* 0x0000000e00007213 */ /* 0x000fc40000000000 */
[----:B------:R-:W-:Y:S01]  /*1c10*/  SGXT.U32 R7, R7, 0x1 ;  /* 0x000000010707781a */ /* 0x000fe20000000000 */
[----:B------:R-:W-:Y:S01]  /*1c20*/  @!P0 IMAD.IADD R23, R23, 0x1, -R2 ;  /* 0x0000000117178824 */ /* 0x000fe200078e0a02 */
[C---:B------:R-:W-:Y:S01]  /*1c30*/  ISETP.GT.U32.AND P0, PT, R2.reuse, R26, PT ;  /* 0x0000001a0200720c */ /* 0x040fe20003f04070 */
[----:B------:R-:W-:Y:S02]  /*1c40*/  IMAD R28, R2, R4, R28 ;  /* 0x00000004021c7224 */ /* 0x000fe400078e021c */
[----:B------:R-:W-:Y:S02]  /*1c50*/  IMAD.MOV R4, RZ, RZ, -R11 ;  /* 0x000000ffff047224 */ /* 0x000fe400078e0a0b */
[----:B------:R-:W-:-:S04]  /*1c60*/  IMAD.HI.U32 R3, R3, R0, RZ ;  /* 0x0000000003037227 */ /* 0x000fc800078e00ff */
[----:B------:R-:W-:Y:S02]  /*1c70*/  IMAD R13, R7, c[0x0][0x188], RZ ;  /* 0x00006200070d7a24 */ /* 0x000fe400078e02ff */
[----:B------:R-:W-:Y:S02]  /*1c80*/  IMAD.MOV.U32 R11, RZ, RZ, c[0x0][0x188] ;  /* 0x00006200ff0b7624 */ /* 0x000fe400078e00ff */
[----:B------:R-:W-:Y:S02]  /*1c90*/  IMAD R29, R2, R4, R29 ;  /* 0x00000004021d7224 */ /* 0x000fe400078e021d */
[----:B------:R-:W-:Y:S02]  /*1ca0*/  IMAD.MOV R3, RZ, RZ, -R3 ;  /* 0x000000ffff037224 */ /* 0x000fe400078e0a03 */
[----:B------:R-:W-:Y:S01]  /*1cb0*/  @!P6 IMAD.IADD R24, R24, 0x1, -R2 ;  /* 0x000000011818e824 */ /* 0x000fe200078e0a02 */
[----:B------:R-:W-:Y:S01]  /*1cc0*/  ISETP.GT.U32.AND P6, PT, R2, R28, PT ;  /* 0x0000001c0200720c */ /* 0x000fe20003fc4070 */
[----:B------:R-:W-:Y:S01]  /*1cd0*/  IMAD R4, R11, 0x2, R13 ;  /* 0x000000020b047824 */ /* 0x000fe200078e020d */
[----:B------:R-:W-:Y:S01]  /*1ce0*/  LOP3.LUT R10, R10, 0xff, RZ, 0xc0, !PT ;  /* 0x000000ff0a0a7812 */ /* 0x000fe200078ec0ff */
[----:B------:R-:W-:-:S02]  /*1cf0*/  IMAD R0, R2, R3, R0 ;  /* 0x0000000302007224 */ /* 0x000fc400078e0200 */
[----:B------:R-:W-:Y:S01]  /*1d00*/  @!P5 IMAD.IADD R25, R25, 0x1, -R2 ;  /* 0x000000011919d824 */ /* 0x000fe200078e0a02 */
[----:B------:R-:W-:Y:S01]  /*1d10*/  ISETP.GT.U32.AND P5, PT, R2, R29, PT ;  /* 0x0000001d0200720c */ /* 0x000fe20003fa4070 */
[----:B------:R-:W-:Y:S02]  /*1d20*/  IMAD.MOV.U32 R3, RZ, RZ, 0x3f ;  /* 0x0000003fff037424 */ /* 0x000fe400078e00ff */
[----:B------:R-:W-:Y:S02]  /*1d30*/  IMAD R4, R11, 0x2, R4 ;  /* 0x000000020b047824 */ /* 0x000fe400078e0204 */
[----:B------:R-:W-:Y:S01]  /*1d40*/  @!P0 IMAD.IADD R26, R26, 0x1, -R2 ;  /* 0x000000011a1a8824 */ /* 0x000fe200078e0a02 */
[----:B------:R-:W-:Y:S01]  /*1d50*/  ISETP.GT.U32.AND P0, PT, R2, R0, PT ;  /* 0x000000000200720c */ /* 0x000fe20003f04070 */
[----:B--2---:R-:W-:Y:S01]  /*1d60*/  IMAD R5, R5, 0x100, R10 ;  /* 0x0000010005057824 */ /* 0x004fe200078e020a */
[----:B------:R-:W-:Y:S01]  /*1d70*/  IADD3 R13, R3, c[0x0][0x180], RZ ;  /* 0x00006000030d7a10 */ /* 0x000fe20007ffe0ff */
[----:B------:R-:W-:-:S02]  /*1d80*/  IMAD R10, R11, 0x2, R4 ;  /* 0x000000020b0a7824 */ /* 0x000fc400078e0204 */
[----:B------:R-:W-:Y:S01]  /*1d90*/  @!P6 IMAD.IADD R28, R28, 0x1, -R2 ;  /* 0x000000011c1ce824 */ /* 0x000fe200078e0a02 */
[----:B------:R-:W-:Y:S01]  /*1da0*/  ISETP.GT.AND P6, PT, R13, 0x3f, PT ;  /* 0x0000003f0d00780c */ /* 0x000fe20003fc4270 */
[----:B------:R-:W-:Y:S01]  /*1db0*/  IMAD R10, R11, 0x2, R10 ;  /* 0x000000020b0a7824 */ /* 0x000fe200078e020a */
[----:B------:R-:W-:Y:S01]  /*1dc0*/  STL [R1+0x534], R5 ;  /* 0x0005340501007387 */ /* 0x000fe20000100800 */
[--C-:B------:R-:W-:Y:S01]  /*1dd0*/  @!P5 IMAD.IADD R29, R29, 0x1, -R2.reuse ;  /* 0x000000011d1dd824 */ /* 0x100fe200078e0a02 */
[----:B------:R-:W-:Y:S02]  /*1de0*/  ISETP.GE.AND P5, PT, R7, c[0x0][0x180], PT ;  /* 0x0000600007007a0c */ /* 0x000fe40003fa6270 */
[----:B------:R-:W2:Y:S01]  /*1df0*/  LDL.LU R3, [R1+0x40] ;  /* 0x0000400001037983 */ /* 0x000ea20000300800 */
[----:B------:R-:W-:Y:S01]  /*1e00*/  SEL R13, RZ, 0x4, !P6 ;  /* 0x00000004ff0d7807 */ /* 0x000fe20007000000 */
[----:B------:R-:W-:Y:S02]  /*1e10*/  @!P0 IMAD.IADD R0, R0, 0x1, -R2 ;  /* 0x0000000100008824 */ /* 0x000fe400078e0a02 */
[----:B------:R1:W-:Y:S01]  /*1e20*/  STL [R1+0x248], R10 ;  /* 0x0002480a01007387 */ /* 0x0003e20000100800 */
[----:B------:R-:W-:-:S02]  /*1e30*/  SEL R2, R13, RZ, !P5 ;  /* 0x000000ff0d027207 */ /* 0x000fc40006800000 */
[----:B------:R-:W-:Y:S01]  /*1e40*/  ISETP.GE.AND P0, PT, R27, RZ, PT ;  /* 0x000000ff1b00720c */ /* 0x000fe20003f06270 */
[----:B------:R-:W-:Y:S01]  /*1e50*/  STL [R1+0x60], R13 ;  /* 0x0000600d01007387 */ /* 0x000fe20000100800 */
[----:B-1----:R-:W-:-:S05]  /*1e60*/  IMAD R10, R11, 0x2, R10 ;  /* 0x000000020b0a7824 */ /* 0x002fca00078e020a */
[----:B------:R1:W-:Y:S04]  /*1e70*/  STL [R1+0x2b8], R10 ;  /* 0x0002b80a01007387 */ /* 0x0003e80000100800 */
[----:B------:R-:W3:Y:S04]  /*1e80*/  LDL.LU R27, [R1+0x8a4] ;  /* 0x0008a400011b7983 */ /* 0x000ee80000300800 */
[----:B------:R4:W-:Y:S01]  /*1e90*/  STL [R1], R2 ;  /* 0x0000000201007387 */ /* 0x0009e20000100800 */
[----:B-1----:R-:W-:Y:S02]  /*1ea0*/  IMAD R10, R11, 0x2, R10 ;  /* 0x000000020b0a7824 */ /* 0x002fe400078e020a */
[----:B------:R-:W-:-:S02]  /*1eb0*/  @!P3 IMAD.MOV R20, RZ, RZ, -R20 ;  /* 0x000000ffff14b224 */ /* 0x000fc400078e0a14 */
[----:B------:R-:W-:Y:S01]  /*1ec0*/  @!P4 IMAD.MOV R21, RZ, RZ, -R21 ;  /* 0x000000ffff15c224 */ /* 0x000fe200078e0a15 */
[----:B----4-:R-:W-:Y:S01]  /*1ed0*/  IABS R2, c[0x0][0x17c] ;  /* 0x00005f0000027a13 */ /* 0x010fe20000000000 */
[----:B------:R-:W-:Y:S01]  /*1ee0*/  @!P1 IMAD.MOV R22, RZ, RZ, -R22 ;  /* 0x000000ffff169224 */ /* 0x000fe200078e0a16 */
[----:B------:R1:W-:Y:S01]  /*1ef0*/  STL [R1+0x240], R10 ;  /* 0x0002400a01007387 */ /* 0x0003e20000100800 */
[----:B------:R-:W-:Y:S01]  /*1f00*/  @!P2 IMAD.MOV R23, RZ, RZ, -R23 ;  /* 0x000000ffff17a224 */ /* 0x000fe200078e0a17 */
[C---:B------:R-:W-:Y:S02]  /*1f10*/  ISETP.GT.U32.AND P3, PT, R2.reuse, R25, PT ;  /* 0x000000190200720c */ /* 0x040fe40003f64070 */
[C---:B------:R-:W-:Y:S02]  /*1f20*/  ISETP.GT.U32.AND P4, PT, R2.reuse, R26, PT ;  /* 0x0000001a0200720c */ /* 0x040fe40003f84070 */
[C---:B------:R-:W-:Y:S02]  /*1f30*/  ISETP.GT.U32.AND P1, PT, R2.reuse, R28, PT ;  /* 0x0000001c0200720c */ /* 0x040fe40003f24070 */
[----:B------:R-:W-:-:S02]  /*1f40*/  ISETP.GT.U32.AND P2, PT, R2, R29, PT ;  /* 0x0000001d0200720c */ /* 0x000fc40003f44070 */
[----:B------:R-:W4:Y:S01]  /*1f50*/  LDL.LU R2, [R1] ;  /* 0x0000000001027983 */ /* 0x000f220000300800 */
[----:B------:R-:W-:Y:S01]  /*1f60*/  IABS R4, R5 ;  /* 0x0000000500047213 */ /* 0x000fe20000000000 */
[----:B------:R-:W-:Y:S02]  /*1f70*/  @!P0 IMAD.MOV R24, RZ, RZ, -R24 ;  /* 0x000000ffff188224 */ /* 0x000fe400078e0a18 */
[----:B-1----:R-:W-:-:S05]  /*1f80*/  IMAD R10, R11, 0x2, R10 ;  /* 0x000000020b0a7824 */ /* 0x002fca00078e020a */
[----:B------:R-:W-:Y:S01]  /*1f90*/  STL [R1+0x23c], R10 ;  /* 0x00023c0a01007387 */ /* 0x000fe20000100800 */
[----:B--2---:R-:W-:-:S04]  /*1fa0*/  IMAD.HI.U32 R3, R3, R4, RZ ;  /* 0x0000000403037227 */ /* 0x004fc800078e00ff */
[----:B------:R-:W-:-:S04]  /*1fb0*/  IMAD.MOV R3, RZ, RZ, -R3 ;  /* 0x000000ffff037224 */ /* 0x000fc800078e0a03 */
[----:B---3--:R-:W-:Y:S02]  /*1fc0*/  IMAD R4, R27, R3, R4 ;  /* 0x000000031b047224 */ /* 0x008fe400078e0204 */
[----:B------:R-:W-:-:S05]  /*1fd0*/  IMAD R3, R11, 0x2, R10 ;  /* 0x000000020b037824 */ /* 0x000fca00078e020a */
[----:B------:R1:W-:Y:S01]  /*1fe0*/  STL [R1+0x238], R3 ;  /* 0x0002380301007387 */ /* 0x0003e20000100800 */
[----:B----4-:R-:W-:Y:S02]  /*1ff0*/  ISETP.NE.U32.AND P5, PT, R2, RZ, PT ;  /* 0x000000ff0200720c */ /* 0x010fe40003fa5070 */
[----:B------:R-:W-:-:S04]  /*2000*/  IABS R2, c[0x0][0x17c] ;  /* 0x00005f0000027a13 */ /* 0x000fc80000000000 */
[----:B------:R-:W-:Y:S01]  /*2010*/  ISETP.GT.U32.AND P0, PT, R2, R0, PT ;  /* 0x000000000200720c */ /* 0x000fe20003f04070 */
[----:B-1----:R-:W-:Y:S02]  /*2020*/  IMAD R3, R11, 0x2, R3 ;  /* 0x000000020b037824 */ /* 0x002fe400078e0203 */
[--C-:B------:R-:W-:Y:S02]  /*2030*/  @!P3 IMAD.IADD R25, R25, 0x1, -R2.reuse ;  /* 0x000000011919b824 */ /* 0x100fe400078e0a02 */
[--C-:B------:R-:W-:Y:S02]  /*2040*/  @!P4 IMAD.IADD R26, R26, 0x1, -R2.reuse ;  /* 0x000000011a1ac824 */ /* 0x100fe400078e0a02 */
[--C-:B------:R-:W-:Y:S02]  /*2050*/  @!P1 IMAD.IADD R28, R28, 0x1, -R2.reuse ;  /* 0x000000011c1c9824 */ /* 0x100fe400078e0a02 */
[----:B------:R-:W-:-:S04]  /*2060*/  @!P2 IMAD.IADD R29, R29, 0x1, -R2 ;  /* 0x000000011d1da824 */ /* 0x000fc800078e0a02 */
[----:B------:R-:W-:Y:S02]  /*2070*/  @!P0 IMAD.IADD R0, R0, 0x1, -R2 ;  /* 0x0000000100008824 */ /* 0x000fe400078e0a02 */
[----:B------:R-:W-:Y:S01]  /*2080*/  IMAD R2, R11, 0x2, R3 ;  /* 0x000000020b027824 */ /* 0x000fe200078e0203 */
[----:B------:R-:W-:Y:S01]  /*2090*/  ISETP.GT.U32.AND P4, PT, R27, R4, PT ;  /* 0x000000041b00720c */ /* 0x000fe20003f84070 */
[----:B------:R-:W-:Y:S01]  /*20a0*/  STL [R1+0x234], R3 ;  /* 0x0002340301007387 */ /* 0x000fe20000100800 */
[----:B------:R-:W-:-:S03]  /*20b0*/  ISETP.GE.AND P3, PT, R12, RZ, PT ;  /* 0x000000ff0c00720c */ /* 0x000fc60003f66270 */
[----:B------:R1:W-:Y:S01]  /*20c0*/  STL [R1+0x230], R2 ;  /* 0x0002300201007387 */ /* 0x0003e20000100800 */
[----:B------:R-:W-:Y:S02]  /*20d0*/  ISETP.GE.AND P0, PT, R6, RZ, PT ;  /* 0x000000ff0600720c */ /* 0x000fe40003f06270 */
[----:B------:R-:W-:Y:S01]  /*20e0*/  LOP3.LUT R6, R7, 0x4, RZ, 0xfc, !PT ;  /* 0x0000000407067812 */ /* 0x000fe200078efcff */
[----:B-1----:R-:W-:Y:S01]  /*20f0*/  IMAD R2, R11, 0x2, R2 ;  /* 0x000000020b027824 */ /* 0x002fe200078e0202 */
[----:B------:R-:W-:-:S04]  /*2100*/  ISETP.GE.AND P1, PT, R9, RZ, PT ;  /* 0x000000ff0900720c */ /* 0x000fc80003f26270 */
[----:B------:R1:W-:Y:S01]  /*2110*/  STL [R1+0x1cc], R2 ;  /* 0x0001cc0201007387 */ /* 0x0003e20000100800 */
[----:B------:R-:W-:Y:S01]  /*2120*/  ISETP.GE.AND P2, PT, R8, RZ, PT ;  /* 0x000000ff0800720c */ /* 0x000fe20003f46270 */
[----:B------:R-:W-:Y:S02]  /*2130*/  @!P4 IMAD.IADD R4, R4, 0x1, -R27 ;  /* 0x000000010404c824 */ /* 0x000fe400078e0a1b */
[----:B------:R-:W2:Y:S01]  /*2140*/  LDL.LU R10, [R1+0x30] ;  /* 0x00003000010a7983 */ /* 0x000ea20000300800 */
[----:B------:R-:W-:-:S03]  /*2150*/  LOP3.LUT R3, R7, 0x8, RZ, 0xfc, !PT ;  /* 0x0000000807037812 */ /* 0x000fc600078efcff */
[----:B------:R-:W3:Y:S01]  /*2160*/  LDL.LU R9, [R1+0x2c] ;  /* 0x00002c0001097983 */ /* 0x000ee20000300800 */
[----:B-1----:R-:W-:Y:S01]  /*2170*/  IMAD R2, R11, 0x2, R2 ;  /* 0x000000020b027824 */ /* 0x002fe200078e0202 */
[----:B------:R-:W-:Y:S02]  /*2180*/  ISETP.GE.AND P4, PT, R6, c[0x0][0x180], PT ;  /* 0x0000600006007a0c */ /* 0x000fe40003f86270 */
[----:B------:R-:W4:Y:S01]  /*2190*/  LDL.LU R8, [R1+0x28] ;  /* 0x0000280001087983 */ /* 0x000f220000300800 */
[----:B------:R-:W-:-:S03]  /*21a0*/  @!P3 IMAD.MOV R25, RZ, RZ, -R25 ;  /* 0x000000ffff19b224 */ /* 0x000fc600078e0a19 */
[----:B------:R1:W-:Y:S01]  /*21b0*/  STL [R1], R2 ;  /* 0x0000000201007387 */ /* 0x0003e20000100800 */
[----:B------:R-:W-:Y:S02]  /*21c0*/  ISETP.GE.AND P3, PT, R3, c[0x0][0x180], PT ;  /* 0x0000600003007a0c */ /* 0x000fe40003f66270 */
[----:B------:R-:W-:Y:S01]  /*21d0*/  SEL R12, R13, RZ, !P4 ;  /* 0x000000ff0d0c7207 */ /* 0x000fe20006000000 */
[----:B------:R-:W4:Y:S01]  /*21e0*/  LDL.LU R7, [R1+0x24] ;  /* 0x0000240001077983 */ /* 0x000f220000300800 */
[----:B-1----:R-:W-:Y:S01]  /*21f0*/  IMAD R2, R11, 0x2, R2 ;  /* 0x000000020b027824 */ /* 0x002fe200078e0202 */
[----:B------:R-:W-:Y:S02]  /*2200*/  SEL R13, R13, RZ, !P3 ;  /* 0x000000ff0d0d7207 */ /* 0x000fe40005800000 */
[----:B------:R-:W4:Y:S01]  /*2210*/  LDL.LU R6, [R1+0x1c] ;  /* 0x00001c0001067983 */ /* 0x000f220000300800 */
[----:B------:R-:W-:Y:S01]  /*2220*/  IMAD R3, R11, 0x2, R2 ;  /* 0x000000020b037824 */ /* 0x000fe200078e0202 */
[----:B------:R-:W-:-:S03]  /*2230*/  ISETP.NE.U32.AND P3, PT, R12, RZ, PT ;  /* 0x000000ff0c00720c */ /* 0x000fc60003f65070 */
[C---:B------:R-:W-:Y:S01]  /*2240*/  IMAD R12, R11.reuse, 0x2, R3 ;  /* 0x000000020b0c7824 */ /* 0x040fe200078e0203 */
[----:B------:R-:W-:Y:S01]  /*2250*/  ISETP.GE.AND P4, PT, R14, RZ, PT ;  /* 0x000000ff0e00720c */ /* 0x000fe20003f86270 */
[----:B------:R-:W-:Y:S01]  /*2260*/  @!P2 IMAD.MOV R28, RZ, RZ, -R28 ;  /* 0x000000ffff1ca224 */ /* 0x000fe200078e0a1c */
[----:B------:R-:W4:Y:S01]  /*2270*/  LDL.LU R14, [R1+0x8a0] ;  /* 0x0008a000010e7983 */ /* 0x000f220000300800 */
[----:B------:R-:W-:-:S04]  /*2280*/  IMAD R12, R11, 0x2, R12 ;  /* 0x000000020b0c7824 */ /* 0x000fc800078e020c */
[----:B------:R-:W-:Y:S01]  /*2290*/  IMAD R12, R11, 0x2, R12 ;  /* 0x000000020b0c7824 */ /* 0x000fe200078e020c */
[----:B------:R-:W-:Y:S02]  /*22a0*/  ISETP.NE.U32.AND P2, PT, R13, RZ, PT ;  /* 0x000000ff0d00720c */ /* 0x000fe40003f45070 */
[----:B------:R-:W4:Y:S01]  /*22b0*/  LDL.LU R13, [R1+0x89c] ;  /* 0x00089c00010d7983 */ /* 0x000f220000300800 */
[----:B------:R-:W-:Y:S02]  /*22c0*/  IMAD R11, R11, 0x2, R12 ;  /* 0x000000020b0b7824 */ /* 0x000fe400078e020c */
[----:B------:R-:W-:Y:S01]  /*22d0*/  @!P4 IMAD.MOV R0, RZ, RZ, -R0 ;  /* 0x000000ffff00c224 */ /* 0x000fe200078e0a00 */
[----:B------:R-:W4:Y:S01]  /*22e0*/  LDL.LU R12, [R1+0x898] ;  /* 0x00089800010c7983 */ /* 0x000f220000300800 */
[----:B------:R-:W-:-:S03]  /*22f0*/  ISETP.GE.AND P4, PT, R5, RZ, PT ;  /* 0x000000ff0500720c */ /* 0x000fc60003f86270 */
[----:B------:R-:W4:Y:S04]  /*2300*/  LDL.LU R11, [R1+0x894] ;  /* 0x00089400010b7983 */ /* 0x000f280000300800 */
[----:B------:R-:W4:Y:S01]  /*2310*/  LDL.LU R5, [R1+0x890] ;  /* 0x0008900001057983 */ /* 0x000f220000300800 */
[----:B------:R-:W-:Y:S01]  /*2320*/  @!P1 IMAD.MOV R26, RZ, RZ, -R26 ;  /* 0x000000ffff1a9224 */ /* 0x000fe200078e0a1a */
[----:B------:R-:W-:Y:S01]  /*2330*/  ISETP.GT.U32.AND P1, PT, R27, R4, PT ;  /* 0x000000041b00720c */ /* 0x000fe20003f24070 */
[----:B------:R-:W-:Y:S01]  /*2340*/  @!P0 IMAD.MOV R29, RZ, RZ, -R29 ;  /* 0x000000ffff1d8224 */ /* 0x000fe200078e0a1d */
[----:B------:R-:W-:-:S11]  /*2350*/  ISETP.NE.AND P0, PT, RZ, c[0x0][0x17c], PT ;  /* 0x00005f00ff007a0c */ /* 0x000fd60003f05270 */
[----:B------:R-:W-:Y:S01]  /*2360*/  @!P1 IMAD.IADD R4, R4, 0x1, -R27 ;  /* 0x0000000104049824 */ /* 0x000fe200078e0a1b */
[----:B------:R-:W-:-:S04]  /*2370*/  LOP3.LUT R27, RZ, c[0x0][0x17c], RZ, 0x33, !PT ;  /* 0x00005f00ff1b7a12 */ /* 0x000fc800078e33ff */
[C---:B--2---:R-:W-:Y:S02]  /*2380*/  SEL R10, R27.reuse, R10, !P0 ;  /* 0x0000000a1b0a7207 */ /* 0x044fe40004000000 */
[C---:B---3--:R-:W-:Y:S02]  /*2390*/  SEL R9, R27.reuse, R9, !P0 ;  /* 0x000000091b097207 */ /* 0x048fe40004000000 */
[C---:B----4-:R-:W-:Y:S02]  /*23a0*/  SEL R8, R27.reuse, R8, !P0 ;  /* 0x000000081b087207 */ /* 0x050fe40004000000 */
[C---:B------:R-:W-:Y:S02]  /*23b0*/  SEL R7, R27.reuse, R7, !P0 ;  /* 0x000000071b077207 */ /* 0x040fe40004000000 */
[C---:B------:R-:W-:Y:S02]  /*23c0*/  SEL R6, R27.reuse, R6, !P0 ;  /* 0x000000061b067207 */ /* 0x040fe40004000000 */
[----:B------:R-:W-:-:S05]  /*23d0*/  SEL R5, R27, R5, !P0 ;  /* 0x000000051b057207 */ /* 0x000fca0004000000 */
[----:B------:R1:W-:Y:S04]  /*23e0*/  STL [R1+0x88], R5 ;  /* 0x0000880501007387 */ /* 0x0003e80000100800 */
[----:B-1----:R-:W2:Y:S04]  /*23f0*/  LDL.LU R5, [R1+0x18] ;  /* 0x0000180001057983 */ /* 0x002ea80000300800 */
[----:B------:R1:W-:Y:S04]  /*2400*/  STL [R1+0x84], R10 ;  /* 0x0000840a01007387 */ /* 0x0003e80000100800 */
[----:B-1----:R-:W3:Y:S04]  /*2410*/  LDL.LU R10, [R1+0x88c] ;  /* 0x00088c00010a7983 */ /* 0x002ee80000300800 */
[----:B------:R1:W-:Y:S04]  /*2420*/  STL [R1+0x80], R9 ;  /* 0x0000800901007387 */ /* 0x0003e80000100800 */
[----:B-1----:R-:W4:Y:S04]  /*2430*/  LDL.LU R9, [R1+0x888] ;  /* 0x0008880001097983 */ /* 0x002f280000300800 */
[----:B------:R1:W-:Y:S04]  /*2440*/  STL [R1+0x7c], R8 ;  /* 0x00007c0801007387 */ /* 0x0003e80000100800 */
[----:B-1----:R-:W3:Y:S04]  /*2450*/  LDL.LU R8, [R1+0x884] ;  /* 0x0008840001087983 */ /* 0x002ee80000300800 */
[----:B------:R1:W-:Y:S04]  /*2460*/  STL [R1+0x78], R7 ;  /* 0x0000780701007387 */ /* 0x0003e80000100800 */
[----:B-1----:R-:W3:Y:S04]  /*2470*/  LDL.LU R7, [R1+0x880] ;  /* 0x0008800001077983 */ /* 0x002ee80000300800 */
[----:B------:R1:W-:Y:S04]  /*2480*/  STL [R1+0x74], R6 ;  /* 0x0000740601007387 */ /* 0x0003e80000100800 */
[----:B-1----:R-:W3:Y:S01]  /*2490*/  LDL.LU R6, [R1+0x87c] ;  /* 0x00087c0001067983 */ /* 0x002ee20000300800 */
[----:B--2---:R-:W-:-:S05]  /*24a0*/  SEL R5, R27, R5, !P0 ;  /* 0x000000051b057207 */ /* 0x004fca0004000000 */
[----:B------:R3:W-:Y:S02]  /*24b0*/  STL [R1+0x70], R5 ;  /* 0x0000700501007387 */ /* 0x0007e40000100800 */
[C---:B---3--:R-:W-:Y:S02]  /*24c0*/  SEL R5, R27.reuse, R6, !P0 ;  /* 0x000000061b057207 */ /* 0x048fe40004000000 */
[----:B------:R-:W2:Y:S04]  /*24d0*/  LDL.LU R6, [R1+0x878] ;  /* 0x0008780001067983 */ /* 0x000ea80000300800 */
[----:B------:R1:W-:Y:S02]  /*24e0*/  STL [R1+0x6c], R5 ;  /* 0x00006c0501007387 */ /* 0x0003e40000100800 */
[----:B-1----:R-:W-:-:S02]  /*24f0*/  SEL R5, R27, R7, !P0 ;  /* 0x000000071b057207 */ /* 0x002fc40004000000 */
[----:B------:R-:W-:-:S03]  /*2500*/  SEL R7, R27, R8, !P0 ;  /* 0x000000081b077207 */ /* 0x000fc60004000000 */
[----:B------:R4:W-:Y:S04]  /*2510*/  STL [R1+0x68], R5 ;  /* 0x0000680501007387 */ /* 0x0009e80000100800 */
[----:B------:R1:W-:Y:S01]  /*2520*/  STL [R1+0x64], R7 ;  /* 0x0000640701007387 */ /* 0x0003e20000100800 */
[----:B----4-:R-:W-:Y:S02]  /*2530*/  SEL R5, R27, R9, !P0 ;  /* 0x000000091b057207 */ /* 0x010fe40004000000 */
[----:B------:R-:W-:-:S03]  /*2540*/  LOP3.LUT R9, RZ, c[0x0][0x17c], RZ, 0x33, !PT ;  /* 0x00005f00ff097a12 */ /* 0x000fc600078e33ff */
[----:B------:R3:W-:Y:S01]  /*2550*/  STL [R1+0x8c], R5 ;  /* 0x00008c0501007387 */ /* 0x0007e20000100800 */
[C---:B------:R-:W-:Y:S02]  /*2560*/  SEL R8, R9.reuse, R10, !P0 ;  /* 0x0000000a09087207 */ /* 0x040fe40004000000 */
[----:B-1----:R-:W-:-:S03]  /*2570*/  SEL R7, R9, R11, !P0 ;  /* 0x0000000b09077207 */ /* 0x002fc60004000000 */
[----:B------:R1:W-:Y:S01]  /*2580*/  STL [R1+0x90], R8 ;  /* 0x0000900801007387 */ /* 0x0003e20000100800 */
[----:B---3--:R-:W-:-:S03]  /*2590*/  SEL R5, R9, R12, !P0 ;  /* 0x0000000c09057207 */ /* 0x008fc60004000000 */
[----:B------:R3:W-:Y:S04]  /*25a0*/  STL [R1+0x94], R7 ;  /* 0x0000940701007387 */ /* 0x0007e80000100800 */
[----:B------:R4:W-:Y:S01]  /*25b0*/  STL [R1+0x98], R5 ;  /* 0x0000980501007387 */ /* 0x0009e20000100800 */
[C---:B-1----:R-:W-:Y:S02]  /*25c0*/  SEL R8, R9.reuse, R13, !P0 ;  /* 0x0000000d09087207 */ /* 0x042fe40004000000 */
[----:B---3--:R-:W-:-:S03]  /*25d0*/  SEL R7, R9, R14, !P0 ;  /* 0x0000000e09077207 */ /* 0x008fc60004000000 */
[----:B------:R1:W-:Y:S01]  /*25e0*/  STL [R1+0x9c], R8 ;  /* 0x00009c0801007387 */ /* 0x0003e20000100800 */
[----:B----4-:R-:W-:-:S03]  /*25f0*/  SEL R5, R9, R15, !P0 ;  /* 0x0000000f09057207 */ /* 0x010fc60004000000 */
[----:B------:R3:W-:Y:S01]  /*2600*/  STL [R1+0xa4], R7 ;  /* 0x0000a40701007387 */ /* 0x0007e20000100800 */
[----:B------:R-:W-:-:S03]  /*2610*/  SEL R27, R9, R25, !P0 ;  /* 0x00000019091b7207 */ /* 0x000fc60004000000 */
[----:B------:R4:W-:Y:S01]  /*2620*/  STL [R1+0xf8], R5 ;  /* 0x0000f80501007387 */ /* 0x0009e20000100800 */
[----:B-1----:R-:W-:-:S03]  /*2630*/  SEL R8, R9, R16, !P0 ;  /* 0x0000001009087207 */ /* 0x002fc60004000000 */
[----:B------:R-:W1:Y:S01]  /*2640*/  S2R R25, SR_TID.X ;  /* 0x0000000000197919 */ /* 0x000e620000002100 */
[C---:B---3--:R-:W-:Y:S02]  /*2650*/  SEL R7, R9.reuse, R17, !P0 ;  /* 0x0000001109077207 */ /* 0x048fe40004000000 */
[C---:B----4-:R-:W-:Y:S01]  /*2660*/  SEL R5, R9.reuse, R18, !P0 ;  /* 0x0000001209057207 */ /* 0x050fe20004000000 */
[----:B------:R3:W-:Y:S04]  /*2670*/  STL [R1+0xfc], R8 ;  /* 0x0000fc0801007387 */ /* 0x0007e80000100800 */
[----:B------:R4:W-:Y:S04]  /*2680*/  STL [R1+0x100], R7 ;  /* 0x0001000701007387 */ /* 0x0009e80000100800 */
[----:B------:R1:W-:Y:S01]  /*2690*/  STL [R1+0x104], R5 ;  /* 0x0001040501007387 */ /* 0x0003e20000100800 */
[----:B---3--:R-:W-:-:S02]  /*26a0*/  SEL R8, R9, R19, !P0 ;  /* 0x0000001309087207 */ /* 0x008fc40004000000 */
[----:B----4-:R-:W-:-:S03]  /*26b0*/  SEL R7, R9, R20, !P0 ;  /* 0x0000001409077207 */ /* 0x010fc60004000000 */
[----:B------:R3:W-:Y:S01]  /*26c0*/  STL [R1+0x108], R8 ;  /* 0x0001080801007387 */ /* 0x0007e20000100800 */
[----:B-1----:R-:W-:-:S03]  /*26d0*/  SEL R5, R9, R21, !P0 ;  /* 0x0000001509057207 */ /* 0x002fc60004000000 */
[----:B------:R1:W-:Y:S01]  /*26e0*/  STL [R1+0x10c], R7 ;  /* 0x00010c0701007387 */ /* 0x0003e20000100800 */
[----:B------:R-:W-:-:S03]  /*26f0*/  ISETP.NE.AND P1, PT, RZ, c[0x0][0x178], PT ;  /* 0x00005e00ff007a0c */ /* 0x000fc60003f25270 */
[----:B------:R4:W-:Y:S01]  /*2700*/  STL [R1+0x168], R5 ;  /* 0x0001680501007387 */ /* 0x0009e20000100800 */
[C---:B---3--:R-:W-:Y:S02]  /*2710*/  SEL R8, R9.reuse, R22, !P0 ;  /* 0x0000001609087207 */ /* 0x048fe40004000000 */
[----:B-1----:R-:W-:-:S03]  /*2720*/  SEL R7, R9, R23, !P0 ;  /* 0x0000001709077207 */ /* 0x002fc60004000000 */
[----:B------:R1:W-:Y:S01]  /*2730*/  STL [R1+0x16c], R8 ;  /* 0x00016c0801007387 */ /* 0x0003e20000100800 */
[----:B----4-:R-:W-:-:S03]  /*2740*/  SEL R5, R9, R24, !P0 ;  /* 0x0000001809057207 */ /* 0x010fc60004000000 */
[----:B------:R-:W-:Y:S04]  /*2750*/  STL [R1+0x1d0], R7 ;  /* 0x0001d00701007387 */ /* 0x000fe80000100800 */
[----:B------:R3:W-:Y:S01]  /*2760*/  STL [R1+0x288], R5 ;  /* 0x0002880501007387 */ /* 0x0007e20000100800 */
[----:B-1----:R-:W-:-:S03]  /*2770*/  SEL R8, R9, R28, !P0 ;  /* 0x0000001c09087207 */ /* 0x002fc60004000000 */
[----:B------:R-:W-:Y:S01]  /*2780*/  STL [R1+0x828], R27 ;  /* 0x0008281b01007387 */ /* 0x000fe20000100800 */
[----:B------:R-:W-:Y:S02]  /*2790*/  SHF.R.U32.HI R23, RZ, 0x8, R25 ;  /* 0x00000008ff177819 */ /* 0x000fe40000011619 */
[C---:B---3--:R-:W-:Y:S02]  /*27a0*/  SEL R5, R9.reuse, R26, !P0 ;  /* 0x0000001a09057207 */ /* 0x048fe40004000000 */
[C---:B------:R-:W-:Y:S01]  /*27b0*/  SEL R7, R9.reuse, R29, !P0 ;  /* 0x0000001d09077207 */ /* 0x040fe20004000000 */
[----:B------:R-:W-:Y:S01]  /*27c0*/  @!P4 IMAD.MOV R4, RZ, RZ, -R4 ;  /* 0x000000ffff04c224 */ /* 0x000fe200078e0a04 */
[----:B------:R-:W-:Y:S01]  /*27d0*/  SEL R10, R9, R0, !P0 ;  /* 0x00000000090a7207 */ /* 0x000fe20004000000 */
[----:B------:R1:W-:Y:S01]  /*27e0*/  STL [R1+0x290], R5 ;  /* 0x0002900501007387 */ /* 0x0003e20000100800 */
[----:B------:R-:W-:Y:S02]  /*27f0*/  @!P1 LOP3.LUT R4, RZ, c[0x0][0x178], RZ, 0x33, !PT ;  /* 0x00005e00ff049a12 */ /* 0x000fe400078e33ff */
[----:B------:R-:W-:Y:S01]  /*2800*/  SGXT.U32 R28, R23, 0x1 ;  /* 0x00000001171c781a */ /* 0x000fe20000000000 */
[----:B-1----:R-:W3:Y:S04]  /*2810*/  LDL R5, [R1+0x248] ;  /* 0x0002480001057983 */ /* 0x002ee80000100800 */
[----:B------:R-:W-:Y:S04]  /*2820*/  STL [R1+0x294], R8 ;  /* 0x0002940801007387 */ /* 0x000fe80000100800 */
[----:B------:R-:W4:Y:S04]  /*2830*/  LDL.LU R11, [R1] ;  /* 0x00000000010b7983 */ /* 0x000f280000300800 */
[----:B------:R-:W-:Y:S04]  /*2840*/  STL [R1+0x298], R7 ;  /* 0x0002980701007387 */ /* 0x000fe80000100800 */
[----:B------:R-:W-:Y:S01]  /*2850*/  STL [R1+0x86c], R23 ;  /* 0x00086c1701007387 */ /* 0x000fe20000100800 */
[----:B------:R-:W-:-:S03]  /*2860*/  LOP3.LUT R22, R28, 0x10, RZ, 0xfc, !PT ;  /* 0x000000101c167812 */ /* 0x000fc600078efcff */
[----:B------:R-:W-:Y:S01]  /*2870*/  STL [R1+0x2a0], R10 ;  /* 0x0002a00a01007387 */ /* 0x000fe20000100800 */
[----:B--2---:R-:W-:-:S05]  /*2880*/  SEL R0, R9, R6, !P0 ;  /* 0x0000000609007207 */ /* 0x004fca0004000000 */
[----:B------:R1:W-:Y:S04]  /*2890*/  STL [R1+0x2a4], R0 ;  /* 0x0002a40001007387 */ /* 0x0003e80000100800 */
[----:B------:R-:W-:Y:S01]  /*28a0*/  STL [R1+0x868], R28 ;  /* 0x0008681c01007387 */ /* 0x000fe20000100800 */
[----:B-1----:R-:W-:-:S05]  /*28b0*/  IMAD R0, R4, c[0x0][0x184], RZ ;  /* 0x0000610004007a24 */ /* 0x002fca00078e02ff */
[----:B------:R-:W-:Y:S04]  /*28c0*/  STL [R1+0x244], R0 ;  /* 0x0002440001007387 */ /* 0x000fe80000100800 */
[----:B------:R1:W-:Y:S04]  /*28d0*/  STL [R1+0x870], R22 ;  /* 0x0008701601007387 */ /* 0x0003e80000100800 */
[----:B-1----:R-:W2:Y:S04]  /*28e0*/  LDL R22, [R1+0x2b8] ;  /* 0x0002b80001167983 */ /* 0x002ea80000100800 */
[----:B------:R-:W1:Y:S01]  /*28f0*/  S2R R7, SR_TID.X ;  /* 0x0000000000077919 */ /* 0x000e620000002100 */
[----:B------:R-:W-:-:S04]  /*2900*/  LOP3.LUT R9, R28, 0xc, RZ, 0xfc, !PT ;  /* 0x0000000c1c097812 */ /* 0x000fc800078efcff */
[----:B------:R-:W-:Y:S02]  /*2910*/  ISETP.GE.AND P0, PT, R9, c[0x0][0x180], PT ;  /* 0x0000600009007a0c */ /* 0x000fe40003f06270 */
[----:B-1----:R-:W-:-:S04]  /*2920*/  SHF.R.U32.HI R7, RZ, 0x8, R7 ;  /* 0x00000008ff077819 */ /* 0x002fc80000011607 */
[----:B------:R-:W-:-:S05]  /*2930*/  SGXT.U32 R7, R7, 0x1 ;  /* 0x000000010707781a */ /* 0x000fca0000000000 */
[----:B------:R-:W-:Y:S02]  /*2940*/  IMAD R9, R7, c[0x0][0x188], RZ ;  /* 0x0000620007097a24 */ /* 0x000fe400078e02ff */
[----:B------:R-:W1:Y:S01]  /*2950*/  S2R R7, SR_TID.X ;  /* 0x0000000000077919 */ /* 0x000e620000002100 */
[----:B------:R-:W-:Y:S02]  /*2960*/  IMAD.MOV.U32 R12, RZ, RZ, c[0x0][0x188] ;  /* 0x00006200ff0c7624 */ /* 0x000fe400078e00ff */
[----:B------:R-:W-:Y:S01]  /*2970*/  IMAD.MOV.U32 R14, RZ, RZ, c[0x0][0x188] ;  /* 0x00006200ff0e7624 */ /* 0x000fe200078e00ff */
[--C-:B-1----:R-:W-:Y:S02]  /*2980*/  SHF.R.U32.HI R10, RZ, 0x8, R7.reuse ;  /* 0x00000008ff0a7819 */ /* 0x102fe40000011607 */
[----:B------:R-:W-:Y:S02]  /*2990*/  SHF.R.U32.HI R7, RZ, 0x8, R7 ;  /* 0x00000008ff077819 */ /* 0x000fe40000011607 */
[----:B------:R-:W-:-:S02]  /*29a0*/  SGXT.U32 R10, R10, 0x1 ;  /* 0x000000010a0a781a */ /* 0x000fc40000000000 */
[----:B------:R-:W-:-:S03]  /*29b0*/  SGXT.U32 R7, R7, 0x1 ;  /* 0x000000010707781a */ /* 0x000fc60000000000 */
[----:B------:R-:W-:Y:S02]  /*29c0*/  IMAD R10, R10, c[0x0][0x188], RZ ;  /* 0x000062000a0a7a24 */ /* 0x000fe400078e02ff */
[----:B------:R-:W-:Y:S02]  /*29d0*/  IMAD R27, R7, c[0x0][0x188], RZ ;  /* 0x00006200071b7a24 */ /* 0x000fe400078e02ff */
[----:B------:R-:W-:Y:S02]  /*29e0*/  IMAD R10, R12, 0x2, R10 ;  /* 0x000000020c0a7824 */ /* 0x000fe400078e020a */
[----:B------:R-:W-:Y:S02]  /*29f0*/  IMAD R27, R14, 0x2, R27 ;  /* 0x000000020e1b7824 */ /* 0x000fe400078e021b */
[----:B------:R-:W-:Y:S02]  /*2a00*/  IMAD.SHL.U32 R24, R10, 0x4, RZ ;  /* 0x000000040a187824 */ /* 0x000fe400078e00ff */
[----:B------:R-:W-:-:S02]  /*2a10*/  IMAD.MOV.U32 R10, RZ, RZ, c[0x0][0x188] ;  /* 0x00006200ff0a7624 */ /* 0x000fc400078e00ff */
[----:B------:R-:W-:Y:S02]  /*2a20*/  IMAD R7, R7, c[0x0][0x188], RZ ;  /* 0x0000620007077a24 */ /* 0x000fe400078e02ff */
[----:B------:R-:W-:Y:S02]  /*2a30*/  IMAD R27, R14, 0x2, R27 ;  /* 0x000000020e1b7824 */ /* 0x000fe400078e021b */
[----:B------:R-:W-:Y:S02]  /*2a40*/  IMAD.SHL.U32 R4, R9, 0x4, RZ ;  /* 0x0000000409047824 */ /* 0x000fe400078e00ff */
[----:B------:R-:W-:Y:S02]  /*2a50*/  IMAD.SHL.U32 R4, R0, 0x4, RZ ;  /* 0x0000000400047824 */ /* 0x000fe400078e00ff */
[----:B------:R-:W-:Y:S02]  /*2a60*/  IMAD R7, R10, 0x2, R7 ;  /* 0x000000020a077824 */ /* 0x000fe400078e0207 */
[----:B------:R-:W-:Y:S01]  /*2a70*/  IMAD R27, R14, 0x2, R27 ;  /* 0x000000020e1b7824 */ /* 0x000fe200078e021b */
[----:B------:R3:W-:Y:S01]  /*2a80*/  STL [R1+0x29c], R4 ;  /* 0x00029c0401007387 */ /* 0x0007e20000100800 */
[----:B------:R-:W-:Y:S01]  /*2a90*/  IMAD R7, R10, 0x2, R7 ;  /* 0x000000020a077824 */ /* 0x000fe200078e0207 */
[----:B------:R-:W-:Y:S01]  /*2aa0*/  IADD3 R18, P1, R4, c[0x0][0x160], RZ ;  /* 0x0000580004127a10 */ /* 0x000fe20007f3e0ff */
[----:B------:R-:W-:-:S02]  /*2ab0*/  IMAD.SHL.U32 R10, R27, 0x4, RZ ;  /* 0x000000041b0a7824 */ /* 0x000fc400078e00ff */
[----:B------:R-:W-:Y:S02]  /*2ac0*/  IMAD.MOV.U32 R20, RZ, RZ, c[0x0][0x188] ;  /* 0x00006200ff147624 */ /* 0x000fe400078e00ff */
[----:B---3--:R-:W-:Y:S01]  /*2ad0*/  IMAD.SHL.U32 R4, R5, 0x4, RZ ;  /* 0x0000000405047824 */ /* 0x008fe200078e00ff */
[----:B------:R-:W-:Y:S01]  /*2ae0*/  STL [R1+0x4d0], R10 ;  /* 0x0004d00a01007387 */ /* 0x000fe20000100800 */
[----:B------:R-:W-:-:S03]  /*2af0*/  LEA.HI.X.SX32 R0, R0, c[0x0][0x164], 0x2, P1 ;  /* 0x0000590000007a11 */ /* 0x000fc600008f16ff */
[----:B------:R4:W-:Y:S01]  /*2b00*/  STL [R1+0x4cc], R4 ;  /* 0x0004cc0401007387 */ /* 0x0009e20000100800 */
[----:B------:R-:W-:Y:S01]  /*2b10*/  IMAD R8, R20, 0x2, R3 ;  /* 0x0000000214087824 */ /* 0x000fe200078e0203 */
[-C--:B------:R-:W-:Y:S02]  /*2b20*/  LEA R16, P1, R2, R18.reuse, 0x2 ;  /* 0x0000001202107211 */ /* 0x080fe400078210ff */
[----:B----4-:R-:W-:Y:S01]  /*2b30*/  LEA R4, P4, R11, R18, 0x2 ;  /* 0x000000120b047211 */ /* 0x010fe200078810ff */
[----:B------:R-:W-:-:S03]  /*2b40*/  IMAD R8, R20, 0x2, R8 ;  /* 0x0000000214087824 */ /* 0x000fc600078e0208 */
[-C--:B------:R-:W-:Y:S01]  /*2b50*/  LEA.HI.X.SX32 R5, R11, R0.reuse, 0x2, P4 ;  /* 0x000000000b057211 */ /* 0x080fe200020f16ff */
[--C-:B------:R-:W-:Y:S01]  /*2b60*/  IMAD R15, R20, 0x2, R3.reuse ;  /* 0x00000002140f7824 */ /* 0x100fe200078e0203 */
[----:B------:R-:W-:Y:S01]  /*2b70*/  LEA.HI.X.SX32 R17, R2, R0, 0x2, P1 ;  /* 0x0000000002117211 */ /* 0x000fe200008f16ff */
[C---:B------:R-:W-:Y:S02]  /*2b80*/  IMAD R8, R20.reuse, 0x2, R8 ;  /* 0x0000000214087824 */ /* 0x040fe400078e0208 */
[C-C-:B------:R-:W-:Y:S02]  /*2b90*/  IMAD R13, R20.reuse, 0x2, R3.reuse ;  /* 0x00000002140d7824 */ /* 0x140fe400078e0203 */
[C---:B------:R-:W-:Y:S02]  /*2ba0*/  IMAD R19, R20.reuse, 0x2, R3 ;  /* 0x0000000214137824 */ /* 0x040fe400078e0203 */
[C---:B------:R-:W-:Y:S02]  /*2bb0*/  IMAD R8, R20.reuse, 0x2, R8 ;  /* 0x0000000214087824 */ /* 0x040fe400078e0208 */
[----:B------:R-:W-:-:S02]  /*2bc0*/  IMAD R19, R20, 0x2, R19 ;  /* 0x0000000214137824 */ /* 0x000fc400078e0213 */
[----:B------:R-:W-:Y:S02]  /*2bd0*/  IMAD R13, R20, 0x2, R13 ;  /* 0x00000002140d7824 */ /* 0x000fe400078e020d */
[----:B------:R-:W-:Y:S02]  /*2be0*/  IMAD R6, R14, 0x2, R8 ;  /* 0x000000020e067824 */ /* 0x000fe400078e0208 */
[----:B------:R-:W-:Y:S02]  /*2bf0*/  IMAD R13, R20, 0x2, R13 ;  /* 0x00000002140d7824 */ /* 0x000fe400078e020d */
[----:B------:R-:W-:-:S04]  /*2c00*/  IMAD R9, R14, 0x2, R6 ;  /* 0x000000020e097824 */ /* 0x000fc800078e0206 */
[C---:B------:R-:W-:Y:S02]  /*2c10*/  IMAD R12, R14.reuse, 0x2, R9 ;  /* 0x000000020e0c7824 */ /* 0x040fe400078e0209 */
[----:B------:R-:W-:Y:S02]  /*2c20*/  IMAD.SHL.U32 R7, R7, 0x4, RZ ;  /* 0x0000000407077824 */ /* 0x000fe400078e00ff */
[----:B------:R-:W-:-:S04]  /*2c30*/  IMAD R7, R14, 0x2, R12 ;  /* 0x000000020e077824 */ /* 0x000fc800078e020c */
[----:B------:R-:W-:-:S04]  /*2c40*/  IMAD R10, R14, 0x2, R7 ;  /* 0x000000020e0a7824 */ /* 0x000fc800078e0207 */
[----:B------:R-:W-:Y:S02]  /*2c50*/  IMAD R11, R14, 0x2, R10 ;  /* 0x000000020e0b7824 */ /* 0x000fe400078e020a */
[----:B--2---:R-:W-:-:S05]  /*2c60*/  IMAD.SHL.U32 R21, R22, 0x4, RZ ;  /* 0x0000000416157824 */ /* 0x004fca00078e00ff */
[----:B------:R-:W-:Y:S04]  /*2c70*/  STL [R1+0x4c8], R21 ;  /* 0x0004c81501007387 */ /* 0x000fe80000100800 */
[----:B------:R1:W-:Y:S04]  /*2c80*/  STL.64 [R1+0x110], R4 ;  /* 0x0001100401007387 */ /* 0x0003e80000100a00 */
[----:B------:R2:W-:Y:S01]  /*2c90*/  STL.64 [R1+0x138], R16 ;  /* 0x0001381001007387 */ /* 0x0005e20000100a00 */
[-C--:B-1----:R-:W-:Y:S02]  /*2ca0*/  LEA R4, P4, R3, R18.reuse, 0x2 ;  /* 0x0000001203047211 */ /* 0x082fe400078810ff */
[----:B--2---:R-:W-:-:S02]  /*2cb0*/  LEA R16, P1, R15, R18, 0x2 ;  /* 0x000000120f107211 */ /* 0x004fc400078210ff */
[-C--:B------:R-:W-:Y:S02]  /*2cc0*/  LEA.HI.X.SX32 R5, R3, R0.reuse, 0x2, P4 ;  /* 0x0000000003057211 */ /* 0x080fe400020f16ff */
[----:B------:R-:W-:-:S03]  /*2cd0*/  LEA.HI.X.SX32 R17, R15, R0, 0x2, P1 ;  /* 0x000000000f117211 */ /* 0x000fc600008f16ff */
[----:B------:R1:W-:Y:S04]  /*2ce0*/  STL.64 [R1+0xf0], R4 ;  /* 0x0000f00401007387 */ /* 0x0003e80000100a00 */
[----:B------:R2:W-:Y:S01]  /*2cf0*/  STL.64 [R1+0x130], R16 ;  /* 0x0001301001007387 */ /* 0x0005e20000100a00 */
[-C--:B-1----:R-:W-:Y:S02]  /*2d00*/  LEA R4, P4, R19, R18.reuse, 0x2 ;  /* 0x0000001213047211 */ /* 0x082fe400078810ff */
[----:B--2---:R-:W-:Y:S02]  /*2d10*/  LEA R16, P1, R13, R18, 0x2 ;  /* 0x000000120d107211 */ /* 0x004fe400078210ff */
[----:B------:R-:W-:Y:S02]  /*2d20*/  LEA.HI.X.SX32 R5, R19, R0, 0x2, P4 ;  /* 0x0000000013057211 */ /* 0x000fe400020f16ff */
[----:B------:R-:W-:-:S02]  /*2d30*/  LEA R2, P4, R8, R18, 0x2 ;  /* 0x0000001208027211 */ /* 0x000fc400078810ff */
[-C--:B------:R-:W-:Y:S01]  /*2d40*/  LEA.HI.X.SX32 R17, R13, R0.reuse, 0x2, P1 ;  /* 0x000000000d117211 */ /* 0x080fe200008f16ff */
[----:B------:R1:W-:Y:S01]  /*2d50*/  STL.64 [R1+0x830], R4 ;  /* 0x0008300401007387 */ /* 0x0003e20000100a00 */
[----:B------:R-:W-:Y:S02]  /*2d60*/  LEA.HI.X.SX32 R3, R8, R0, 0x2, P4 ;  /* 0x0000000008037211 */ /* 0x000fe400020f16ff */
[-C--:B------:R-:W-:Y:S01]  /*2d70*/  LEA R8, P4, R9, R18.reuse, 0x2 ;  /* 0x0000001209087211 */ /* 0x080fe200078810ff */
[----:B------:R-:W-:Y:S04]  /*2d80*/  STL.64 [R1+0x128], R16 ;  /* 0x0001281001007387 */ /* 0x000fe80000100a00 */
[----:B------:R2:W-:Y:S01]  /*2d90*/  STL.64 [R1+0x838], R2 ;  /* 0x0008380201007387 */ /* 0x0005e20000100a00 */
[----:B-1----:R-:W-:-:S04]  /*2da0*/  LEA R4, P1, R6, R18, 0x2 ;  /* 0x0000001206047211 */ /* 0x002fc800078210ff */
[-C--:B------:R-:W-:Y:S02]  /*2db0*/  LEA.HI.X.SX32 R5, R6, R0.reuse, 0x2, P1 ;  /* 0x0000000006057211 */ /* 0x080fe400008f16ff */
[----:B------:R-:W-:Y:S02]  /*2dc0*/  LEA.HI.X.SX32 R9, R9, R0, 0x2, P4 ;  /* 0x0000000009097211 */ /* 0x000fe400020f16ff */
[C---:B--2---:R-:W-:Y:S01]  /*2dd0*/  LEA R2, P1, R12.reuse, R18, 0x2 ;  /* 0x000000120c027211 */ /* 0x044fe200078210ff */
[----:B------:R1:W-:Y:S03]  /*2de0*/  STL.64 [R1+0x120], R4 ;  /* 0x0001200401007387 */ /* 0x0003e60000100a00 */
[----:B------:R-:W-:Y:S01]  /*2df0*/  LEA.HI.X.SX32 R3, R12, R0, 0x2, P1 ;  /* 0x000000000c037211 */ /* 0x000fe200008f16ff */
[----:B------:R-:W-:Y:S01]  /*2e00*/  IMAD R15, R14, 0x2, R11 ;  /* 0x000000020e0f7824 */ /* 0x000fe200078e020b */
[----:B------:R2:W-:Y:S01]  /*2e10*/  STL.64 [R1+0x840], R8 ;  /* 0x0008400801007387 */ /* 0x0005e20000100a00 */
[----:B------:R-:W-:-:S02]  /*2e20*/  LEA R6, P4, R7, R18, 0x2 ;  /* 0x0000001207067211 */ /* 0x000fc400078810ff */
[----:B------:R-:W-:Y:S01]  /*2e30*/  IMAD R16, R14, 0x2, R15 ;  /* 0x000000020e107824 */ /* 0x000fe200078e020f */
[----:B-1----:R-:W3:Y:S01]  /*2e40*/  LDL R4, [R1+0x23c] ;  /* 0x00023c0001047983 */ /* 0x002ee20000100800 */
[----:B------:R-:W-:-:S03]  /*2e50*/  LEA.HI.X.SX32 R7, R7, R0, 0x2, P4 ;  /* 0x0000000007077211 */ /* 0x000fc600020f16ff */
[----:B--2---:R-:W2:Y:S04]  /*2e60*/  LDL R9, [R1+0x240] ;  /* 0x0002400001097983 */ /* 0x004ea80000100800 */
[----:B------:R1:W-:Y:S01]  /*2e70*/  STL.64 [R1+0x118], R2 ;  /* 0x0001180201007387 */ /* 0x0003e20000100a00 */
[----:B------:R-:W-:Y:S01]  /*2e80*/  IMAD R17, R14, 0x2, R16 ;  /* 0x000000020e117824 */ /* 0x000fe200078e0210 */
[-C--:B------:R-:W-:Y:S02]  /*2e90*/  LEA R12, P4, R11, R18.reuse, 0x2 ;  /* 0x000000120b0c7211 */ /* 0x080fe400078810ff */
[----:B------:R-:W-:Y:S01]  /*2ea0*/  STL.64 [R1+0x848], R6 ;  /* 0x0008480601007387 */ /* 0x000fe20000100a00 */
[----:B-1----:R-:W-:-:S03]  /*2eb0*/  LEA R2, P1, R10, R18, 0x2 ;  /* 0x000000120a027211 */ /* 0x002fc600078210ff */
[----:B------:R-:W4:Y:S01]  /*2ec0*/  LDL R28, [R1+0x238] ;  /* 0x00023800011c7983 */ /* 0x000f220000100800 */
[----:B------:R-:W-:Y:S01]  /*2ed0*/  LEA.HI.X.SX32 R3, R10, R0, 0x2, P1 ;  /* 0x000000000a037211 */ /* 0x000fe200008f16ff */
[----:B------:R-:W-:-:S04]  /*2ee0*/  IMAD R20, R14, 0x2, R17 ;  /* 0x000000020e147824 */ /* 0x000fc800078e0211 */
[----:B------:R1:W-:Y:S01]  /*2ef0*/  STL.64 [R1+0x160], R2 ;  /* 0x0001600201007387 */ /* 0x0003e20000100a00 */
[----:B------:R-:W-:Y:S01]  /*2f00*/  IMAD R19, R14, 0x2, R20 ;  /* 0x000000020e137824 */ /* 0x000fe200078e0214 */
[----:B------:R-:W-:Y:S02]  /*2f10*/  LEA.HI.X.SX32 R13, R11, R0, 0x2, P4 ;  /* 0x000000000b0d7211 */ /* 0x000fe400020f16ff */
[-C--:B------:R-:W-:Y:S02]  /*2f20*/  LEA R14, P4, R16, R18.reuse, 0x2 ;  /* 0x00000012100e7211 */ /* 0x080fe400078810ff */
[----:B-1----:R-:W-:-:S04]  /*2f30*/  LEA R2, P1, R15, R18, 0x2 ;  /* 0x000000120f027211 */ /* 0x002fc800078210ff */
[----:B------:R-:W-:Y:S02]  /*2f40*/  LEA.HI.X.SX32 R3, R15, R0, 0x2, P1 ;  /* 0x000000000f037211 */ /* 0x000fe400008f16ff */
[C---:B------:R-:W-:Y:S02]  /*2f50*/  LEA R6, P1, R17.reuse, R18, 0x2 ;  /* 0x0000001211067211 */ /* 0x040fe400078210ff */
[-C--:B------:R-:W-:Y:S01]  /*2f60*/  LEA.HI.X.SX32 R15, R16, R0.reuse, 0x2, P4 ;  /* 0x00000000100f7211 */ /* 0x080fe200020f16ff */
[----:B------:R-:W-:Y:S01]  /*2f70*/  STL.64 [R1+0x850], R12 ;  /* 0x0008500c01007387 */ /* 0x000fe20000100a00 */
[----:B------:R-:W-:-:S03]  /*2f80*/  LEA.HI.X.SX32 R7, R17, R0, 0x2, P1 ;  /* 0x0000000011077211 */ /* 0x000fc600008f16ff */
[----:B------:R1:W-:Y:S04]  /*2f90*/  STL.64 [R1+0x158], R2 ;  /* 0x0001580201007387 */ /* 0x0003e80000100a00 */
[----:B------:R-:W3:Y:S04]  /*2fa0*/  LDL R29, [R1+0x234] ;  /* 0x00023400011d7983 */ /* 0x000ee80000100800 */
[----:B-1----:R-:W3:Y:S04]  /*2fb0*/  LDL R2, [R1+0x4cc] ;  /* 0x0004cc0001027983 */ /* 0x002ee80000100800 */
[----:B------:R-:W-:Y:S04]  /*2fc0*/  STL.64 [R1+0x858], R14 ;  /* 0x0008580e01007387 */ /* 0x000fe80000100a00 */
[----:B------:R1:W-:Y:S04]  /*2fd0*/  STL.64 [R1+0x150], R6 ;  /* 0x0001500601007387 */ /* 0x0003e80000100a00 */
[----:B-1----:R-:W3:Y:S04]  /*2fe0*/  LDL R7, [R1+0x248] ;  /* 0x0002480001077983 */ /* 0x002ee80000100800 */
[----:B------:R-:W1:Y:S01]  /*2ff0*/  S2R R23, SR_TID.X ;  /* 0x0000000000177919 */ /* 0x000e620000002100 */
[----:B------:R-:W-:-:S02]  /*3000*/  LEA R16, P4, R20, R18, 0x2 ;  /* 0x0000001214107211 */ /* 0x000fc400078810ff */
[----:B-1----:R-:W-:-:S04]  /*3010*/  SHF.R.U32.HI R23, RZ, 0x8, R23 ;  /* 0x00000008ff177819 */ /* 0x002fc80000011617 */
[----:B------:R-:W-:Y:S02]  /*3020*/  SGXT.U32 R8, R23, 0x1 ;  /* 0x000000011708781a */ /* 0x000fe40000000000 */
[----:B------:R-:W1:Y:S03]  /*3030*/  S2R R23, SR_TID.X ;  /* 0x0000000000177919 */ /* 0x000e660000002100 */
[----:B------:R-:W-:Y:S01]  /*3040*/  IMAD R8, R8, c[0x0][0x188], RZ ;  /* 0x0000620008087a24 */ /* 0x000fe200078e02ff */
[----:B------:R-:W1:Y:S01]  /*3050*/  S2R R6, SR_TID.X ;  /* 0x0000000000067919 */ /* 0x000e620000002100 */
[----:B------:R-:W-:Y:S02]  /*3060*/  LEA.HI.X.SX32 R17, R20, R0, 0x2, P4 ;  /* 0x0000000014117211 */ /* 0x000fe400020f16ff */
[----:B------:R-:W-:Y:S01]  /*3070*/  LEA R14, P1, R19, R18, 0x2 ;  /* 0x00000012130e7211 */ /* 0x000fe200078210ff */
[----:B------:R-:W-:-:S03]  /*3080*/  IMAD.SHL.U32 R8, R8, 0x4, RZ ;  /* 0x0000000408087824 */ /* 0x000fc600078e00ff */
[----:B------:R-:W-:Y:S01]  /*3090*/  LEA.HI.X.SX32 R15, R19, R0, 0x2, P1 ;  /* 0x00000000130f7211 */ /* 0x000fe200008f16ff */
[----:B------:R-:W-:Y:S01]  /*30a0*/  IMAD.MOV.U32 R12, RZ, RZ, c[0x0][0x188] ;  /* 0x00006200ff0c7624 */ /* 0x000fe200078e00ff */
[----:B------:R-:W-:Y:S02]  /*30b0*/  SHF.R.U32.HI R25, RZ, 0x8, R25 ;  /* 0x00000008ff197819 */ /* 0x000fe40000011619 */
[----:B-1----:R-:W-:Y:S01]  /*30c0*/  SHF.R.U32.HI R23, RZ, 0x8, R23 ;  /* 0x00000008ff177819 */ /* 0x002fe20000011617 */
[C---:B------:R-:W-:Y:S01]  /*30d0*/  IMAD R11, R12.reuse, 0x2, R19 ;  /* 0x000000020c0b7824 */ /* 0x040fe200078e0213 */
[----:B------:R-:W-:Y:S02]  /*30e0*/  SGXT.U32 R13, R25, 0x1 ;  /* 0x00000001190d781a */ /* 0x000fe40000000000 */
[----:B------:R-:W-:Y:S02]  /*30f0*/  SHF.R.U32.HI R6, RZ, 0x8, R6 ;  /* 0x00000008ff067819 */ /* 0x000fe40000011606 */
[----:B------:R-:W-:Y:S01]  /*3100*/  LEA R10, P4, R11, R18, 0x2 ;  /* 0x000000120b0a7211 */ /* 0x000fe200078810ff */
[----:B------:R-:W-:Y:S01]  /*3110*/  IMAD R19, R12, 0x2, R11 ;  /* 0x000000020c137824 */ /* 0x000fe200078e020b */
[----:B------:R-:W-:-:S02]  /*3120*/  SGXT.U32 R6, R6, 0x1 ;  /* 0x000000010606781a */ /* 0x000fc40000000000 */
[----:B------:R-:W-:Y:S02]  /*3130*/  LEA.HI.X.SX32 R11, R11, R0, 0x2, P4 ;  /* 0x000000000b0b7211 */ /* 0x000fe400020f16ff */
[-C--:B------:R-:W-:Y:S01]  /*3140*/  IADD3 R24, P4, R24, R18.reuse, RZ ;  /* 0x0000001218187210 */ /* 0x080fe20007f9e0ff */
[----:B--2---:R-:W-:Y:S01]  /*3150*/  IMAD.SHL.U32 R3, R9, 0x4, RZ ;  /* 0x0000000409037824 */ /* 0x004fe200078e00ff */
[----:B---3--:R-:W-:Y:S04]  /*3160*/  STL [R1+0x874], R7 ;  /* 0x0008740701007387 */ /* 0x008fe80000100800 */
[----:B------:R-:W2:Y:S04]  /*3170*/  LDL R5, [R1+0x230] ;  /* 0x0002300001057983 */ /* 0x000ea80000100800 */
[----:B------:R-:W3:Y:S04]  /*3180*/  LDL.LU R26, [R1+0x60] ;  /* 0x00006000011a7983 */ /* 0x000ee80000300800 */
[----:B------:R1:W-:Y:S02]  /*3190*/  STL.64 [R1+0x860], R16 ;  /* 0x0008601001007387 */ /* 0x0003e40000100a00 */
[----:B-1----:R-:W-:-:S02]  /*31a0*/  IADD3 R16, P1, R8, R18, RZ ;  /* 0x0000001208107210 */ /* 0x002fc40007f3e0ff */
[----:B------:R-:W-:-:S05]  /*31b0*/  SGXT.U32 R8, R23, 0x1 ;  /* 0x000000011708781a */ /* 0x000fca0000000000 */
[----:B------:R-:W-:Y:S01]  /*31c0*/  IMAD R8, R8, c[0x0][0x188], RZ ;  /* 0x0000620008087a24 */ /* 0x000fe200078e02ff */
[----:B------:R-:W-:Y:S04]  /*31d0*/  STL [R1+0x4c4], R3 ;  /* 0x0004c40301007387 */ /* 0x000fe80000100800 */
[----:B------:R-:W-:Y:S01]  /*31e0*/  LEA.HI.X.SX32 R17, R8, R0, 0x2, P1 ;  /* 0x0000000008117211 */ /* 0x000fe200008f16ff */
[----:B------:R1:W-:Y:S01]  /*31f0*/  STL.64 [R1+0x148], R14 ;  /* 0x0001480e01007387 */ /* 0x0003e20000100a00 */
[C---:B------:R-:W-:Y:S02]  /*3200*/  IMAD R8, R13.reuse, c[0x0][0x188], RZ ;  /* 0x000062000d087a24 */ /* 0x040fe400078e02ff */
[----:B------:R-:W-:Y:S01]  /*3210*/  IMAD R13, R13, c[0x0][0x188], RZ ;  /* 0x000062000d0d7a24 */ /* 0x000fe200078e02ff */
[----:B------:R-:W2:Y:S01]  /*3220*/  LDL R23, [R1+0x1cc] ;  /* 0x0001cc0001177983 */ /* 0x000ea20000100800 */
[----:B-1----:R-:W-:-:S04]  /*3230*/  IMAD.MOV.U32 R15, RZ, RZ, c[0x0][0x188] ;  /* 0x00006200ff0f7624 */ /* 0x002fc800078e00ff */
[C---:B------:R-:W-:Y:S02]  /*3240*/  IMAD R13, R15.reuse, 0x2, R13 ;  /* 0x000000020f0d7824 */ /* 0x040fe400078e020d */
[----:B------:R-:W-:-:S03]  /*3250*/  IMAD R8, R15, 0x2, R8 ;  /* 0x000000020f087824 */ /* 0x000fc600078e0208 */
[----:B------:R-:W-:Y:S01]  /*3260*/  LEA.HI.X.SX32 R25, R13, R0, 0x2, P4 ;  /* 0x000000000d197211 */ /* 0x000fe200020f16ff */
[----:B------:R-:W-:Y:S02]  /*3270*/  IMAD R8, R15, 0x2, R8 ;  /* 0x000000020f087824 */ /* 0x000fe400078e0208 */
[----:B------:R-:W-:Y:S02]  /*3280*/  IMAD R13, R6, c[0x0][0x188], RZ ;  /* 0x00006200060d7a24 */ /* 0x000fe400078e02ff */
[----:B------:R-:W-:Y:S02]  /*3290*/  IMAD.SHL.U32 R8, R8, 0x4, RZ ;  /* 0x0000000408087824 */ /* 0x000fe400078e00ff */
[----:B------:R-:W-:Y:S02]  /*32a0*/  IMAD R13, R12, 0x2, R13 ;  /* 0x000000020c0d7824 */ /* 0x000fe400078e020d */
[----:B------:R-:W-:Y:S01]  /*32b0*/  IMAD.SHL.U32 R6, R27, 0x4, RZ ;  /* 0x000000041b067824 */ /* 0x000fe200078e00ff */
[----:B------:R-:W-:Y:S01]  /*32c0*/  IADD3 R14, P1, R8, R18, RZ ;  /* 0x00000012080e7210 */ /* 0x000fe20007f3e0ff */
[----:B------:R-:W-:-:S02]  /*32d0*/  IMAD R13, R12, 0x2, R13 ;  /* 0x000000020c0d7824 */ /* 0x000fc400078e020d */
[----:B------:R-:W-:Y:S01]  /*32e0*/  IMAD.SHL.U32 R8, R4, 0x4, RZ ;  /* 0x0000000404087824 */ /* 0x000fe200078e00ff */
[----:B------:R-:W-:Y:S02]  /*32f0*/  IADD3 R6, P4, R6, R18, RZ ;  /* 0x0000001206067210 */ /* 0x000fe40007f9e0ff */
[-C--:B------:R-:W-:Y:S01]  /*3300*/  LEA.HI.X.SX32 R15, R13, R0.reuse, 0x2, P1 ;  /* 0x000000000d0f7211 */ /* 0x080fe200008f16ff */
[----:B------:R-:W-:Y:S01]  /*3310*/  STL.64 [R1+0x58], R16 ;  /* 0x0000581001007387 */ /* 0x000fe20000100a00 */
[----:B------:R-:W-:-:S03]  /*3320*/  LEA.HI.X.SX32 R7, R27, R0, 0x2, P4 ;  /* 0x000000001b077211 */ /* 0x000fc600020f16ff */
[----:B------:R-:W-:Y:S04]  /*3330*/  STL [R1+0x4c0], R8 ;  /* 0x0004c00801007387 */ /* 0x000fe80000100800 */
[----:B------:R-:W-:Y:S04]  /*3340*/  STL.64 [R1+0x50], R24 ;  /* 0x0000501801007387 */ /* 0x000fe80000100a00 */
[----:B------:R-:W-:Y:S04]  /*3350*/  STL.64 [R1+0x48], R14 ;  /* 0x0000480e01007387 */ /* 0x000fe80000100a00 */
[----:B------:R1:W-:Y:S04]  /*3360*/  STL.64 [R1+0x40], R6 ;  /* 0x0000400601007387 */ /* 0x0003e80000100a00 */
[----:B-1----:R-:W2:Y:S01]  /*3370*/  LDL.LU R7, [R1+0x874] ;  /* 0x0008740001077983 */ /* 0x002ea20000300800 */
[-C--:B------:R-:W-:Y:S01]  /*3380*/  IADD3 R12, P1, R2, R18.reuse, RZ ;  /* 0x00000012020c7210 */ /* 0x080fe20007f3e0ff */
[----:B----4-:R-:W-:Y:S01]  /*3390*/  IMAD.SHL.U32 R2, R28, 0x4, RZ ;  /* 0x000000041c027824 */ /* 0x010fe200078e00ff */
[----:B------:R-:W-:Y:S01]  /*33a0*/  IADD3 R20, P4, R21, R18, RZ ;  /* 0x0000001215147210 */ /* 0x000fe20007f9e0ff */
[----:B------:R-:W4:Y:S03]  /*33b0*/  LDL R27, [R1+0x460] ;  /* 0x00046000011b7983 */ /* 0x000f260000100800 */
[-C--:B------:R-:W-:Y:S01]  /*33c0*/  LEA.HI.X.SX32 R21, R22, R0.reuse, 0x2, P4 ;  /* 0x0000000016157211 */ /* 0x080fe200020f16ff */
[----:B------:R-:W-:Y:S04]  /*33d0*/  STL [R1+0x4bc], R2 ;  /* 0x0004bc0201007387 */ /* 0x000fe80000100800 */
[----:B------:R-:W3:Y:S01]  /*33e0*/  LDL.LU R22, [R1+0x870] ;  /* 0x0008700001167983 */ /* 0x000ee20000300800 */
[----:B--2---:R-:W-:-:S02]  /*33f0*/  LEA.HI.X.SX32 R13, R7, R0, 0x2, P1 ;  /* 0x00000000070d7211 */ /* 0x004fc400008f16ff */
[----:B------:R-:W-:Y:S01]  /*3400*/  IADD3 R6, P1, R3, R18, RZ ;  /* 0x0000001203067210 */ /* 0x000fe20007f3e0ff */
[----:B----4-:R1:W-:Y:S04]  /*3410*/  LDGSTS.E [R27], [R16.64], P5 ;  /* 0x00000000101b7fae */ /* 0x0103e8000a92184c */
[----:B------:R-:W-:Y:S01]  /*3420*/  STL.64 [R1+0x38], R12 ;  /* 0x0000380c01007387 */ /* 0x000fe20000100a00 */
[----:B------:R-:W-:-:S03]  /*3430*/  IMAD.SHL.U32 R3, R29, 0x4, RZ ;  /* 0x000000041d037824 */ /* 0x000fc600078e00ff */
[----:B------:R2:W-:Y:S01]  /*3440*/  STL.64 [R1+0x30], R20 ;  /* 0x0000301401007387 */ /* 0x0005e20000100a00 */
[----:B------:R-:W-:-:S03]  /*3450*/  LEA.HI.X.SX32 R7, R9, R0, 0x2, P1 ;  /* 0x0000000009077211 */ /* 0x000fc600008f16ff */
[----:B------:R-:W-:Y:S04]  /*3460*/  STL [R1+0x4b8], R3 ;  /* 0x0004b80301007387 */ /* 0x000fe80000100800 */
[----:B------:R4:W-:Y:S01]  /*3470*/  LDGSTS.E [R27+0x1000], [R14.64], P3 ;  /* 0x010000000e1b7fae */ /* 0x0009e2000992184c */
[----:B--2---:R-:W-:-:S03]  /*3480*/  IADD3 R20, P4, R8, R18, RZ ;  /* 0x0000001208147210 */ /* 0x004fc60007f9e0ff */
[----:B------:R-:W-:Y:S01]  /*3490*/  STL.64 [R1+0x28], R6 ;  /* 0x0000280601007387 */ /* 0x000fe20000100a00 */
[----:B------:R-:W-:-:S03]  /*34a0*/  LEA.HI.X.SX32 R21, R4, R0, 0x2, P4 ;  /* 0x0000000004157211 */ /* 0x000fc600020f16ff */
[----:B------:R2:W-:Y:S01]  /*34b0*/  LDGSTS.E [R27+0x2000], [R12.64], P2 ;  /* 0x020000000c1b7fae */ /* 0x0005e2000912184c */
[----:B------:R-:W-:Y:S01]  /*34c0*/  IADD3 R8, P1, R2, R18, RZ ;  /* 0x0000001202087210 */ /* 0x000fe20007f3e0ff */
[----:B------:R-:W-:Y:S02]  /*34d0*/  IMAD.SHL.U32 R2, R5, 0x4, RZ ;  /* 0x0000000405027824 */ /* 0x000fe400078e00ff */
[----:B------:R1:W-:Y:S01]  /*34e0*/  STL.64 [R1+0x20], R20 ;  /* 0x0000201401007387 */ /* 0x0003e20000100a00 */
[----:B------:R-:W-:Y:S01]  /*34f0*/  LEA.HI.X.SX32 R9, R28, R0, 0x2, P1 ;  /* 0x000000001c097211 */ /* 0x000fe200008f16ff */
[----:B------:R-:W-:Y:S02]  /*3500*/  IMAD.SHL.U32 R4, R23, 0x4, RZ ;  /* 0x0000000417047824 */ /* 0x000fe400078e00ff */
[----:B------:R-:W-:Y:S01]  /*3510*/  STL [R1+0x4b4], R2 ;  /* 0x0004b40201007387 */ /* 0x000fe20000100800 */
[----:B-1----:R-:W-:-:S03]  /*3520*/  IADD3 R20, P4, R3, R18, RZ ;  /* 0x0000001203147210 */ /* 0x002fc60007f9e0ff */
[----:B------:R-:W-:Y:S01]  /*3530*/  STL.64 [R1+0x18], R8 ;  /* 0x0000180801007387 */ /* 0x000fe20000100a00 */
[----:B------:R-:W-:-:S03]  /*3540*/  LEA.HI.X.SX32 R21, R29, R0, 0x2, P4 ;  /* 0x000000001d157211 */ /* 0x000fc600020f16ff */
[----:B------:R-:W-:Y:S04]  /*3550*/  STL [R1+0x4b0], R4 ;  /* 0x0004b00401007387 */ /* 0x000fe80000100800 */
[----:B------:R3:W-:Y:S02]  /*3560*/  STL.64 [R1+0x10], R20 ;  /* 0x0000101401007387 */ /* 0x0007e40000100a00 */
[----:B---3--:R-:W-:Y:S02]  /*3570*/  SEL R21, R26, RZ, !P0 ;  /* 0x000000ff1a157207 */ /* 0x008fe40004000000 */
[----:B------:R-:W-:-:S04]  /*3580*/  IADD3 R28, P0, R4, R18, RZ ;  /* 0x00000012041c7210 */ /* 0x000fc80007f1e0ff */
[----:B------:R-:W-:Y:S02]  /*3590*/  LEA.HI.X.SX32 R29, R23, R0, 0x2, P0 ;  /* 0x00000000171d7211 */ /* 0x000fe400000f16ff */
[----:B------:R-:W3:Y:S04]  /*35a0*/  LDL.LU R23, [R1+0x86c] ;  /* 0x00086c0001177983 */ /* 0x000ee80000300800 */
[----:B------:R1:W-:Y:S04]  /*35b0*/  STL.64 [R1], R28 ;  /* 0x0000001c01007387 */ /* 0x0003e80000100a00 */
[----:B-1----:R-:W2:Y:S01]  /*35c0*/  LDL.LU R28, [R1+0x868] ;  /* 0x00086800011c7983 */ /* 0x002ea20000300800 */
[----:B------:R-:W-:-:S02]  /*35d0*/  ISETP.GE.AND P1, PT, R22, c[0x0][0x180], PT ;  /* 0x0000600016007a0c */ /* 0x000fc40003f26270 */
[-C--:B------:R-:W-:Y:S02]  /*35e0*/  IADD3 R2, P4, R2, R18.reuse, RZ ;  /* 0x0000001202027210 */ /* 0x080fe40007f9e0ff */
[----:B------:R-:W-:Y:S02]  /*35f0*/  SEL R20, R26, RZ, !P1 ;  /* 0x000000ff1a147207 */ /* 0x000fe40004800000 */
[----:B------:R-:W-:Y:S02]  /*3600*/  LEA R4, P1, R19, R18, 0x2 ;  /* 0x0000001213047211 */ /* 0x000fe400078210ff */
[-C--:B------:R-:W-:Y:S02]  /*3610*/  LEA.HI.X.SX32 R3, R5, R0.reuse, 0x2, P4 ;  /* 0x0000000005037211 */ /* 0x080fe400020f16ff */
[----:B------:R-:W-:-:S03]  /*3620*/  LEA.HI.X.SX32 R5, R19, R0, 0x2, P1 ;  /* 0x0000000013057211 */ /* 0x000fc600008f16ff */
[----:B------:R-:W-:Y:S04]  /*3630*/  STL.64 [R1+0x8], R2 ;  /* 0x0000080201007387 */ /* 0x000fe80000100a00 */
[----:B------:R2:W-:Y:S01]  /*3640*/  STL.64 [R1+0x140], R4 ;  /* 0x0001400401007387 */ /* 0x0005e20000100a00 */
[----:B------:R-:W-:Y:S02]  /*3650*/  ISETP.NE.U32.AND P0, PT, R21, RZ, PT ;  /* 0x000000ff1500720c */ /* 0x000fe40003f05070 */
[----:B------:R-:W-:Y:S01]  /*3660*/  ISETP.NE.U32.AND P4, PT, R20, RZ, PT ;  /* 0x000000ff1400720c */ /* 0x000fe20003f85070 */
[----:B------:R-:W3:Y:S04]  /*3670*/  LDL.LU.64 R16, [R1+0x860] ;  /* 0x0008600001107983 */ /* 0x000ee80000300a00 */
[----:B------:R-:W3:Y:S04]  /*3680*/  LDL.64 R20, [R1+0x110] ;  /* 0x0001100001147983 */ /* 0x000ee80000100a00 */
[----:B----4-:R-:W4:Y:S04]  /*3690*/  LDL.LU.64 R14, [R1+0x858] ;  /* 0x00085800010e7983 */ /* 0x010f280000300a00 */
[----:B------:R1:W-:Y:S04]  /*36a0*/  LDGSTS.E [R27+0x3000], [R6.64], P0 ;  /* 0x03000000061b7fae */ /* 0x0003e8000812184c */
[----:B------:R1:W-:Y:S01]  /*36b0*/  LDGSTS.E [R27+0x4000], [R8.64], P4 ;  /* 0x04000000081b7fae */ /* 0x0003e2000a12184c */
[----:B--2---:R-:W-:-:S02]  /*36c0*/  LOP3.LUT R4, R28, 0x18, RZ, 0xfc, !PT ;  /* 0x000000181c047812 */ /* 0x004fc400078efcff */
[----:B------:R-:W-:Y:S02]  /*36d0*/  LOP3.LUT R18, R28, 0x14, RZ, 0xfc, !PT ;  /* 0x000000141c127812 */ /* 0x000fe400078efcff */
[----:B------:R-:W-:Y:S02]  /*36e0*/  ISETP.GE.AND P5, PT, R4, c[0x0][0x180], PT ;  /* 0x0000600004007a0c */ /* 0x000fe40003fa6270 */
[----:B------:R-:W-:Y:S02]  /*36f0*/  LOP3.LUT R5, R28, 0x1c, RZ, 0xfc, !PT ;  /* 0x0000001c1c057812 */ /* 0x000fe400078efcff */
[----:B------:R-:W-:Y:S02]  /*3700*/  ISETP.GE.AND P1, PT, R18, c[0x0][0x180], PT ;  /* 0x0000600012007a0c */ /* 0x000fe40003f26270 */
[----:B------:R-:W-:Y:S02]  /*3710*/  LOP3.LUT R4, R28, 0x20, RZ, 0xfc, !PT ;  /* 0x000000201c047812 */ /* 0x000fe400078efcff */
[----:B------:R-:W-:-:S02]  /*3720*/  SEL R0, R26, RZ, !P1 ;  /* 0x000000ff1a007207 */ /* 0x000fc40004800000 */
[----:B------:R-:W-:Y:S02]  /*3730*/  SEL R19, R26, RZ, !P5 ;  /* 0x000000ff1a137207 */ /* 0x000fe40006800000 */
[----:B------:R-:W-:Y:S02]  /*3740*/  ISETP.GE.AND P1, PT, R5, c[0x0][0x180], PT ;  /* 0x0000600005007a0c */ /* 0x000fe40003f26270 */
[----:B------:R-:W-:Y:S02]  /*3750*/  ISETP.GE.AND P5, PT, R4, c[0x0][0x180], PT ;  /* 0x0000600004007a0c */ /* 0x000fe40003fa6270 */
[----:B------:R-:W2:Y:S01]  /*3760*/  LDL.64 R4, [R1+0xf0] ;  /* 0x0000f00001047983 */ /* 0x000ea20000100a00 */
[----:B------:R-:W-:Y:S02]  /*3770*/  SEL R18, R26, RZ, !P1 ;  /* 0x000000ff1a127207 */ /* 0x000fe40004800000 */
[----:B------:R-:W-:Y:S01]  /*3780*/  ISETP.NE.U32.AND P3, PT, R0, RZ, PT ;  /* 0x000000ff0000720c */ /* 0x000fe20003f65070 */
[----:B------:R-:W4:Y:S01]  /*3790*/  LDL.LU.64 R12, [R1+0x850] ;  /* 0x00085000010c7983 */ /* 0x000f220000300a00 */
[----:B------:R-:W-:-:S02]  /*37a0*/  ISETP.NE.U32.AND P1, PT, R19, RZ, PT ;  /* 0x000000ff1300720c */ /* 0x000fc40003f25070 */
[----:B------:R-:W-:Y:S01]  /*37b0*/  ISETP.NE.U32.AND P2, PT, R18, RZ, PT ;  /* 0x000000ff1200720c */ /* 0x000fe20003f45070 */
[----:B-1----:R-:W4:Y:S04]  /*37c0*/  LDL.LU.64 R6, [R1+0x848] ;  /* 0x0008480001067983 */ /* 0x002f280000300a00 */
[----:B------:R-:W4:Y:S04]  /*37d0*/  LDL.LU.64 R8, [R1+0x840] ;  /* 0x0008400001087983 */ /* 0x000f280000300a00 */
[----:B------:R1:W-:Y:S04]  /*37e0*/  LDGSTS.E [R27+0x5000], [R2.64], P3 ;  /* 0x05000000021b7fae */ /* 0x0003e8000992184c */
[----:B---3--:R3:W-:Y:S04]  /*37f0*/  LDGSTS.E [R27+0x6000], [R20.64], P1 ;  /* 0x06000000141b7fae */ /* 0x0087e8000892184c */
[----:B-1----:R-:W3:Y:S04]  /*3800*/  LDL.LU.64 R2, [R1+0x838] ;  /* 0x0008380001027983 */ /* 0x002ee80000300a00 */
[----:B--2---:R1:W-:Y:S04]  /*3810*/  LDGSTS.E [R27+0x7000], [R4.64], P2 ;  /* 0x07000000041b7fae */ /* 0x0043e8000912184c */
[----:B-1----:R-:W2:Y:S01]  /*3820*/  LDL.LU.64 R4, [R1+0x830] ;  /* 0x0008300001047983 */ /* 0x002ea20000300a00 */
[----:B------:R-:W-:-:S02]  /*3830*/  LOP3.LUT R18, R28, 0x24, RZ, 0xfc, !PT ;  /* 0x000000241c127812 */ /* 0x000fc400078efcff */
[----:B------:R-:W-:Y:S02]  /*3840*/  SEL R0, R26, RZ, !P5 ;  /* 0x000000ff1a007207 */ /* 0x000fe40006800000 */
[----:B------:R-:W-:Y:S02]  /*3850*/  LOP3.LUT R29, R28, 0x28, RZ, 0xfc, !PT ;  /* 0x000000281c1d7812 */ /* 0x000fe400078efcff */
[----:B------:R-:W-:Y:S02]  /*3860*/  ISETP.GE.AND P0, PT, R18, c[0x0][0x180], PT ;  /* 0x0000600012007a0c */ /* 0x000fe40003f06270 */
[----:B------:R-:W-:Y:S02]  /*3870*/  ISETP.NE.U32.AND P5, PT, R0, RZ, PT ;  /* 0x000000ff0000720c */ /* 0x000fe40003fa5070 */
[----:B------:R-:W-:Y:S02]  /*3880*/  LOP3.LUT R19, R28, 0x2c, RZ, 0xfc, !PT ;  /* 0x0000002c1c137812 */ /* 0x000fe400078efcff */
[----:B------:R-:W-:-:S02]  /*3890*/  ISETP.GE.AND P4, PT, R29, c[0x0][0x180], PT ;  /* 0x000060001d007a0c */ /* 0x000fc40003f86270 */
[----:B------:R-:W-:Y:S02]  /*38a0*/  SEL R0, R26, RZ, !P0 ;  /* 0x000000ff1a007207 */ /* 0x000fe40004000000 */
[----:B------:R-:W-:Y:S02]  /*38b0*/  LOP3.LUT R18, R28, 0x30, RZ, 0xfc, !PT ;  /* 0x000000301c127812 */ /* 0x000fe400078efcff */
[----:B------:R-:W-:Y:S02]  /*38c0*/  ISETP.GE.AND P0, PT, R19, c[0x0][0x180], PT ;  /* 0x0000600013007a0c */ /* 0x000fe40003f06270 */
[----:B------:R-:W-:Y:S02]  /*38d0*/  SEL R19, R26, RZ, !P4 ;  /* 0x000000ff1a137207 */ /* 0x000fe40006000000 */
[----:B------:R-:W-:Y:S02]  /*38e0*/  ISETP.NE.U32.AND P3, PT, R0, RZ, PT ;  /* 0x000000ff0000720c */ /* 0x000fe40003f65070 */
[----:B------:R-:W-:-:S02]  /*38f0*/  ISETP.GE.AND P4, PT, R18, c[0x0][0x180], PT ;  /* 0x0000600012007a0c */ /* 0x000fc40003f86270 */
[----:B---3--:R-:W-:Y:S02]  /*3900*/  LOP3.LUT R21, R28, 0x34, RZ, 0xfc, !PT ;  /* 0x000000341c157812 */ /* 0x008fe400078efcff */
[C---:B------:R-:W-:Y:S02]  /*3910*/  SEL R18, R26.reuse, RZ, !P0 ;  /* 0x000000ff1a127207 */ /* 0x040fe40004000000 */
[----:B------:R-:W-:Y:S02]  /*3920*/  SEL R0, R26, RZ, !P4 ;  /* 0x000000ff1a007207 */ /* 0x000fe40006000000 */
[----:B------:R-:W-:Y:S02]  /*3930*/  LOP3.LUT R20, R28, 0x38, RZ, 0xfc, !PT ;  /* 0x000000381c147812 */ /* 0x000fe400078efcff */
[----:B------:R-:W-:Y:S02]  /*3940*/  ISETP.NE.U32.AND P0, PT, R19, RZ, PT ;  /* 0x000000ff1300720c */ /* 0x000fe40003f05070 */
[----:B------:R-:W-:-:S02]  /*3950*/  ISETP.GE.AND P2, PT, R21, c[0x0][0x180], PT ;  /* 0x0000600015007a0c */ /* 0x000fc40003f46270 */
[----:B------:R-:W-:Y:S02]  /*3960*/  LOP3.LUT R19, R28, 0x3c, RZ, 0xfc, !PT ;  /* 0x0000003c1c137812 */ /* 0x000fe400078efcff */
[----:B------:R-:W-:Y:S02]  /*3970*/  ISETP.NE.U32.AND P4, PT, R0, RZ, PT ;  /* 0x000000ff0000720c */ /* 0x000fe40003f85070 */
[----:B------:R-:W-:Y:S02]  /*3980*/  SEL R0, R26, RZ, !P2 ;  /* 0x000000ff1a007207 */ /* 0x000fe40005000000 */
[----:B------:R-:W-:Y:S02]  /*3990*/  ISETP.GE.AND P2, PT, R19, c[0x0][0x180], PT ;  /* 0x0000600013007a0c */ /* 0x000fe40003f46270 */
[----:B------:R-:W-:Y:S02]  /*39a0*/  ISETP.NE.U32.AND P1, PT, R18, RZ, PT ;  /* 0x000000ff1200720c */ /* 0x000fe40003f25070 */
[----:B------:R-:W-:Y:S01]  /*39b0*/  SEL R18, R26, RZ, !P2 ;  /* 0x000000ff1a127207 */ /* 0x000fe20005000000 */
[----:B--2---:R1:W-:Y:S01]  /*39c0*/  LDGSTS.E [R27+0x8000], [R4.64], P5 ;  /* 0x08000000041b7fae */ /* 0x0043e2000a92184c */
[----:B------:R-:W-:-:S03]  /*39d0*/  ISETP.GE.AND P5, PT, R20, c[0x0][0x180], PT ;  /* 0x0000600014007a0c */ /* 0x000fc60003fa6270 */
[----:B------:R1:W-:Y:S01]  /*39e0*/  STL.64 [R1+0x7d8], R4 ;  /* 0x0007d80401007387 */ /* 0x0003e20000100a00 */
[----:B------:R-:W-:-:S03]  /*39f0*/  SEL R19, R26, RZ, !P5 ;  /* 0x000000ff1a137207 */ /* 0x000fc60006800000 */
[----:B------:R2:W-:Y:S01]  /*3a00*/  LDGSTS.E [R27+0x9000], [R2.64], P3 ;  /* 0x09000000021b7fae */ /* 0x0005e2000992184c */
[----:B------:R-:W-:Y:S02]  /*3a10*/  ISETP.NE.U32.AND P3, PT, R0, RZ, PT ;  /* 0x000000ff0000720c */ /* 0x000fe40003f65070 */
[----:B-1----:R-:W-:Y:S01]  /*3a20*/  LOP3.LUT R4, R28, 0x2, RZ, 0xfc, !PT ;  /* 0x000000021c047812 */ /* 0x002fe200078efcff */
[----:B------:R-:W-:Y:S03]  /*3a30*/  STL.64 [R1+0x7d0], R2 ;  /* 0x0007d00201007387 */ /* 0x000fe60000100a00 */
[----:B------:R-:W-:Y:S01]  /*3a40*/  ISETP.GE.AND P5, PT, R4, c[0x0][0x180], PT ;  /* 0x0000600004007a0c */ /* 0x000fe20003fa6270 */
[----:B----4-:R1:W-:Y:S01]  /*3a50*/  LDGSTS.E [R27+0xa000], [R8.64], P0 ;  /* 0x0a000000081b7fae */ /* 0x0103e2000812184c */
[----:B------:R-:W-:Y:S02]  /*3a60*/  ISETP.NE.U32.AND P2, PT, R19, RZ, PT ;  /* 0x000000ff1300720c */ /* 0x000fe40003f45070 */
[----:B------:R-:W-:Y:S01]  /*3a70*/  SEL R0, R26, RZ, !P5 ;  /* 0x000000ff1a007207 */ /* 0x000fe20006800000 */
[----:B------:R-:W-:Y:S01]  /*3a80*/  STL.64 [R1+0x7e0], R8 ;  /* 0x0007e00801007387 */ /* 0x000fe20000100a00 */
[----:B------:R-:W-:-:S03]  /*3a90*/  ISETP.NE.U32.AND P5, PT, R18, RZ, PT ;  /* 0x000000ff1200720c */ /* 0x000fc60003fa5070 */
[----:B------:R3:W-:Y:S04]  /*3aa0*/  LDGSTS.E [R27+0xb000], [R6.64], P1 ;  /* 0x0b000000061b7fae */ /* 0x0007e8000892184c */
[----:B------:R-:W-:Y:S04]  /*3ab0*/  STL.64 [R1+0x7e8], R6 ;  /* 0x0007e80601007387 */ /* 0x000fe80000100a00 */
[----:B------:R4:W-:Y:S04]  /*3ac0*/  LDGSTS.E [R27+0xc000], [R12.64], P4 ;  /* 0x0c0000000c1b7fae */ /* 0x0009e8000a12184c */
[----:B------:R-:W-:Y:S04]  /*3ad0*/  STL.64 [R1+0x7f0], R12 ;  /* 0x0007f00c01007387 */ /* 0x000fe80000100a00 */
[----:B------:R1:W-:Y:S04]  /*3ae0*/  LDGSTS.E [R27+0xd000], [R14.64], P3 ;  /* 0x0d0000000e1b7fae */ /* 0x0003e8000992184c */
[----:B------:R1:W-:Y:S04]  /*3af0*/  STL.64 [R1+0x7f8], R14 ;  /* 0x0007f80e01007387 */ /* 0x0003e80000100a00 */
[----:B------:R2:W-:Y:S04]  /*3b00*/  LDGSTS.E [R27+0xe000], [R16.64], P2 ;  /* 0x0e000000101b7fae */ /* 0x0005e8000912184c */
[----:B------:R2:W-:Y:S04]  /*3b10*/  LDGSTS.E [R27+0xf000], [R10.64], P5 ;  /* 0x0f0000000a1b7fae */ /* 0x0005e8000a92184c */
[----:B-1----:R-:W4:Y:S04]  /*3b20*/  LDL.LU.64 R14, [R1+0x30] ;  /* 0x00003000010e7983 */ /* 0x002f280000300a00 */
[----:B---3--:R-:W3:Y:S04]  /*3b30*/  LDL.LU.64 R6, [R1+0x20] ;  /* 0x0000200001067983 */ /* 0x008ee80000300a00 */
[----:B------:R-:W3:Y:S04]  /*3b40*/  LDL.LU.64 R8, [R1+0x10] ;  /* 0x0000100001087983 */ /* 0x000ee80000300a00 */
[----:B------:R-:W-:Y:S04]  /*3b50*/  STL.64 [R1+0x800], R16 ;  /* 0x0008001001007387 */ /* 0x000fe80000100a00 */
[----:B------:R2:W-:Y:S04]  /*3b60*/  STL.64 [R1+0x808], R10 ;  /* 0x0008080a01007387 */ /* 0x0005e80000100a00 */
[----:B--2---:R-:W2:Y:S01]  /*3b70*/  LDL.LU.64 R10, [R1+0x40] ;  /* 0x00004000010a7983 */ /* 0x004ea20000300a00 */
[----:B------:R-:W-:-:S02]  /*3b80*/  LOP3.LUT R4, R28, 0x6, RZ, 0xfc, !PT ;  /* 0x000000061c047812 */ /* 0x000fc400078efcff */
[----:B------:R-:W-:Y:S02]  /*3b90*/  LOP3.LUT R2, R28, 0xa, RZ, 0xfc, !PT ;  /* 0x0000000a1c027812 */ /* 0x000fe400078efcff */
[----:B------:R-:W-:Y:S02]  /*3ba0*/  ISETP.NE.U32.AND P0, PT, R0, RZ, PT ;  /* 0x000000ff0000720c */ /* 0x000fe40003f05070 */
[----:B------:R-:W-:Y:S02]  /*3bb0*/  ISETP.GE.AND P1, PT, R4, c[0x0][0x180], PT ;  /* 0x0000600004007a0c */ /* 0x000fe40003f26270 */
[----:B------:R-:W-:Y:S02]  /*3bc0*/  ISETP.GE.AND P4, PT, R2, c[0x0][0x180], PT ;  /* 0x0000600002007a0c */ /* 0x000fe40003f86270 */
[C---:B------:R-:W-:Y:S02]  /*3bd0*/  LOP3.LUT R3, R28.reuse, 0xe, RZ, 0xfc, !PT ;  /* 0x0000000e1c037812 */ /* 0x040fe400078efcff */
[----:B------:R-:W-:-:S02]  /*3be0*/  LOP3.LUT R2, R28, 0x12, RZ, 0xfc, !PT ;  /* 0x000000121c027812 */ /* 0x000fc400078efcff */
[----:B------:R-:W-:Y:S02]  /*3bf0*/  SEL R0, R26, RZ, !P1 ;  /* 0x000000ff1a007207 */ /* 0x000fe40004800000 */
[----:B------:R-:W-:Y:S02]  /*3c00*/  ISETP.GE.AND P1, PT, R3, c[0x0][0x180], PT ;  /* 0x0000600003007a0c */ /* 0x000fe40003f26270 */
[----:B------:R-:W-:Y:S02]  /*3c10*/  ISETP.GE.AND P3, PT, R2, c[0x0][0x180], PT ;  /* 0x0000600002007a0c */ /* 0x000fe40003f66270 */
[----:B------:R-:W-:Y:S02]  /*3c20*/  LOP3.LUT R4, R28, 0x16, RZ, 0xfc, !PT ;  /* 0x000000161c047812 */ /* 0x000fe400078efcff */
[----:B------:R-:W-:Y:S02]  /*3c30*/  SEL R19, R26, RZ, !P4 ;  /* 0x000000ff1a137207 */ /* 0x000fe40006000000 */
[----:B------:R-:W-:-:S02]  /*3c40*/  LOP3.LUT R17, R27, 0x40, RZ, 0x3c, !PT ;  /* 0x000000401b117812 */ /* 0x000fc400078e3cff */
[----:B------:R-:W-:Y:S02]  /*3c50*/  ISETP.NE.U32.AND P4, PT, R0, RZ, PT ;  /* 0x000000ff0000720c */ /* 0x000fe40003f85070 */
[C---:B------:R-:W-:Y:S01]  /*3c60*/  SEL R18, R26.reuse, RZ, !P1 ;  /* 0x000000ff1a127207 */ /* 0x040fe20004800000 */
[----:B------:R1:W-:Y:S01]  /*3c70*/  LDGSTS.E [R17+0x800], [R24.64], P0 ;  /* 0x0080000018117fae */ /* 0x0003e2000812184c */
[----:B------:R-:W-:Y:S02]  /*3c80*/  SEL R0, R26, RZ, !P3 ;  /* 0x000000ff1a007207 */ /* 0x000fe40005800000 */
[----:B------:R-:W-:Y:S02]  /*3c90*/  LOP3.LUT R3, R28, 0x1a, RZ, 0xfc, !PT ;  /* 0x0000001a1c037812 */ /* 0x000fe400078efcff */
[----:B------:R-:W-:Y:S02]  /*3ca0*/  ISETP.GE.AND P5, PT, R4, c[0x0][0x180], PT ;  /* 0x0000600004007a0c */ /* 0x000fe40003fa6270 */
[----:B------:R-:W-:-:S02]  /*3cb0*/  LOP3.LUT R2, R28, 0x1e, RZ, 0xfc, !PT ;  /* 0x0000001e1c027812 */ /* 0x000fc400078efcff */
[----:B------:R-:W-:Y:S02]  /*3cc0*/  ISETP.NE.U32.AND P1, PT, R19, RZ, PT ;  /* 0x000000ff1300720c */ /* 0x000fe40003f25070 */
[----:B------:R-:W-:Y:S02]  /*3cd0*/  ISETP.NE.U32.AND P3, PT, R18, RZ, PT ;  /* 0x000000ff1200720c */ /* 0x000fe40003f65070 */
[----:B------:R-:W-:Y:S02]  /*3ce0*/  ISETP.NE.U32.AND P2, PT, R0, RZ, PT ;  /* 0x000000ff0000720c */ /* 0x000fe40003f45070 */
[----:B------:R-:W-:Y:S02]  /*3cf0*/  ISETP.GE.AND P0, PT, R3, c[0x0][0x180], PT ;  /* 0x0000600003007a0c */ /* 0x000fe40003f06270 */
[----:B------:R-:W-:Y:S02]  /*3d00*/  SEL R0, R26, RZ, !P5 ;  /* 0x000000ff1a007207 */ /* 0x000fe40006800000 */
[----:B------:R-:W-:-:S02]  /*3d10*/  ISETP.GE.AND P5, PT, R2, c[0x0][0x180], PT ;  /* 0x0000600002007a0c */ /* 0x000fc40003fa6270 */
[----:B------:R-:W-:Y:S02]  /*3d20*/  SEL R2, R26, RZ, !P0 ;  /* 0x000000ff1a027207 */ /* 0x000fe40004000000 */
[----:B------:R-:W-:Y:S02]  /*3d30*/  ISETP.NE.U32.AND P0, PT, R0, RZ, PT ;  /* 0x000000ff0000720c */ /* 0x000fe40003f05070 */
[----:B------:R-:W-:Y:S01]  /*3d40*/  SEL R0, R26, RZ, !P5 ;  /* 0x000000ff1a007207 */ /* 0x000fe20006800000 */
[----:B------:R-:W-:Y:S01]  /*3d50*/  STL [R1+0x4ac], R17 ;  /* 0x0004ac1101007387 */ /* 0x000fe20000100800 */
[----:B------:R-:W-:-:S03]  /*3d60*/  LOP3.LUT R16, R28, 0x22, RZ, 0xfc, !PT ;  /* 0x000000221c107812 */ /* 0x000fc600078efcff */
[----:B------:R1:W-:Y:S01]  /*3d70*/  STL [R1+0x2ac], R2 ;  /* 0x0002ac0201007387 */ /* 0x0003e20000100800 */
[C---:B------:R-:W-:Y:S02]  /*3d80*/  LOP3.LUT R5, R28.reuse, 0x2a, RZ, 0xfc, !PT ;  /* 0x0000002a1c057812 */ /* 0x040fe400078efcff */
[C---:B------:R-:W-:Y:S02]  /*3d90*/  LOP3.LUT R3, R28.reuse, 0x2e, RZ, 0xfc, !PT ;  /* 0x0000002e1c037812 */ /* 0x040fe400078efcff */
[----:B-1----:R-:W-:Y:S02]  /*3da0*/  LOP3.LUT R2, R28, 0x32, RZ, 0xfc, !PT ;  /* 0x000000321c027812 */ /* 0x002fe400078efcff */
[----:B------:R-:W-:Y:S01]  /*3db0*/  SGXT.U32 R23, R23, 0x1 ;  /* 0x000000011717781a */ /* 0x000fe20000000000 */
[----:B------:R-:W-:-:S03]  /*3dc0*/  UIADD3 UR8, UR4, -0x40, URZ ;  /* 0xffffffc004087890 */ /* 0x000fc6000fffe03f */
[----:B------:R-:W-:Y:S01]  /*3dd0*/  LOP3.LUT R23, R23, 0x4, RZ, 0xfc, !PT ;  /* 0x0000000417177812 */ /* 0x000fe200078efcff */
[----:B--2---:R-:W-:Y:S04]  /*3de0*/  STL.64 [R1+0x810], R10 ;  /* 0x0008100a01007387 */ /* 0x004fe80000100a00 */
[----:B------:R1:W-:Y:S04]  /*3df0*/  LDGSTS.E [R17+0x1800], [R10.64], P4 ;  /* 0x018000000a117fae */ /* 0x0003e8000a12184c */
[----:B------:R2:W-:Y:S04]  /*3e00*/  STL [R1+0x2b0], R0 ;  /* 0x0002b00001007387 */ /* 0x0005e80000100800 */
[----:B----4-:R1:W-:Y:S04]  /*3e10*/  LDGSTS.E [R17+0x2800], [R14.64], P1 ;  /* 0x028000000e117fae */ /* 0x0103e8000892184c */
[----:B---3--:R3:W-:Y:S01]  /*3e20*/  LDGSTS.E [R17+0x3800], [R6.64], P3 ;  /* 0x0380000006117fae */ /* 0x0087e2000992184c */
[----:B--2---:R-:W-:-:S02]  /*3e30*/  LOP3.LUT R0, R28, 0x26, RZ, 0xfc, !PT ;  /* 0x000000261c007812 */ /* 0x004fc400078efcff */
[----:B------:R-:W-:Y:S01]  /*3e40*/  ISETP.GE.AND P3, PT, R16, c[0x0][0x180], PT ;  /* 0x0000600010007a0c */ /* 0x000fe20003f66270 */
[----:B------:R1:W-:Y:S01]  /*3e50*/  LDGSTS.E [R17+0x4800], [R8.64], P2 ;  /* 0x0480000008117fae */ /* 0x0003e2000912184c */
[----:B------:R-:W-:-:S03]  /*3e60*/  ISETP.GE.AND P2, PT, R0, c[0x0][0x180], PT ;  /* 0x0000600000007a0c */ /* 0x000fc60003f46270 */
[----:B------:R-:W-:Y:S04]  /*3e70*/  STL.64 [R1+0x818], R14 ;  /* 0x0008180e01007387 */ /* 0x000fe80000100a00 */
[----:B------:R3:W-:Y:S01]  /*3e80*/  STL.64 [R1+0x820], R6 ;  /* 0x0008200601007387 */ /* 0x0007e20000100a00 */
[----:B------:R-:W-:Y:S02]  /*3e90*/  LOP3.LUT R0, R28, 0x36, RZ, 0xfc, !PT ;  /* 0x000000361c007812 */ /* 0x000fe400078efcff */
[C---:B---3--:R-:W-:Y:S02]  /*3ea0*/  SEL R6, R26.reuse, RZ, !P3 ;  /* 0x000000ff1a067207 */ /* 0x048fe40005800000 */
[----:B------:R-:W-:Y:S02]  /*3eb0*/  ISETP.GE.AND P3, PT, R5, c[0x0][0x180], PT ;  /* 0x0000600005007a0c */ /* 0x000fe40003f66270 */
[----:B------:R-:W-:-:S02]  /*3ec0*/  SEL R5, R26, RZ, !P2 ;  /* 0x000000ff1a057207 */ /* 0x000fc40005000000 */
[----:B------:R-:W-:Y:S02]  /*3ed0*/  ISETP.GE.AND P2, PT, R3, c[0x0][0x180], PT ;  /* 0x0000600003007a0c */ /* 0x000fe40003f46270 */
[----:B------:R-:W-:Y:S02]  /*3ee0*/  SEL R3, R26, RZ, !P3 ;  /* 0x000000ff1a037207 */ /* 0x000fe40005800000 */
[----:B------:R-:W-:Y:S01]  /*3ef0*/  ISETP.GE.AND P3, PT, R2, c[0x0][0x180], PT ;  /* 0x0000600002007a0c */ /* 0x000fe20003f66270 */
[----:B------:R2:W-:Y:S01]  /*3f00*/  STL [R1+0x280], R6 ;  /* 0x0002800601007387 */ /* 0x0005e20000100800 */
[----:B------:R-:W-:-:S03]  /*3f10*/  SEL R2, R26, RZ, !P2 ;  /* 0x000000ff1a027207 */ /* 0x000fc60005000000 */
[----:B------:R3:W-:Y:S01]  /*3f20*/  STL [R1+0x27c], R5 ;  /* 0x00027c0501007387 */ /* 0x0007e20000100800 */
[----:B------:R-:W-:-:S03]  /*3f30*/  ISETP.GE.AND P2, PT, R0, c[0x0][0x180], PT ;  /* 0x0000600000007a0c */ /* 0x000fc60003f46270 */
[----:B------:R-:W-:Y:S01]  /*3f40*/  STL [R1+0x278], R3 ;  /* 0x0002780301007387 */ /* 0x000fe20000100800 */
[----:B--2---:R-:W-:-:S03]  /*3f50*/  SEL R6, R26, RZ, !P3 ;  /* 0x000000ff1a067207 */ /* 0x004fc60005800000 */
[----:B------:R2:W-:Y:S01]  /*3f60*/  STL [R1+0x274], R2 ;  /* 0x0002740201007387 */ /* 0x0005e20000100800 */
[----:B---3--:R-:W-:-:S04]  /*3f70*/  LOP3.LUT R5, R28, 0x3a, RZ, 0xfc, !PT ;  /* 0x0000003a1c057812 */ /* 0x008fc800078efcff */
[----:B------:R-:W-:Y:S02]  /*3f80*/  ISETP.GE.AND P3, PT, R5, c[0x0][0x180], PT ;  /* 0x0000600005007a0c */ /* 0x000fe40003f66270 */
[----:B------:R-:W-:Y:S01]  /*3f90*/  SEL R5, R26, RZ, !P2 ;  /* 0x000000ff1a057207 */ /* 0x000fe20005000000 */
[----:B--2---:R-:W2:Y:S04]  /*3fa0*/  LDL.LU.64 R2, [R1] ;  /* 0x0000000001027983 */ /* 0x004ea80000300a00 */
[----:B------:R-:W3:Y:S04]  /*3fb0*/  LDL.LU R27, [R1+0x88] ;  /* 0x00008800011b7983 */ /* 0x000ee80000300800 */
[----:B------:R-:W-:Y:S04]  /*3fc0*/  STL [R1+0x270], R6 ;  /* 0x0002700601007387 */ /* 0x000fe80000100800 */
[----:B------:R-:W4:Y:S04]  /*3fd0*/  LDL.LU R24, [R1+0x84] ;  /* 0x0000840001187983 */ /* 0x000f280000300800 */
[----:B------:R-:W4:Y:S04]  /*3fe0*/  LDL.LU R20, [R1+0x80] ;  /* 0x0000800001147983 */ /* 0x000f280000300800 */
[----:B------:R-:W4:Y:S04]  /*3ff0*/  LDL.LU R19, [R1+0x7c] ;  /* 0x00007c0001137983 */ /* 0x000f280000300800 */
[----:B------:R1:W-:Y:S04]  /*4000*/  STL [R1+0x26c], R5 ;  /* 0x00026c0501007387 */ /* 0x0003e80000100800 */
[----:B------:R-:W4:Y:S01]  /*4010*/  LDL.LU R21, [R1+0x78] ;  /* 0x0000780001157983 */ /* 0x000f220000300800 */
[----:B------:R-:W-:-:S03]  /*4020*/  LOP3.LUT R0, R28, 0x3e, RZ, 0xfc, !PT ;  /* 0x0000003e1c007812 */ /* 0x000fc600078efcff */
[----:B-1----:R-:W4:Y:S04]  /*4030*/  LDL.LU R5, [R1+0x74] ;  /* 0x0000740001057983 */ /* 0x002f280000300800 */
[----:B------:R-:W4:Y:S01]  /*4040*/  LDL.LU R25, [R1+0x70] ;  /* 0x0000700001197983 */ /* 0x000f220000300800 */
[----:B------:R-:W-:Y:S02]  /*4050*/  ISETP.GE.AND P2, PT, R0, c[0x0][0x180], PT ;  /* 0x0000600000007a0c */ /* 0x000fe40003f46270 */
[----:B------:R-:W-:Y:S01]  /*4060*/  SEL R0, R26, RZ, !P3 ;  /* 0x000000ff1a007207 */ /* 0x000fe20005800000 */
[----:B------:R-:W4:Y:S01]  /*4070*/  LDL.LU R18, [R1+0x6c] ;  /* 0x00006c0001127983 */ /* 0x000f220000300800 */
[----:B------:R-:W-:Y:S02]  /*4080*/  ISETP.GE.AND P3, PT, R23, UR8, PT ;  /* 0x0000000817007c0c */ /* 0x000fe4000bf66270 */
[----:B------:R-:W-:-:S02]  /*4090*/  LOP3.LUT R23, R28, 0x8, RZ, 0xfc, !PT ;  /* 0x000000081c177812 */ /* 0x000fc400078efcff */
[----:B------:R-:W-:Y:S01]  /*40a0*/  SEL R6, R26, RZ, !P2 ;  /* 0x000000ff1a067207 */ /* 0x000fe20005000000 */
[----:B------:R-:W-:Y:S01]  /*40b0*/  STL [R1+0x268], R0 ;  /* 0x0002680001007387 */ /* 0x000fe20000100800 */
[----:B------:R-:W-:-:S03]  /*40c0*/  ISETP.GE.AND P2, PT, R23, UR8, PT ;  /* 0x0000000817007c0c */ /* 0x000fc6000bf46270 */
[----:B------:R-:W4:Y:S04]  /*40d0*/  LDL.LU R16, [R1+0x68] ;  /* 0x0000680001107983 */ /* 0x000f280000300800 */
[----:B------:R1:W-:Y:S04]  /*40e0*/  STL [R1+0x2a8], R6 ;  /* 0x0002a80601007387 */ /* 0x0003e80000100800 */
[----:B------:R-:W4:Y:S01]  /*40f0*/  LDL.LU R23, [R1+0x64] ;  /* 0x0000640001177983 */ /* 0x000f220000300800 */
[----:B-1----:R-:W-:Y:S02]  /*4100*/  SEL R6, RZ, 0x4, P3 ;  /* 0x00000004ff067807 */ /* 0x002fe40001800000 */
[----:B------:R-:W-:-:S03]  /*4110*/  ISETP.GE.AND P3, PT, R22, UR8, PT ;  /* 0x0000000816007c0c */ /* 0x000fc6000bf66270 */
[----:B------:R1:W-:Y:S04]  /*4120*/  STL [R1+0x250], R6 ;  /* 0x0002500601007387 */ /* 0x0003e80000100800 */
[----:B------:R-:W4:Y:S04]  /*4130*/  LDL.LU R22, [R1+0x8c] ;  /* 0x00008c0001167983 */ /* 0x000f280000300800 */
[----:B------:R-:W1:Y:S01]  /*4140*/  S2R R4, SR_TID.X ;  /* 0x0000000000047919 */ /* 0x000e620000002100 */
[C---:B------:R-:W-:Y:S02]  /*4150*/  ISETP.GE.AND P1, PT, R28.reuse, UR8, PT ;  /* 0x000000081c007c0c */ /* 0x040fe4000bf26270 */
[----:B------:R-:W-:-:S02]  /*4160*/  LOP3.LUT R0, R28, 0xc, RZ, 0xfc, !PT ;  /* 0x0000000c1c007812 */ /* 0x000fc400078efcff */
[----:B------:R-:W-:Y:S02]  /*4170*/  SEL R28, RZ, 0x4, P1 ;  /* 0x00000004ff1c7807 */ /* 0x000fe40000800000 */
[----:B------:R-:W-:Y:S02]  /*4180*/  ISETP.GE.AND P1, PT, R0, UR8, PT ;  /* 0x0000000800007c0c */ /* 0x000fe4000bf26270 */
[----:B------:R-:W-:Y:S02]  /*4190*/  SEL R0, RZ, 0x4, P2 ;  /* 0x00000004ff007807 */ /* 0x000fe40001000000 */
[----:B-1----:R-:W-:-:S03]  /*41a0*/  SEL R6, RZ, 0x4, P1 ;  /* 0x00000004ff067807 */ /* 0x002fc60000800000 */
[----:B------:R-:W-:Y:S01]  /*41b0*/  STL [R1+0x254], R0 ;  /* 0x0002540001007387 */ /* 0x000fe20000100800 */
[----:B------:R-:W-:-:S03]  /*41c0*/  LOP3.LUT R12, R4, 0x3f, RZ, 0xc0, !PT ;  /* 0x0000003f040c7812 */ /* 0x000fc600078ec0ff */
[----:B------:R1:W-:Y:S02]  /*41d0*/  STL [R1+0x25c], R6 ;  /* 0x00025c0601007387 */ /* 0x0003e40000100800 */
[C---:B------:R-:W-:Y:S01]  /*41e0*/  IMAD R13, R12.reuse, c[0x0][0x18c], RZ ;  /* 0x000063000c0d7a24 */ /* 0x040fe200078e02ff */
[----:B------:R-:W-:Y:S02]  /*41f0*/  ISETP.GE.AND P2, PT, R12, c[0x0][0x180], PT ;  /* 0x000060000c007a0c */ /* 0x000fe40003f46270 */
[----:B------:R-:W4:Y:S01]  /*4200*/  LDL.LU R12, [R1+0x90] ;  /* 0x00009000010c7983 */ /* 0x000f220000300800 */
[----:B------:R-:W-:Y:S01]  /*4210*/  IMAD.SHL.U32 R29, R13, 0x4, RZ ;  /* 0x000000040d1d7824 */ /* 0x000fe200078e00ff */
[----:B------:R-:W-:Y:S02]  /*4220*/  SEL R7, RZ, 0x4, P3 ;  /* 0x00000004ff077807 */ /* 0x000fe40001800000 */
[----:B-1----:R-:W-:Y:S02]  /*4230*/  SEL R6, R26, RZ, !P2 ;  /* 0x000000ff1a067207 */ /* 0x002fe40005000000 */
[----:B------:R-:W-:Y:S01]  /*4240*/  IADD3 R0, P1, R29, c[0x0][0x168], RZ ;  /* 0x00005a001d007a10 */ /* 0x000fe20007f3e0ff */
[----:B------:R1:W-:Y:S03]  /*4250*/  STL [R1+0x260], R7 ;  /* 0x0002600701007387 */ /* 0x0003e60000100800 */
[----:B------:R-:W-:Y:S01]  /*4260*/  LEA.HI.X.SX32 R26, R13, c[0x0][0x16c], 0x2, P1 ;  /* 0x00005b000d1a7a11 */ /* 0x000fe200008f16ff */
[----:B------:R1:W-:Y:S04]  /*4270*/  STL [R1+0x264], R6 ;  /* 0x0002640601007387 */ /* 0x0003e80000100800 */
[----:B------:R-:W4:Y:S04]  /*4280*/  LDL.LU R13, [R1+0x94] ;  /* 0x00009400010d7983 */ /* 0x000f280000300800 */
[----:B--2---:R2:W-:Y:S01]  /*4290*/  LDGSTS.E [R17+0x5800], [R2.64], P0 ;  /* 0x0580000002117fae */ /* 0x0045e2000812184c */
[----:B---3--:R-:W-:-:S02]  /*42a0*/  IMAD R27, R27, c[0x0][0x190], RZ ;  /* 0x000064001b1b7a24 */ /* 0x008fc400078e02ff */
[----:B----4-:R-:W-:-:S03]  /*42b0*/  IMAD R24, R24, c[0x0][0x190], RZ ;  /* 0x0000640018187a24 */ /* 0x010fc600078e02ff */
[----:B------:R3:W-:Y:S01]  /*42c0*/  STL [R1+0x1c8], R27 ;  /* 0x0001c81b01007387 */ /* 0x0007e20000100800 */
[----:B------:R-:W-:-:S03]  /*42d0*/  IMAD R20, R20, c[0x0][0x190], RZ ;  /* 0x0000640014147a24 */ /* 0x000fc600078e02ff */
[----:B------:R2:W-:Y:S01]  /*42e0*/  STL [R1+0x1c4], R24 ;  /* 0x0001c41801007387 */ /* 0x0005e20000100800 */
[----:B-1----:R-:W-:-:S03]  /*42f0*/  IMAD R7, R19, c[0x0][0x190], RZ ;  /* 0x0000640013077a24 */ /* 0x002fc600078e02ff */
[----:B------:R-:W-:Y:S04]  /*4300*/  STL [R1+0x1c0], R20 ;  /* 0x0001c01401007387 */ /* 0x000fe80000100800 */
[----:B------:R-:W-:Y:S01]  /*4310*/  STL [R1+0x1bc], R7 ;  /* 0x0001bc0701007387 */ /* 0x000fe20000100800 */
[----:B------:R-:W-:-:S03]  /*4320*/  IMAD R19, R25, c[0x0][0x190], RZ ;  /* 0x0000640019137a24 */ /* 0x000fc600078e02ff */
[----:B------:R-:W4:Y:S01]  /*4330*/  LDL.LU R25, [R1+0x98] ;  /* 0x0000980001197983 */ /* 0x000f220000300800 */
[----:B------:R-:W-:Y:S02]  /*4340*/  IMAD R21, R21, c[0x0][0x190], RZ ;  /* 0x0000640015157a24 */ /* 0x000fe400078e02ff */
[----:B------:R-:W-:Y:S02]  /*4350*/  IMAD R5, R5, c[0x0][0x190], RZ ;  /* 0x0000640005057a24 */ /* 0x000fe400078e02ff */
[----:B------:R-:W-:Y:S01]  /*4360*/  IMAD R6, R18, c[0x0][0x190], RZ ;  /* 0x0000640012067a24 */ /* 0x000fe200078e02ff */
[----:B------:R-:W-:Y:S04]  /*4370*/  STL [R1+0x1b8], R21 ;  /* 0x0001b81501007387 */ /* 0x000fe80000100800 */
[----:B------:R-:W-:Y:S01]  /*4380*/  STL [R1+0x1b4], R5 ;  /* 0x0001b40501007387 */ /* 0x000fe20000100800 */
[----:B------:R-:W-:-:S02]  /*4390*/  IMAD R18, R16, c[0x0][0x190], RZ ;  /* 0x0000640010127a24 */ /* 0x000fc400078e02ff */
[----:B------:R-:W-:Y:S02]  /*43a0*/  IMAD R16, R23, c[0x0][0x190], RZ ;  /* 0x0000640017107a24 */ /* 0x000fe400078e02ff */
[----:B------:R-:W4:Y:S04]  /*43b0*/  LDL.LU R23, [R1+0x9c] ;  /* 0x00009c0001177983 */ /* 0x000f280000300800 */
[----:B------:R-:W-:Y:S04]  /*43c0*/  STL [R1+0x1b0], R19 ;  /* 0x0001b01301007387 */ /* 0x000fe80000100800 */
[----:B------:R-:W-:Y:S04]  /*43d0*/  STL [R1+0x1ac], R6 ;  /* 0x0001ac0601007387 */ /* 0x000fe80000100800 */
[----:B------:R-:W-:Y:S01]  /*43e0*/  STL [R1+0x1a8], R18 ;  /* 0x0001a81201007387 */ /* 0x000fe20000100800 */
[----:B--2---:R-:W-:-:S03]  /*43f0*/  IMAD R17, R22, c[0x0][0x190], RZ ;  /* 0x0000640016117a24 */ /* 0x004fc600078e02ff */
[----:B------:R-:W2:Y:S01]  /*4400*/  LDL.LU R22, [R1+0xa4] ;  /* 0x0000a40001167983 */ /* 0x000ea20000300800 */
[CC--:B------:R-:W-:Y:S02]  /*4410*/  LEA R14, P0, R27.reuse, R0.reuse, 0x2 ;  /* 0x000000001b0e7211 */ /* 0x0c0fe400078010ff */
[C---:B------:R-:W-:Y:S02]  /*4420*/  LEA R10, P1, R24.reuse, R0, 0x2 ;  /* 0x00000000180a7211 */ /* 0x040fe400078210ff */
[-C--:B------:R-:W-:Y:S01]  /*4430*/  LEA.HI.X.SX32 R15, R27, R26.reuse, 0x2, P0 ;  /* 0x0000001a1b0f7211 */ /* 0x080fe200000f16ff */
[----:B------:R-:W-:Y:S01]  /*4440*/  STL [R1+0x1a4], R16 ;  /* 0x0001a41001007387 */ /* 0x000fe20000100800 */
[----:B------:R-:W-:-:S03]  /*4450*/  LEA.HI.X.SX32 R11, R24, R26, 0x2, P1 ;  /* 0x0000001a180b7211 */ /* 0x000fc600008f16ff */
[----:B---3--:R-:W3:Y:S04]  /*4460*/  LDL.LU R27, [R1+0x828] ;  /* 0x00082800011b7983 */ /* 0x008ee80000300800 */
[----:B------:R-:W-:Y:S04]  /*4470*/  STL [R1+0x1a0], R17 ;  /* 0x0001a01101007387 */ /* 0x000fe80000100800 */
[----:B------:R1:W-:Y:S04]  /*4480*/  STL.64 [R1+0xe8], R14 ;  /* 0x0000e80e01007387 */ /* 0x0003e80000100a00 */
[----:B------:R-:W3:Y:S01]  /*4490*/  LDL.LU R24, [R1+0xf8] ;  /* 0x0000f80001187983 */ /* 0x000ee20000300800 */
[----:B-1----:R-:W-:Y:S01]  /*44a0*/  LEA R14, P0, R20, R0, 0x2 ;  /* 0x00000000140e7211 */ /* 0x002fe200078010ff */
[----:B------:R-:W-:-:S03]  /*44b0*/  IMAD R12, R12, c[0x0][0x190], RZ ;  /* 0x000064000c0c7a24 */ /* 0x000fc600078e02ff */
[----:B------:R-:W-:Y:S02]  /*44c0*/  LEA.HI.X.SX32 R15, R20, R26, 0x2, P0 ;  /* 0x0000001a140f7211 */ /* 0x000fe400000f16ff */
[----:B------:R-:W-:Y:S04]  /*44d0*/  STL [R1+0x19c], R12 ;  /* 0x00019c0c01007387 */ /* 0x000fe80000100800 */
[----:B------:R1:W-:Y:S04]  /*44e0*/  STL.64 [R1+0xe0], R10 ;  /* 0x0000e00a01007387 */ /* 0x0003e80000100a00 */
[----:B------:R1:W-:Y:S04]  /*44f0*/  STL.64 [R1+0xd8], R14 ;  /* 0x0000d80e01007387 */ /* 0x0003e80000100a00 */
[----:B------:R-:W3:Y:S01]  /*4500*/  LDL.LU R20, [R1+0xfc] ;  /* 0x0000fc0001147983 */ /* 0x000ee20000300800 */
[----:B------:R-:W-:Y:S01]  /*4510*/  IMAD R13, R13, c[0x0][0x190], RZ ;  /* 0x000064000d0d7a24 */ /* 0x000fe200078e02ff */
[----:B-1----:R-:W-:-:S02]  /*4520*/  LEA R10, P1, R7, R0, 0x2 ;  /* 0x00000000070a7211 */ /* 0x002fc400078210ff */
[----:B------:R-:W-:Y:S02]  /*4530*/  LEA R14, P0, R21, R0, 0x2 ;  /* 0x00000000150e7211 */ /* 0x000fe400078010ff */
[-C--:B------:R-:W-:Y:S02]  /*4540*/  LEA.HI.X.SX32 R11, R7, R26.reuse, 0x2, P1 ;  /* 0x0000001a070b7211 */ /* 0x080fe400008f16ff */
[----:B------:R-:W-:Y:S01]  /*4550*/  LEA.HI.X.SX32 R15, R21, R26, 0x2, P0 ;  /* 0x0000001a150f7211 */ /* 0x000fe200000f16ff */
[----:B------:R-:W-:Y:S04]  /*4560*/  STL [R1+0x198], R13 ;  /* 0x0001980d01007387 */ /* 0x000fe80000100800 */
[----:B------:R1:W-:Y:S04]  /*4570*/  STL.64 [R1+0xd0], R10 ;  /* 0x0000d00a01007387 */ /* 0x0003e80000100a00 */
[----:B------:R1:W-:Y:S02]  /*4580*/  STL.64 [R1+0xc8], R14 ;  /* 0x0000c80e01007387 */ /* 0x0003e40000100a00 */
[----:B-1----:R-:W-:-:S04]  /*4590*/  LEA R10, P1, R5, R0, 0x2 ;  /* 0x00000000050a7211 */ /* 0x002fc800078210ff */
[----:B------:R-:W-:Y:S02]  /*45a0*/  LEA.HI.X.SX32 R11, R5, R26, 0x2, P1 ;  /* 0x0000001a050b7211 */ /* 0x000fe400008f16ff */
[----:B------:R-:W-:-:S04]  /*45b0*/  LEA R14, P0, R19, R0, 0x2 ;  /* 0x00000000130e7211 */ /* 0x000fc800078010ff */
[----:B------:R-:W-:Y:S01]  /*45c0*/  LEA.HI.X.SX32 R15, R19, R26, 0x2, P0 ;  /* 0x0000001a130f7211 */ /* 0x000fe200000f16ff */
[----:B----4-:R-:W-:-:S05]  /*45d0*/  IMAD R7, R25, c[0x0][0x190], RZ ;  /* 0x0000640019077a24 */ /* 0x010fca00078e02ff */
[----:B------:R-:W-:Y:S04]  /*45e0*/  STL [R1+0x194], R7 ;  /* 0x0001940701007387 */ /* 0x000fe80000100800 */
[----:B------:R-:W4:Y:S04]  /*45f0*/  LDL.LU R21, [R1+0x100] ;  /* 0x0001000001157983 */ /* 0x000f280000300800 */
[----:B------:R1:W-:Y:S04]  /*4600*/  STL.64 [R1+0xc0], R10 ;  /* 0x0000c00a01007387 */ /* 0x0003e80000100a00 */
[----:B------:R-:W4:Y:S01]  /*4610*/  LDL.LU R25, [R1+0x104] ;  /* 0x0001040001197983 */ /* 0x000f220000300800 */
[----:B------:R-:W-:-:S03]  /*4620*/  IMAD R5, R23, c[0x0][0x190], RZ ;  /* 0x0000640017057a24 */ /* 0x000fc600078e02ff */
[----:B------:R2:W-:Y:S01]  /*4630*/  STL.64 [R1+0xb8], R14 ;  /* 0x0000b80e01007387 */ /* 0x0005e20000100a00 */
[----:B-1----:R-:W-:-:S03]  /*4640*/  LEA R10, P1, R6, R0, 0x2 ;  /* 0x00000000060a7211 */ /* 0x002fc600078210ff */
[----:B------:R-:W-:Y:S04]  /*4650*/  STL [R1+0x190], R5 ;  /* 0x0001900501007387 */ /* 0x000fe80000100800 */
[----:B------:R-:W4:Y:S01]  /*4660*/  LDL.LU R23, [R1+0x108] ;  /* 0x0001080001177983 */ /* 0x000f220000300800 */
[----:B------:R-:W-:-:S05]  /*4670*/  LEA.HI.X.SX32 R11, R6, R26, 0x2, P1 ;  /* 0x0000001a060b7211 */ /* 0x000fca00008f16ff */
[----:B------:R1:W-:Y:S01]  /*4680*/  STL.64 [R1+0xb0], R10 ;  /* 0x0000b00a01007387 */ /* 0x0003e20000100a00 */
[----:B--2---:R-:W-:-:S03]  /*4690*/  IMAD R6, R22, c[0x0][0x190], RZ ;  /* 0x0000640016067a24 */ /* 0x004fc600078e02ff */
[----:B------:R-:W2:Y:S01]  /*46a0*/  LDL.LU R22, [R1+0x10c] ;  /* 0x00010c0001167983 */ /* 0x000ea20000300800 */
[----:B------:R-:W-:-:S04]  /*46b0*/  LEA R14, P0, R18, R0, 0x2 ;  /* 0x00000000120e7211 */ /* 0x000fc800078010ff */
[----:B------:R-:W-:Y:S02]  /*46c0*/  LEA.HI.X.SX32 R15, R18, R26, 0x2, P0 ;  /* 0x0000001a120f7211 */ /* 0x000fe400000f16ff */
[----:B-1----:R-:W-:-:S03]  /*46d0*/  LEA R10, P1, R16, R0, 0x2 ;  /* 0x00000000100a7211 */ /* 0x002fc600078210ff */
[----:B------:R1:W-:Y:S01]  /*46e0*/  STL.64 [R1+0xa8], R14 ;  /* 0x0000a80e01007387 */ /* 0x0003e20000100a00 */
[----:B------:R-:W-:-:S03]  /*46f0*/  LEA.HI.X.SX32 R11, R16, R26, 0x2, P1 ;  /* 0x0000001a100b7211 */ /* 0x000fc600008f16ff */
[----:B------:R-:W-:Y:S04]  /*4700*/  STL [R1+0x18c], R6 ;  /* 0x00018c0601007387 */ /* 0x000fe80000100800 */
[----:B------:R3:W-:Y:S01]  /*4710*/  STL.64 [R1+0xa0], R10 ;  /* 0x0000a00a01007387 */ /* 0x0007e20000100a00 */
[C---:B-1----:R-:W-:Y:S01]  /*4720*/  LEA R14, P0, R17.reuse, R0, 0x2 ;  /* 0x00000000110e7211 */ /* 0x042fe200078010ff */
[----:B---3--:R-:W-:Y:S02]  /*4730*/  IMAD R16, R24, c[0x0][0x190], RZ ;  /* 0x0000640018107a24 */ /* 0x008fe400078e02ff */
[----:B------:R-:W3:Y:S01]  /*4740*/  LDL.LU R24, [R1+0x168] ;  /* 0x0001680001187983 */ /* 0x000ee20000300800 */
[----:B------:R-:W-:Y:S02]  /*4750*/  LEA.HI.X.SX32 R15, R17, R26, 0x2, P0 ;  /* 0x0000001a110f7211 */ /* 0x000fe400000f16ff */
[----:B------:R-:W-:-:S03]  /*4760*/  LEA R10, P1, R12, R0, 0x2 ;  /* 0x000000000c0a7211 */ /* 0x000fc600078210ff */
[----:B------:R1:W-:Y:S01]  /*4770*/  STL.64 [R1+0x98], R14 ;  /* 0x0000980e01007387 */ /* 0x0003e20000100a00 */
[----:B------:R-:W-:-:S03]  /*4780*/  LEA.HI.X.SX32 R11, R12, R26, 0x2, P1 ;  /* 0x0000001a0c0b7211 */ /* 0x000fc600008f16ff */
[----:B------:R-:W-:Y:S04]  /*4790*/  STL [R1+0x188], R16 ;  /* 0x0001881001007387 */ /* 0x000fe80000100800 */
[----:B------:R1:W-:Y:S02]  /*47a0*/  STL.64 [R1+0x90], R10 ;  /* 0x0000900a01007387 */ /* 0x0003e40000100a00 */
[----:B-1----:R-:W-:-:S04]  /*47b0*/  LEA R14, P0, R13, R0, 0x2 ;  /* 0x000000000d0e7211 */ /* 0x002fc800078010ff */
[----:B------:R-:W-:Y:S01]  /*47c0*/  LEA.HI.X.SX32 R15, R13, R26, 0x2, P0 ;  /* 0x0000001a0d0f7211 */ /* 0x000fe200000f16ff */
[----:B------:R-:W-:Y:S01]  /*47d0*/  IMAD R12, R20, c[0x0][0x190], RZ ;  /* 0x00006400140c7a24 */ /* 0x000fe200078e02ff */
[----:B------:R-:W3:Y:S01]  /*47e0*/  LDL.LU R13, [R1+0x16c] ;  /* 0x00016c00010d7983 */ /* 0x000ee20000300800 */
[----:B------:R-:W-:-:S03]  /*47f0*/  LEA R10, P1, R7, R0, 0x2 ;  /* 0x00000000070a7211 */ /* 0x000fc600078210ff */
[----:B------:R1:W-:Y:S01]  /*4800*/  STL.64 [R1+0x88], R14 ;  /* 0x0000880e01007387 */ /* 0x0003e20000100a00 */
[----:B------:R-:W-:-:S03]  /*4810*/  LEA.HI.X.SX32 R11, R7, R26, 0x2, P1 ;  /* 0x0000001a070b7211 */ /* 0x000fc600008f16ff */
[----:B------:R-:W-:Y:S04]  /*4820*/  STL [R1+0x184], R12 ;  /* 0x0001840c01007387 */ /* 0x000fe80000100800 */
[----:B------:R1:W-:Y:S02]  /*4830*/  STL.64 [R1+0x80], R10 ;  /* 0x0000800a01007387 */ /* 0x0003e40000100a00 */
[----:B-1----:R-:W-:-:S04]  /*4840*/  LEA R14, P0, R5, R0, 0x2 ;  /* 0x00000000050e7211 */ /* 0x002fc800078010ff */
[----:B------:R-:W-:Y:S02]  /*4850*/  LEA.HI.X.SX32 R15, R5, R26, 0x2, P0 ;  /* 0x0000001a050f7211 */ /* 0x000fe400000f16ff */
[----:B------:R-:W3:Y:S01]  /*4860*/  LDL.LU R5, [R1+0x1d0] ;  /* 0x0001d00001057983 */ /* 0x000ee20000300800 */
[----:B------:R-:W-:-:S04]  /*4870*/  LEA R10, P1, R6, R0, 0x2 ;  /* 0x00000000060a7211 */ /* 0x000fc800078210ff */
[----:B------:R-:W-:Y:S01]  /*4880*/  LEA.HI.X.SX32 R11, R6, R26, 0x2, P1 ;  /* 0x0000001a060b7211 */ /* 0x000fe200008f16ff */
[----:B------:R1:W-:Y:S02]  /*4890*/  STL.64 [R1+0x78], R14 ;  /* 0x0000780e01007387 */ /* 0x0003e40000100a00 */
[----:B-1----:R-:W-:-:S04]  /*48a0*/  LEA R14, P0, R16, R0, 0x2 ;  /* 0x00000000100e7211 */ /* 0x002fc800078010ff */
[----:B------:R-:W-:Y:S01]  /*48b0*/  LEA.HI.X.SX32 R15, R16, R26, 0x2, P0 ;  /* 0x0000001a100f7211 */ /* 0x000fe200000f16ff */
[----:B----4-:R-:W-:-:S05]  /*48c0*/  IMAD R7, R21, c[0x0][0x190], RZ ;  /* 0x0000640015077a24 */ /* 0x010fca00078e02ff */
[----:B------:R-:W-:Y:S04]  /*48d0*/  STL [R1+0x180], R7 ;  /* 0x0001800701007387 */ /* 0x000fe80000100800 */
[----:B------:R1:W-:Y:S01]  /*48e0*/  STL.64 [R1+0x70], R10 ;  /* 0x0000700a01007387 */ /* 0x0003e20000100a00 */
[----:B------:R-:W-:Y:S01]  /*48f0*/  IMAD R6, R25, c[0x0][0x190], RZ ;  /* 0x0000640019067a24 */ /* 0x000fe200078e02ff */
[-C--:B------:R-:W-:Y:S02]  /*4900*/  LEA R18, P0, R7, R0.reuse, 0x2 ;  /* 0x0000000007127211 */ /* 0x080fe400078010ff */
[C---:B-1----:R-:W-:Y:S02]  /*4910*/  LEA R10, P1, R12.reuse, R0, 0x2 ;  /* 0x000000000c0a7211 */ /* 0x042fe400078210ff */
[----:B------:R-:W-:Y:S02]  /*4920*/  STL [R1+0x17c], R6 ;  /* 0x00017c0601007387 */ /* 0x000fe40000100800 */
[----:B------:R-:W-:-:S02]  /*4930*/  LEA.HI.X.SX32 R11, R12, R26, 0x2, P1 ;  /* 0x0000001a0c0b7211 */ /* 0x000fc400008f16ff */
[----:B------:R-:W-:Y:S01]  /*4940*/  STL.64 [R1+0x68], R14 ;  /* 0x0000680e01007387 */ /* 0x000fe20000100a00 */
[----:B------:R-:W-:-:S03]  /*4950*/  LEA.HI.X.SX32 R19, R7, R26, 0x2, P0 ;  /* 0x0000001a07137211 */ /* 0x000fc600000f16ff */
[----:B------:R1:W-:Y:S01]  /*4960*/  STL.64 [R1+0x60], R10 ;  /* 0x0000600a01007387 */ /* 0x0003e20000100a00 */
[----:B------:R-:W-:-:S03]  /*4970*/  LEA R20, P0, R6, R0, 0x2 ;  /* 0x0000000006147211 */ /* 0x000fc600078010ff */
[----:B------:R-:W-:Y:S01]  /*4980*/  STL.64 [R1+0x718], R18 ;  /* 0x0007181201007387 */ /* 0x000fe20000100a00 */
[----:B------:R-:W-:Y:S01]  /*4990*/  LEA.HI.X.SX32 R21, R6, R26, 0x2, P0 ;  /* 0x0000001a06157211 */ /* 0x000fe200000f16ff */
[----:B-1----:R-:W-:-:S05]  /*49a0*/  IMAD R10, R23, c[0x0][0x190], RZ ;  /* 0x00006400170a7a24 */ /* 0x002fca00078e02ff */
[----:B------:R1:W-:Y:S04]  /*49b0*/  STL [R1+0x178], R10 ;  /* 0x0001780a01007387 */ /* 0x0003e80000100800 */
[----:B------:R-:W4:Y:S01]  /*49c0*/  LDL.LU.64 R6, [R1+0x58] ;  /* 0x0000580001067983 */ /* 0x000f220000300a00 */
[----:B--2---:R-:W-:-:S03]  /*49d0*/  IMAD R12, R22, c[0x0][0x190], RZ ;  /* 0x00006400160c7a24 */ /* 0x004fc600078e02ff */
[----:B------:R3:W-:Y:S04]  /*49e0*/  STL.64 [R1+0x720], R20 ;  /* 0x0007201401007387 */ /* 0x0007e80000100a00 */
[----:B------:R-:W-:Y:S04]  /*49f0*/  STL [R1+0x174], R12 ;  /* 0x0001740c01007387 */ /* 0x000fe80000100800 */
[----:B------:R-:W2:Y:S01]  /*4a00*/  LDL.LU.64 R14, [R1+0x50] ;  /* 0x00005000010e7983 */ /* 0x000ea20000300a00 */
[----:B------:R-:W-:-:S04]  /*4a10*/  LEA R22, P0, R10, R0, 0x2 ;  /* 0x000000000a167211 */ /* 0x000fc800078010ff */
[----:B------:R-:W-:Y:S02]  /*4a20*/  LEA.HI.X.SX32 R23, R10, R26, 0x2, P0 ;  /* 0x0000001a0a177211 */ /* 0x000fe400000f16ff */
[----:B-1----:R-:W2:Y:S01]  /*4a30*/  LDL.LU.64 R10, [R1+0x48] ;  /* 0x00004800010a7983 */ /* 0x002ea20000300a00 */
[----:B---3--:R-:W-:Y:S01]  /*4a40*/  IMAD R21, R24, c[0x0][0x190], RZ ;  /* 0x0000640018157a24 */ /* 0x008fe200078e02ff */
[----:B------:R-:W-:-:S04]  /*4a50*/  LEA R24, P0, R12, R0, 0x2 ;  /* 0x000000000c187211 */ /* 0x000fc800078010ff */
[----:B------:R-:W-:Y:S01]  /*4a60*/  STL [R1+0x170], R21 ;  /* 0x0001701501007387 */ /* 0x000fe20000100800 */
[----:B------:R-:W-:Y:S02]  /*4a70*/  LEA.HI.X.SX32 R25, R12, R26, 0x2, P0 ;  /* 0x0000001a0c197211 */ /* 0x000fe400000f16ff */
[C---:B------:R-:W-:Y:S01]  /*4a80*/  LEA R18, P0, R21.reuse, R0, 0x2 ;  /* 0x0000000015127211 */ /* 0x040fe200078010ff */
[----:B------:R1:W-:Y:S03]  /*4a90*/  STL.64 [R1+0x728], R22 ;  /* 0x0007281601007387 */ /* 0x0003e60000100a00 */
[----:B------:R-:W-:Y:S01]  /*4aa0*/  LEA.HI.X.SX32 R19, R21, R26, 0x2, P0 ;  /* 0x0000001a15137211 */ /* 0x000fe200000f16ff */
[----:B------:R-:W3:Y:S01]  /*4ab0*/  LDL.LU.64 R16, [R1+0x38] ;  /* 0x0000380001107983 */ /* 0x000ee20000300a00 */
[----:B-1----:R-:W-:-:S03]  /*4ac0*/  IMAD R23, R13, c[0x0][0x190], RZ ;  /* 0x000064000d177a24 */ /* 0x002fc600078e02ff */
[----:B------:R-:W3:Y:S02]  /*4ad0*/  LDL.LU.64 R12, [R1+0x28] ;  /* 0x00002800010c7983 */ /* 0x000ee40000300a00 */
[C---:B------:R-:W-:Y:S02]  /*4ae0*/  LEA R20, P0, R23.reuse, R0, 0x2 ;  /* 0x0000000017147211 */ /* 0x040fe400078010ff */
[----:B------:R-:W-:Y:S02]  /*4af0*/  STL [R1+0x16c], R23 ;  /* 0x00016c1701007387 */ /* 0x000fe40000100800 */
[----:B------:R-:W-:Y:S01]  /*4b00*/  LEA.HI.X.SX32 R21, R23, R26, 0x2, P0 ;  /* 0x0000001a17157211 */ /* 0x000fe200000f16ff */
[----:B------:R-:W-:Y:S01]  /*4b10*/  IMAD R5, R5, c[0x0][0x190], RZ ;  /* 0x0000640005057a24 */ /* 0x000fe200078e02ff */
[----:B------:R-:W-:Y:S04]  /*4b20*/  STL.64 [R1+0x730], R24 ;  /* 0x0007301801007387 */ /* 0x000fe80000100a00 */
[----:B------:R1:W-:Y:S04]  /*4b30*/  STL.64 [R1+0xf8], R18 ;  /* 0x0000f81201007387 */ /* 0x0003e80000100a00 */
[----:B-1----:R-:W3:Y:S04]  /*4b40*/  LDL.LU.64 R18, [R1+0x18] ;  /* 0x0000180001127983 */ /* 0x002ee80000300a00 */
[----:B------:R-:W-:Y:S04]  /*4b50*/  STL [R1+0x168], R5 ;  /* 0x0001680501007387 */ /* 0x000fe80000100800 */
[----:B------:R1:W-:Y:S01]  /*4b60*/  STL.64 [R1+0x100], R20 ;  /* 0x0001001401007387 */ /* 0x0003e20000100a00 */
[----:B------:R-:W-:-:S03]  /*4b70*/  USHF.L.U32 UR5, UR6, 0x6, URZ ;  /* 0x0000000606057899 */ /* 0x000fc6000800063f */
[----:B------:R-:W3:Y:S01]  /*4b80*/  LDL.LU.64 R24, [R1+0x8] ;  /* 0x0000080001187983 */ /* 0x000ee20000300a00 */
[----:B-1----:R-:W-:-:S04]  /*4b90*/  LEA R20, P0, R5, R0, 0x2 ;  /* 0x0000000005147211 */ /* 0x002fc800078010ff */
[----:B------:R-:W-:Y:S02]  /*4ba0*/  LEA.HI.X.SX32 R21, R5, R26, 0x2, P0 ;  /* 0x0000001a05157211 */ /* 0x000fe400000f16ff */
[C---:B------:R-:W-:Y:S02]  /*4bb0*/  LOP3.LUT R5, R4.reuse, 0x1c0, RZ, 0xc0, !PT ;  /* 0x000001c004057812 */ /* 0x040fe400078ec0ff */
[----:B------:R-:W-:Y:S02]  /*4bc0*/  LOP3.LUT R4, R4, 0x1ff, RZ, 0xc0, !PT ;  /* 0x000001ff04047812 */ /* 0x000fe400078ec0ff */
[----:B------:R-:W-:-:S03]  /*4bd0*/  SHF.R.U32.HI R5, RZ, 0x2, R5 ;  /* 0x00000002ff057819 */ /* 0x000fc60000011605 */
[----:B------:R-:W-:-:S05]  /*4be0*/  IMAD.SHL.U32 R4, R4, 0x4, RZ ;  /* 0x0000000404047824 */ /* 0x000fca00078e00ff */
[----:B------:R-:W-:Y:S01]  /*4bf0*/  LOP3.LUT R5, R4, R5, RZ, 0x3c, !PT ;  /* 0x0000000504057212 */ /* 0x000fe200078e3cff */
[----:B------:R-:W-:Y:S01]  /*4c00*/  IMAD.U32 R4, RZ, RZ, UR5 ;  /* 0x00000005ff047e24 */ /* 0x000fe2000f8e00ff */
[----:B------:R1:W-:Y:S04]  /*4c10*/  STL.64 [R1+0x108], R20 ;  /* 0x0001081401007387 */ /* 0x0003e80000100a00 */
[----:B------:R-:W3:Y:S04]  /*4c20*/  LDL.LU.64 R22, [R1+0x110] ;  /* 0x0001100001167983 */ /* 0x000ee80000300a00 */
[----:B-1----:R-:W3:Y:S01]  /*4c30*/  LDL.LU.64 R20, [R1+0xf0] ;  /* 0x0000f00001147983 */ /* 0x002ee20000300a00 */
[----:B----4-:R-:W-:-:S03]  /*4c40*/  IMAD.WIDE R4, R4, 0x4, R6 ;  /* 0x0000000404047825 */ /* 0x010fc600078e0206 */
[----:B------:R-:W4:Y:S04]  /*4c50*/  LDL.LU.64 R6, [R1+0x820] ;  /* 0x0008200001067983 */ /* 0x000f280000300a00 */
[----:B------:R1:W-:Y:S02]  /*4c60*/  STL.64 [R1+0x228], R4 ;  /* 0x0002280401007387 */ /* 0x0003e40000100a00 */
[----:B-1----:R-:W-:-:S04]  /*4c70*/  IMAD.U32 R4, RZ, RZ, UR5 ;  /* 0x00000005ff047e24 */ /* 0x002fc8000f8e00ff */
[----:B--2---:R-:W-:Y:S02]  /*4c80*/  IMAD.WIDE R4, R4, 0x4, R14 ;  /* 0x0000000404047825 */ /* 0x004fe400078e020e */
[----:B------:R-:W2:Y:S04]  /*4c90*/  LDL.LU.64 R14, [R1+0x818] ;  /* 0x00081800010e7983 */ /* 0x000ea80000300a00 */
[----:B------:R1:W-:Y:S02]  /*4ca0*/  STL.64 [R1+0x220], R4 ;  /* 0x0002200401007387 */ /* 0x0003e40000100a00 */
[----:B-1----:R-:W-:-:S04]  /*4cb0*/  IMAD.U32 R4, RZ, RZ, UR5 ;  /* 0x00000005ff047e24 */ /* 0x002fc8000f8e00ff */
[----:B------:R-:W-:Y:S02]  /*4cc0*/  IMAD.WIDE R4, R4, 0x4, R10 ;  /* 0x0000000404047825 */ /* 0x000fe400078e020a */
[----:B------:R-:W2:Y:S04]  /*4cd0*/  LDL.LU.64 R10, [R1+0x810] ;  /* 0x00081000010a7983 */ /* 0x000ea80000300a00 */
[----:B------:R1:W-:Y:S02]  /*4ce0*/  STL.64 [R1+0x218], R4 ;  /* 0x0002180401007387 */ /* 0x0003e40000100a00 */
[----:B-1----:R-:W-:-:S04]  /*4cf0*/  IMAD.U32 R4, RZ, RZ, UR5 ;  /* 0x00000005ff047e24 */ /* 0x002fc8000f8e00ff */
[----:B--2---:R-:W-:Y:S02]  /*4d00*/  IMAD.WIDE R4, R4, 0x4, R10 ;  /* 0x0000000404047825 */ /* 0x004fe400078e020a */
[----:B------:R-:W2:Y:S04]  /*4d10*/  LDL.LU.64 R10, [R1+0x808] ;  /* 0x00080800010a7983 */ /* 0x000ea80000300a00 */
[----:B------:R1:W-:Y:S02]  /*4d20*/  STL.64 [R1+0x210], R4 ;  /* 0x0002100401007387 */ /* 0x0003e40000100a00 */
[----:B-1----:R-:W-:-:S04]  /*4d30*/  IMAD.U32 R4, RZ, RZ, UR5 ;  /* 0x00000005ff047e24 */ /* 0x002fc8000f8e00ff */
[----:B---3--:R-:W-:Y:S02]  /*4d40*/  IMAD.WIDE R4, R4, 0x4, R16 ;  /* 0x0000000404047825 */ /* 0x008fe400078e0210 */
[----:B------:R-:W3:Y:S04]  /*4d50*/  LDL.LU.64 R16, [R1+0x800] ;  /* 0x0008000001107983 */ /* 0x000ee80000300a00 */
[----:B------:R1:W-:Y:S02]  /*4d60*/  STL.64 [R1+0x208], R4 ;  /* 0x0002080401007387 */ /* 0x0003e40000100a00 */
[----:B-1----:R-:W-:-:S04]  /*4d70*/  IMAD.U32 R4, RZ, RZ, UR5 ;  /* 0x00000005ff047e24 */ /* 0x002fc8000f8e00ff */
[----:B------:R-:W-:Y:S02]  /*4d80*/  IMAD.WIDE R4, R4, 0x4, R14 ;  /* 0x0000000404047825 */ /* 0x000fe400078e020e */
[----:B------:R-:W2:Y:S04]  /*4d90*/  LDL.LU.64 R14, [R1+0x7f8] ;  /* 0x0007f800010e7983 */ /* 0x000ea80000300a00 */
[----:B------:R1:W-:Y:S02]  /*4da0*/  STL.64 [R1+0x200], R4 ;  /* 0x0002000401007387 */ /* 0x0003e40000100a00 */
[----:B-1----:R-:W-:-:S04]  /*4db0*/  IMAD.U32 R4, RZ, RZ, UR5 ;  /* 0x00000005ff047e24 */ /* 0x002fc8000f8e00ff */
[----:B------:R-:W-:Y:S02]  /*4dc0*/  IMAD.WIDE R4, R4, 0x4, R12 ;  /* 0x0000000404047825 */ /* 0x000fe400078e020c */
[----:B------:R-:W2:Y:S04]  /*4dd0*/  LDL.LU.64 R12, [R1+0x7f0] ;  /* 0x0007f000010c7983 */ /* 0x000ea80000300a00 */
[----:B------:R1:W-:Y:S02]  /*4de0*/  STL.64 [R1+0x1f8], R4 ;  /* 0x0001f80401007387 */ /* 0x0003e40000100a00 */
[----:B-1----:R-:W-:-:S04]  /*4df0*/  IMAD.U32 R4, RZ, RZ, UR5 ;  /* 0x00000005ff047e24 */ /* 0x002fc8000f8e00ff */
[----:B----4-:R-:W-:Y:S02]  /*4e00*/  IMAD.WIDE R4, R4, 0x4, R6 ;  /* 0x0000000404047825 */ /* 0x010fe400078e0206 */
[----:B------:R-:W4:Y:S04]  /*4e10*/  LDL.LU.64 R6, [R1+0x7e8] ;  /* 0x0007e80001067983 */ /* 0x000f280000300a00 */
[----:B------:R1:W-:Y:S02]  /*4e20*/  STL.64 [R1+0x1f0], R4 ;  /* 0x0001f00401007387 */ /* 0x0003e40000100a00 */
[----:B-1----:R-:W-:-:S04]  /*4e30*/  IMAD.U32 R4, RZ, RZ, UR5 ;  /* 0x00000005ff047e24 */ /* 0x002fc8000f8e00ff */
[----:B------:R-:W-:Y:S02]  /*4e40*/  IMAD.WIDE R4, R4, 0x4, R18 ;  /* 0x0000000404047825 */ /* 0x000fe400078e0212 */
[----:B------:R-:W2:Y:S04]  /*4e50*/  LDL.LU R19, [R1+0x288] ;  /* 0x0002880001137983 */ /* 0x000ea80000300800 */
[----:B------:R1:W-:Y:S01]  /*4e60*/  STL.64 [R1+0x1e8], R4 ;  /* 0x0001e80401007387 */ /* 0x0003e20000100a00 */
[----:B------:R-:W-:Y:S02]  /*4e70*/  IMAD.U32 R18, RZ, RZ, UR5 ;  /* 0x00000005ff127e24 */ /* 0x000fe4000f8e00ff */
[----:B-1----:R-:W-:-:S04]  /*4e80*/  IMAD.U32 R4, RZ, RZ, UR5 ;  /* 0x00000005ff047e24 */ /* 0x002fc8000f8e00ff */
[----:B------:R-:W-:Y:S02]  /*4e90*/  IMAD.WIDE R4, R4, 0x4, R8 ;  /* 0x0000000404047825 */ /* 0x000fe400078e0208 */
[----:B------:R-:W2:Y:S04]  /*4ea0*/  LDL.LU.64 R8, [R1+0x7e0] ;  /* 0x0007e00001087983 */ /* 0x000ea80000300a00 */
[----:B------:R1:W-:Y:S01]  /*4eb0*/  STL.64 [R1+0x1e0], R4 ;  /* 0x0001e00401007387 */ /* 0x0003e20000100a00 */
[----:B------:R-:W-:-:S03]  /*4ec0*/  IMAD.WIDE R24, R18, 0x4, R24 ;  /* 0x0000000412187825 */ /* 0x000fc600078e0218 */
[----:B-1----:R-:W2:Y:S04]  /*4ed0*/  LDL.LU.64 R4, [R1+0x7d8] ;  /* 0x0007d80001047983 */ /* 0x002ea80000300a00 */
[----:B------:R1:W-:Y:S02]  /*4ee0*/  STL.64 [R1+0x1d8], R24 ;  /* 0x0001d81801007387 */ /* 0x0003e40000100a00 */
[C---:B-1----:R-:W-:Y:S02]  /*4ef0*/  IMAD.WIDE R24, R18.reuse, 0x4, R2 ;  /* 0x0000000412187825 */ /* 0x042fe400078e0202 */
[----:B------:R-:W3:Y:S02]  /*4f00*/  LDL.LU.64 R2, [R1+0x7d0] ;  /* 0x0007d00001027983 */ /* 0x000ee40000300a00 */
[----:B------:R-:W-:-:S04]  /*4f10*/  IMAD.WIDE R22, R18, 0x4, R22 ;  /* 0x0000000412167825 */ /* 0x000fc800078e0216 */
[----:B------:R-:W-:Y:S01]  /*4f20*/  IMAD.WIDE R20, R18, 0x4, R20 ;  /* 0x0000000412147825 */ /* 0x000fe200078e0214 */
[----:B------:R1:W-:Y:S04]  /*4f30*/  STL.64 [R1+0x1d0], R24 ;  /* 0x0001d01801007387 */ /* 0x0003e80000100a00 */
[----:B------:R1:W-:Y:S04]  /*4f40*/  STL.64 [R1+0x58], R22 ;  /* 0x0000581601007387 */ /* 0x0003e80000100a00 */
[----:B------:R-:W-:Y:S04]  /*4f50*/  STL.64 [R1+0x50], R20 ;  /* 0x0000501401007387 */ /* 0x000fe80000100a00 */
[----:B-1----:R-:W4:Y:S04]  /*4f60*/  LDL.LU R25, [R1+0x290] ;  /* 0x0002900001197983 */ /* 0x002f280000300800 */
[----:B------:R-:W4:Y:S01]  /*4f70*/  LDL.LU R22, [R1+0x2a8] ;  /* 0x0002a80001167983 */ /* 0x000f220000300800 */
[----:B------:R-:W-:-:S05]  /*4f80*/  IMAD.MOV.U32 R24, RZ, RZ, 0x3f ;  /* 0x0000003fff187424 */ /* 0x000fca00078e00ff */
[----:B------:R-:W-:-:S04]  /*4f90*/  IADD3 R24, R24, c[0x0][0x180], RZ ;  /* 0x0000600018187a10 */ /* 0x000fc80007ffe0ff */
[----:B------:R-:W-:Y:S01]  /*4fa0*/  ISETP.GT.AND P2, PT, R24, 0x7f, PT ;  /* 0x0000007f1800780c */ /* 0x000fe20003f44270 */
[----:B--2---:R-:W-:-:S05]  /*4fb0*/  IMAD.WIDE R4, R18, 0x4, R4 ;  /* 0x0000000412047825 */ /* 0x004fca00078e0204 */
[----:B------:R1:W-:Y:S02]  /*4fc0*/  STL.64 [R1+0x48], R4 ;  /* 0x0000480401007387 */ /* 0x0003e40000100a00 */
[----:B-1----:R-:W-:-:S04]  /*4fd0*/  IMAD.U32 R4, RZ, RZ, UR5 ;  /* 0x00000005ff047e24 */ /* 0x002fc8000f8e00ff */
[----:B---3--:R-:W-:-:S04]  /*4fe0*/  IMAD.WIDE R20, R4, 0x4, R2 ;  /* 0x0000000404147825 */ /* 0x008fc800078e0202 */
[----:B------:R-:W-:-:S04]  /*4ff0*/  IMAD.U32 R2, RZ, RZ, UR5 ;  /* 0x00000005ff027e24 */ /* 0x000fc8000f8e00ff */
[C---:B------:R-:W-:Y:S01]  /*5000*/  IMAD.WIDE R4, R2.reuse, 0x4, R8 ;  /* 0x0000000402047825 */ /* 0x040fe200078e0208 */
[----:B------:R-:W-:Y:S03]  /*5010*/  STL.64 [R1+0x40], R20 ;  /* 0x0000401401007387 */ /* 0x000fe60000100a00 */
[C---:B----4-:R-:W-:Y:S01]  /*5020*/  IMAD.WIDE R6, R2.reuse, 0x4, R6 ;  /* 0x0000000402067825 */ /* 0x050fe200078e0206 */
[----:B------:R1:W-:Y:S04]  /*5030*/  STL.64 [R1+0x38], R4 ;  /* 0x0000380401007387 */ /* 0x0003e80000100a00 */
[----:B------:R-:W-:Y:S01]  /*5040*/  STL.64 [R1+0x30], R6 ;  /* 0x0000300601007387 */ /* 0x000fe20000100a00 */
[----:B-1----:R-:W-:-:S04]  /*5050*/  IMAD.WIDE R4, R2, 0x4, R12 ;  /* 0x0000000402047825 */ /* 0x002fc800078e020c */
[----:B------:R-:W-:Y:S01]  /*5060*/  IMAD.WIDE R2, R2, 0x4, R14 ;  /* 0x0000000402027825 */ /* 0x000fe200078e020e */
[----:B------:R-:W-:Y:S04]  /*5070*/  STL.64 [R1+0x10], R4 ;  /* 0x0000100401007387 */ /* 0x000fe80000100a00 */
[----:B------:R-:W2:Y:S04]  /*5080*/  LDL.LU R23, [R1+0x250] ;  /* 0x0002500001177983 */ /* 0x000ea80000300800 */
[----:B------:R-:W3:Y:S04]  /*5090*/  LDL.LU R20, [R1+0x254] ;  /* 0x0002540001147983 */ /* 0x000ee80000300800 */
[----:B------:R1:W-:Y:S04]  /*50a0*/  STL.64 [R1+0x8], R2 ;  /* 0x0000080201007387 */ /* 0x0003e80000100a00 */
[----:B------:R-:W4:Y:S01]  /*50b0*/  LDL.LU R21, [R1+0x294] ;  /* 0x0002940001157983 */ /* 0x000f220000300800 */
[----:B-1----:R-:W-:-:S02]  /*50c0*/  IMAD.U32 R2, RZ, RZ, UR5 ;  /* 0x00000005ff027e24 */ /* 0x002fc4000f8e00ff */
[----:B------:R-:W-:Y:S02]  /*50d0*/  IMAD R3, R19, c[0x0][0x190], RZ ;  /* 0x0000640013037a24 */ /* 0x000fe400078e02ff */
[----:B------:R-:W-:-:S04]  /*50e0*/  IMAD.WIDE R4, R2, 0x4, R16 ;  /* 0x0000000402047825 */ /* 0x000fc800078e0210 */
[----:B------:R-:W-:Y:S01]  /*50f0*/  IMAD.U32 R16, RZ, RZ, UR5 ;  /* 0x00000005ff107e24 */ /* 0x000fe2000f8e00ff */
[----:B------:R-:W-:Y:S01]  /*5100*/  LEA R12, P0, R3, R0, 0x2 ;  /* 0x00000000030c7211 */ /* 0x000fe200078010ff */
[----:B------:R-:W-:Y:S02]  /*5110*/  IMAD R2, R27, c[0x0][0x190], RZ ;  /* 0x000064001b027a24 */ /* 0x000fe400078e02ff */
[----:B------:R-:W-:Y:S01]  /*5120*/  IMAD.WIDE R16, R16, 0x4, R10 ;  /* 0x0000000410107825 */ /* 0x000fe200078e020a */
[----:B------:R-:W-:Y:S01]  /*5130*/  STL.64 [R1], R4 ;  /* 0x0000000401007387 */ /* 0x000fe20000100a00 */
[----:B------:R-:W-:Y:S02]  /*5140*/  LEA.HI.X.SX32 R13, R3, R26, 0x2, P0 ;  /* 0x0000001a030d7211 */ /* 0x000fe400000f16ff */
[C---:B------:R-:W-:Y:S01]  /*5150*/  LEA R10, P0, R2.reuse, R0, 0x2 ;  /* 0x00000000020a7211 */ /* 0x040fe200078010ff */
[----:B------:R-:W-:Y:S04]  /*5160*/  STL.64 [R1+0x708], R16 ;  /* 0x0007081001007387 */ /* 0x000fe80000100a00 */
[----:B------:R1:W-:Y:S01]  /*5170*/  STL [R1+0x2c], R3 ;  /* 0x00002c0301007387 */ /* 0x0003e20000100800 */
[----:B------:R-:W-:-:S03]  /*5180*/  LEA.HI.X.SX32 R11, R2, R26, 0x2, P0 ;  /* 0x0000001a020b7211 */ /* 0x000fc600000f16ff */
[----:B------:R-:W-:Y:S04]  /*5190*/  STL.64 [R1+0x738], R12 ;  /* 0x0007380c01007387 */ /* 0x000fe80000100a00 */
[----:B------:R-:W3:Y:S01]  /*51a0*/  LDL.LU R27, [R1+0x7cc] ;  /* 0x0007cc00011b7983 */ /* 0x000ee20000300800 */
[----:B-1----:R-:W-:-:S03]  /*51b0*/  IMAD R3, R25, c[0x0][0x190], RZ ;  /* 0x0000640019037a24 */ /* 0x002fc600078e02ff */
[----:B------:R-:W3:Y:S02]  /*51c0*/  LDL.LU R18, [R1+0x25c] ;  /* 0x00025c0001127983 */ /* 0x000ee40000300800 */
[C---:B------:R-:W-:Y:S02]  /*51d0*/  LEA R8, P0, R3.reuse, R0, 0x2 ;  /* 0x0000000003087211 */ /* 0x040fe400078010ff */
[----:B------:R-:W3:Y:S04]  /*51e0*/  LDL.LU R19, [R1+0x260] ;  /* 0x0002600001137983 */ /* 0x000ee80000300800 */
[----:B------:R1:W-:Y:S01]  /*51f0*/  STL [R1+0x28], R2 ;  /* 0x0000280201007387 */ /* 0x0003e20000100800 */
[----:B------:R-:W-:-:S03]  /*5200*/  LEA.HI.X.SX32 R9, R3, R26, 0x2, P0 ;  /* 0x0000001a03097211 */ /* 0x000fc600000f16ff */
[----:B------:R-:W-:Y:S04]  /*5210*/  STL.64 [R1+0x740], R10 ;  /* 0x0007400a01007387 */ /* 0x000fe80000100a00 */
[----:B------:R2:W-:Y:S04]  /*5220*/  STL [R1+0x24], R3 ;  /* 0x0000240301007387 */ /* 0x0005e80000100800 */
[----:B------:R-:W3:Y:S01]  /*5230*/  LDL.LU R5, [R1+0x298] ;  /* 0x0002980001057983 */ /* 0x000ee20000300800 */
[----:B-1----:R-:W-:-:S03]  /*5240*/  SEL R2, R28, RZ, P2 ;  /* 0x000000ff1c027207 */ /* 0x002fc60001000000 */
[----:B------:R-:W-:Y:S04]  /*5250*/  STL.64 [R1+0x748], R8 ;  /* 0x0007480801007387 */ /* 0x000fe80000100a00 */
[----:B------:R-:W3:Y:S04]  /*5260*/  LDL.LU R28, [R1+0x2a0] ;  /* 0x0002a000011c7983 */ /* 0x000ee80000300800 */
[----:B------:R-:W3:Y:S04]  /*5270*/  LDL.LU R14, [R1+0x2ac] ;  /* 0x0002ac00010e7983 */ /* 0x000ee80000300800 */
[----:B------:R-:W3:Y:S01]  /*5280*/  LDL.LU R15, [R1+0x2a4] ;  /* 0x0002a400010f7983 */ /* 0x000ee20000300800 */
[----:B------:R-:W-:-:S02]  /*5290*/  ISETP.NE.U32.AND P5, PT, R22, RZ, PT ;  /* 0x000000ff1600720c */ /* 0x000fc40003fa5070 */
[----:B------:R-:W-:Y:S02]  /*52a0*/  ISETP.NE.U32.AND P4, PT, R2, RZ, PT ;  /* 0x000000ff0200720c */ /* 0x000fe40003f85070 */
[----:B--2---:R-:W-:Y:S01]  /*52b0*/  SEL R3, R23, RZ, P2 ;  /* 0x000000ff17037207 */ /* 0x004fe20001000000 */
[----:B----4-:R-:W-:-:S05]  /*52c0*/  IMAD R4, R21, c[0x0][0x190], RZ ;  /* 0x0000640015047a24 */ /* 0x010fca00078e02ff */
[----:B------:R-:W-:-:S04]  /*52d0*/  LEA R6, P3, R4, R0, 0x2 ;  /* 0x0000000004067211 */ /* 0x000fc800078610ff */
[----:B------:R-:W-:Y:S01]  /*52e0*/  LEA.HI.X.SX32 R7, R4, R26, 0x2, P3 ;  /* 0x0000001a04077211 */ /* 0x000fe200018f16ff */
[----:B------:R-:W-:Y:S01]  /*52f0*/  STL [R1+0x20], R4 ;  /* 0x0000200401007387 */ /* 0x000fe20000100800 */
[----:B------:R-:W-:Y:S02]  /*5300*/  ISETP.NE.U32.AND P0, PT, R3, RZ, PT ;  /* 0x000000ff0300720c */ /* 0x000fe40003f05070 */
[----:B---3--:R-:W-:Y:S01]  /*5310*/  SEL R2, R20, RZ, P2 ;  /* 0x000000ff14027207 */ /* 0x008fe20001000000 */
[----:B------:R1:W-:Y:S03]  /*5320*/  STL.64 [R1+0x750], R6 ;  /* 0x0007500601007387 */ /* 0x0003e60000100a00 */
[----:B------:R-:W-:Y:S01]  /*5330*/  ISETP.NE.U32.AND P1, PT, R2, RZ, PT ;  /* 0x000000ff0200720c */ /* 0x000fe20003f25070 */
[----:B-1----:R-:W2:Y:S04]  /*5340*/  LDL.LU R7, [R1+0x2b0] ;  /* 0x0002b00001077983 */ /* 0x002ea80000300800 */
[----:B------:R-:W3:Y:S04]  /*5350*/  LDL.LU R8, [R1+0x280] ;  /* 0x0002800001087983 */ /* 0x000ee80000300800 */
[----:B------:R-:W4:Y:S01]  /*5360*/  LDL.LU R9, [R1+0x27c] ;  /* 0x00027c0001097983 */ /* 0x000f220000300800 */
[----:B------:R-:W-:-:S03]  /*5370*/  LOP3.LUT R27, R27, 0xfffff7ff, RZ, 0xc0, !PT ;  /* 0xfffff7ff1b1b7812 */ /* 0x000fc600078ec0ff */
[----:B------:R-:W4:Y:S01]  /*5380*/  LDL.LU R17, [R1+0x278] ;  /* 0x0002780001117983 */ /* 0x000f220000300800 */
[----:B------:R-:W-:-:S03]  /*5390*/  @P5 LOP3.LUT R27, R27, 0x800, RZ, 0xfc, !PT ;  /* 0x000008001b1b5812 */ /* 0x000fc600078efcff */
[----:B------:R-:W4:Y:S01]  /*53a0*/  LDL.64 R10, [R1+0x130] ;  /* 0x00013000010a7983 */ /* 0x000f220000100a00 */
[----:B------:R-:W-:Y:S02]  /*53b0*/  SEL R2, R18, RZ, P2 ;  /* 0x000000ff12027207 */ /* 0x000fe40001000000 */
[----:B------:R-:W-:Y:S01]  /*53c0*/  LOP3.LUT R27, R27, 0xffffefff, RZ, 0xc0, !PT ;  /* 0xffffefff1b1b7812 */ /* 0x000fe200078ec0ff */
[----:B------:R-:W4:Y:S01]  /*53d0*/  LDL.64 R12, [R1+0x128] ;  /* 0x00012800010c7983 */ /* 0x000f220000100a00 */
[----:B------:R-:W-:-:S03]  /*53e0*/  SEL R16, R19, RZ, P2 ;  /* 0x000000ff13107207 */ /* 0x000fc60001000000 */
[----:B------:R-:W4:Y:S01]  /*53f0*/  LDL.64 R24, [R1+0x120] ;  /* 0x0001200001187983 */ /* 0x000f220000100a00 */
[----:B------:R-:W-:-:S03]  /*5400*/  ISETP.NE.U32.AND P3, PT, R2, RZ, PT ;  /* 0x000000ff0200720c */ /* 0x000fc60003f65070 */
[----:B------:R-:W4:Y:S01]  /*5410*/  LDL.64 R22, [R1+0x118] ;  /* 0x0001180001167983 */ /* 0x000f220000100a00 */
[----:B------:R-:W-:-:S03]  /*5420*/  IMAD R3, R5, c[0x0][0x190], RZ ;  /* 0x0000640005037a24 */ /* 0x000fc600078e02ff */
[----:B------:R-:W4:Y:S02]  /*5430*/  LDL.LU R20, [R1+0x274] ;  /* 0x0002740001147983 */ /* 0x000f240000300800 */
[C---:B------:R-:W-:Y:S02]  /*5440*/  LEA R4, P6, R3.reuse, R0, 0x2 ;  /* 0x0000000003047211 */ /* 0x040fe400078c10ff */
[----:B------:R-:W4:Y:S01]  /*5450*/  LDL.LU R21, [R1+0x270] ;  /* 0x0002700001157983 */ /* 0x000f220000300800 */
[----:B------:R-:W-:Y:S01]  /*5460*/  IMAD R6, R28, c[0x0][0x190], RZ ;  /* 0x000064001c067a24 */ /* 0x000fe200078e02ff */
[----:B------:R-:W-:Y:S02]  /*5470*/  LEA.HI.X.SX32 R5, R3, R26, 0x2, P6 ;  /* 0x0000001a03057211 */ /* 0x000fe400030f16ff */
[----:B------:R-:W4:Y:S01]  /*5480*/  LDL.LU R18, [R1+0x26c] ;  /* 0x00026c0001127983 */ /* 0x000f220000300800 */
[----:B------:R-:W-:Y:S02]  /*5490*/  @P4 LOP3.LUT R27, R27, 0x1000, RZ, 0xfc, !PT ;  /* 0x000010001b1b4812 */ /* 0x000fe400078efcff */
[----:B------:R-:W-:Y:S01]  /*54a0*/  LEA R2, P6, R6, R0, 0x2 ;  /* 0x0000000006027211 */ /* 0x000fe200078c10ff */
[----:B------:R-:W4:Y:S01]  /*54b0*/  LDL.LU R19, [R1+0x268] ;  /* 0x0002680001137983 */ /* 0x000f220000300800 */
[----:B------:R-:W-:-:S03]  /*54c0*/  IMAD R28, R15, c[0x0][0x190], RZ ;  /* 0x000064000f1c7a24 */ /* 0x000fc600078e02ff */
[----:B------:R1:W-:Y:S01]  /*54d0*/  STL [R1+0x7a0], R16 ;  /* 0x0007a01001007387 */ /* 0x0003e20000100800 */
[----:B------:R-:W-:Y:S02]  /*54e0*/  LOP3.LUT R27, R27, 0xffffdfff, RZ, 0xc0, !PT ;  /* 0xffffdfff1b1b7812 */ /* 0x000fe400078ec0ff */
[----:B------:R-:W-:Y:S01]  /*54f0*/  ISETP.NE.U32.AND P5, PT, R14, RZ, PT ;  /* 0x000000ff0e00720c */ /* 0x000fe20003fa5070 */
[----:B-1----:R-:W4:Y:S04]  /*5500*/  LDL R16, [R1+0x4ac] ;  /* 0x0004ac0001107983 */ /* 0x002f280000100800 */
[----:B------:R1:W-:Y:S01]  /*5510*/  STL [R1+0x1c], R3 ;  /* 0x00001c0301007387 */ /* 0x0003e20000100800 */
[----:B------:R-:W-:-:S03]  /*5520*/  @P0 LOP3.LUT R27, R27, 0x2000, RZ, 0xfc, !PT ;  /* 0x000020001b1b0812 */ /* 0x000fc600078efcff */
[----:B------:R1:W-:Y:S02]  /*5530*/  STL.64 [R1+0x758], R4 ;  /* 0x0007580401007387 */ /* 0x0003e40000100a00 */
[----:B-1----:R-:W-:Y:S02]  /*5540*/  LEA.HI.X.SX32 R3, R6, R26, 0x2, P6 ;  /* 0x0000001a06037211 */ /* 0x002fe400030f16ff */
[----:B------:R-:W-:-:S04]  /*5550*/  LEA R14, P6, R28, R0, 0x2 ;  /* 0x000000001c0e7211 */ /* 0x000fc800078c10ff */
[----:B------:R-:W-:Y:S01]  /*5560*/  LEA.HI.X.SX32 R15, R28, R26, 0x2, P6 ;  /* 0x0000001a1c0f7211 */ /* 0x000fe200030f16ff */
[----:B------:R-:W4:Y:S04]  /*5570*/  LDL.64 R4, [R1+0x138] ;  /* 0x0001380001047983 */ /* 0x000f280000100a00 */
[----:B------:R-:W-:Y:S04]  /*5580*/  STL [R1+0x18], R6 ;  /* 0x0000180601007387 */ /* 0x000fe80000100800 */
[----:B------:R-:W-:Y:S04]  /*5590*/  STL.64 [R1+0x760], R2 ;  /* 0x0007600201007387 */ /* 0x000fe80000100a00 */
[----:B------:R1:W-:Y:S04]  /*55a0*/  STL [R1+0x7c8], R27 ;  /* 0x0007c81b01007387 */ /* 0x0003e80000100800 */
[----:B------:R-:W-:Y:S04]  /*55b0*/  STL.64 [R1+0x768], R14 ;  /* 0x0007680e01007387 */ /* 0x000fe80000100a00 */
[----:B------:R1:W-:Y:S04]  /*55c0*/  STL.64 [R1+0x5c0], R28 ;  /* 0x0005c01c01007387 */ /* 0x0003e80000100a00 */
[----:B-1----:R-:W4:Y:S04]  /*55d0*/  LDL.64 R26, [R1+0x160] ;  /* 0x00016000011a7983 */ /* 0x002f280000100a00 */
[----:B------:R-:W4:Y:S04]  /*55e0*/  LDL.64 R28, [R1+0x158] ;  /* 0x00015800011c7983 */ /* 0x000f280000100a00 */
[----:B------:R-:W4:Y:S01]  /*55f0*/  LDL.LU R0, [R1+0x264] ;  /* 0x0002640001007983 */ /* 0x000f220000300800 */
[----:B--2---:R-:W-:-:S02]  /*5600*/  ISETP.NE.U32.AND P6, PT, R7, RZ, PT ;  /* 0x000000ff0700720c */ /* 0x004fc40003fc5070 */
[----:B---3--:R-:W-:Y:S02]  /*5610*/  ISETP.NE.U32.AND P0, PT, R8, RZ, PT ;  /* 0x000000ff0800720c */ /* 0x008fe40003f05070 */
[----:B----4-:R-:W-:Y:S01]  /*5620*/  ISETP.NE.U32.AND P4, PT, R9, RZ, PT ;  /* 0x000000ff0900720c */ /* 0x010fe20003f85070 */
[----:B------:R1:W-:Y:S04]  /*5630*/  LDGSTS.E [R16+0x6800], [R4.64], P5 ;  /* 0x0680000004107fae */ /* 0x0003e8000a92184c */
[----:B------:R-:W-:Y:S04]  /*5640*/  STL [R1+0x7b0], R0 ;  /* 0x0007b00001007387 */ /* 0x000fe80000100800 */
[----:B------:R-:W2:Y:S01]  /*5650*/  LDL.64 R14, [R1+0xb0] ;  /* 0x0000b000010e7983 */ /* 0x000ea20000100a00 */
[----:B------:R-:W-:-:S03]  /*5660*/  ISETP.NE.U32.AND P5, PT, R17, RZ, PT ;  /* 0x000000ff1100720c */ /* 0x000fc60003fa5070 */
[----:B------:R3:W-:Y:S04]  /*5670*/  LDGSTS.E [R16+0x7800], [R10.64], P6 ;  /* 0x078000000a107fae */ /* 0x0007e8000b12184c */
[----:B------:R2:W-:Y:S04]  /*5680*/  LDGSTS.E [R16+0x8800], [R12.64], P0 ;  /* 0x088000000c107fae */ /* 0x0005e8000812184c */
[----:B--2---:R2:W-:Y:S01]  /*5690*/  STL.64 [R1+0x770], R14 ;  /* 0x0007700e01007387 */ /* 0x0045e20000100a00 */
[----:B------:R-:W-:-:S03]  /*56a0*/  ISETP.NE.U32.AND P0, PT, R20, RZ, PT ;  /* 0x000000ff1400720c */ /* 0x000fc60003f05070 */
[----:B------:R1:W-:Y:S04]  /*56b0*/  LDGSTS.E [R16+0x9800], [R24.64], P4 ;  /* 0x0980000018107fae */ /* 0x0003e8000a12184c */
[----:B--2---:R-:W2:Y:S01]  /*56c0*/  LDL.64 R14, [R1+0xb8] ;  /* 0x0000b800010e7983 */ /* 0x004ea20000100a00 */
[----:B------:R-:W-:-:S03]  /*56d0*/  ISETP.NE.U32.AND P4, PT, R21, RZ, PT ;  /* 0x000000ff1500720c */ /* 0x000fc60003f85070 */
[----:B------:R1:W-:Y:S04]  /*56e0*/  LDGSTS.E [R16+0xa800], [R22.64], P5 ;  /* 0x0a80000016107fae */ /* 0x0003e8000a92184c */
[----:B--2---:R2:W-:Y:S01]  /*56f0*/  STL.64 [R1+0x778], R14 ;  /* 0x0007780e01007387 */ /* 0x0045e20000100a00 */
[----:B------:R-:W-:Y:S02]  /*5700*/  ISETP.NE.U32.AND P5, PT, R18, RZ, PT ;  /* 0x000000ff1200720c */ /* 0x000fe40003fa5070 */
[----:B------:R-:W-:Y:S01]  /*5710*/  ISETP.NE.U32.AND P6, PT, R19, RZ, PT ;  /* 0x000000ff1300720c */ /* 0x000fe20003fc5070 */
[----:B------:R1:W-:Y:S04]  /*5720*/  LDGSTS.E [R16+0xb800], [R26.64], P0 ;  /* 0x0b8000001a107fae */ /* 0x0003e8000812184c */
[----:B------:R1:W-:Y:S04]  /*5730*/  LDGSTS.E [R16+0xc800], [R28.64], P4 ;  /* 0x0c8000001c107fae */ /* 0x0003e8000a12184c */
[----:B--2---:R-:W2:Y:S04]  /*5740*/  LDL.64 R14, [R1+0xc0] ;  /* 0x0000c000010e7983 */ /* 0x004ea80000100a00 */
[----:B--2---:R2:W-:Y:S04]  /*5750*/  STL.64 [R1+0x780], R14 ;  /* 0x0007800e01007387 */ /* 0x0045e80000100a00 */
        /* <DEDUP_REMOVED lines=12> */
[----:B------:R-:W4:Y:S04]  /*5820*/  LDL.64 R2, [R1+0xa8] ;  /* 0x0000a80001027983 */ /* 0x000f280000100a00 */
[----:B-1----:R-:W4:Y:S04]  /*5830*/  LDL.64 R4, [R1+0xa0] ;  /* 0x0000a00001047983 */ /* 0x002f280000100a00 */
[----:B--2---:R-:W2:Y:S04]  /*5840*/  LDL.64 R14, [R1+0x150] ;  /* 0x00015000010e7983 */ /* 0x004ea80000100a00 */
[----:B------:R-:W4:Y:S04]  /*5850*/  LDL.64 R6, [R1+0x98] ;  /* 0x0000980001067983 */ /* 0x000f280000100a00 */
[----:B------:R-:W4:Y:S04]  /*5860*/  LDL.64 R8, [R1+0x90] ;  /* 0x0000900001087983 */ /* 0x000f280000100a00 */
[----:B---3--:R-:W3:Y:S04]  /*5870*/  LDL.64 R10, [R1+0x88] ;  /* 0x00008800010a7983 */ /* 0x008ee80000100a00 */
[----:B------:R-:W3:Y:S04]  /*5880*/  LDL.64 R12, [R1+0x80] ;  /* 0x00008000010c7983 */ /* 0x000ee80000100a00 */
[----:B------:R-:W3:Y:S04]  /*5890*/  LDL.64 R24, [R1+0x78] ;  /* 0x0000780001187983 */ /* 0x000ee80000100a00 */
[----:B------:R-:W3:Y:S04]  /*58a0*/  LDL.64 R22, [R1+0x70] ;  /* 0x0000700001167983 */ /* 0x000ee80000100a00 */
[----:B------:R-:W3:Y:S04]  /*58b0*/  LDL.64 R20, [R1+0x68] ;  /* 0x0000680001147983 */ /* 0x000ee80000100a00 */
[----:B------:R-:W3:Y:S04]  /*58c0*/  LDL.64 R18, [R1+0x60] ;  /* 0x0000600001127983 */ /* 0x000ee80000100a00 */
[----:B------:R-:W3:Y:S04]  /*58d0*/  LDL.LU R27, [R1+0x7c8] ;  /* 0x0007c800011b7983 */ /* 0x000ee80000300800 */
[----:B------:R-:W3:Y:S04]  /*58e0*/  LDL.LU.64 R28, [R1+0x100] ;  /* 0x00010000011c7983 */ /* 0x000ee80000300a00 */
[----:B--2---:R1:W-:Y:S04]  /*58f0*/  LDGSTS.E [R16+0xd800], [R14.64], P5 ;  /* 0x0d8000000e107fae */ /* 0x0043e8000a92184c */
[----:B-1----:R-:W2:Y:S04]  /*5900*/  LDL.LU.64 R14, [R1+0x7c0] ;  /* 0x0007c000010e7983 */ /* 0x002ea80000300a00 */
[----:B------:R-:W1:Y:S02]  /*5910*/  S2R R26, SR_TID.X ;  /* 0x00000000001a7919 */ /* 0x000e640000002100 */
[----:B-1----:R-:W-:-:S02]  /*5920*/  LOP3.LUT R17, R26, 0x1ff, RZ, 0xc0, !PT ;  /* 0x000001ff1a117812 */ /* 0x002fc400078ec0ff */
[----:B------:R-:W-:Y:S02]  /*5930*/  LOP3.LUT R26, R26, 0x1c0, RZ, 0xc0, !PT ;  /* 0x000001c01a1a7812 */ /* 0x000fe400078ec0ff */
[C---:B---3--:R-:W-:Y:S02]  /*5940*/  LOP3.LUT P0, RZ, R27.reuse, 0x2000, RZ, 0xc0, !PT ;  /* 0x000020001bff7812 */ /* 0x048fe4000780c0ff */
[C---:B------:R-:W-:Y:S02]  /*5950*/  LOP3.LUT P4, RZ, R27.reuse, 0x1000, RZ, 0xc0, !PT ;  /* 0x000010001bff7812 */ /* 0x040fe4000788c0ff */
[----:B------:R-:W-:Y:S02]  /*5960*/  SHF.R.U32.HI R0, RZ, 0x2, R26 ;  /* 0x00000002ff007819 */ /* 0x000fe4000001161a */
[----:B------:R-:W-:Y:S02]  /*5970*/  LOP3.LUT P5, RZ, R27, 0x800, RZ, 0xc0, !PT ;  /* 0x000008001bff7812 */ /* 0x000fe400078ac0ff */
[----:B------:R-:W3:Y:S04]  /*5980*/  LDL.64 R26, [R1+0xe8] ;  /* 0x0000e800011a7983 */ /* 0x000ee80000100a00 */
[----:B--2---:R1:W-:Y:S04]  /*5990*/  LDGSTS.E [R16+0xe800], [R14.64], P6 ;  /* 0x0e8000000e107fae */ /* 0x0043e8000b12184c */
[----:B-1----:R-:W2:Y:S01]  /*59a0*/  LDL.LU.64 R14, [R1+0x7b8] ;  /* 0x0007b800010e7983 */ /* 0x002ea20000300a00 */
[----:B------:R-:W-:-:S05]  /*59b0*/  IMAD.SHL.U32 R17, R17, 0x4, RZ ;  /* 0x0000000411117824 */ /* 0x000fca00078e00ff */
[----:B------:R-:W-:Y:S02]  /*59c0*/  LOP3.LUT R17, R17, R0, RZ, 0x3c, !PT ;  /* 0x0000000011117212 */ /* 0x000fe400078e3cff */
[----:B------:R-:W3:Y:S04]  /*59d0*/  LDL.LU R0, [R1+0x7b0] ;  /* 0x0007b00001007983 */ /* 0x000ee80000300800 */
[----:B--2---:R1:W-:Y:S04]  /*59e0*/  LDGSTS.E [R16+0xf800], [R14.64], P5 ;  /* 0x0f8000000e107fae */ /* 0x0043e8000a92184c */
[----:B------:R-:W0:Y:S04]  /*59f0*/  LDGDEPBAR ;  /* 0x00000000000079af */ /* 0x000e280000000000 */
[----:B-1----:R-:W2:Y:S01]  /*5a00*/  LDL.LU.64 R14, [R1+0x7a8] ;  /* 0x0007a800010e7983 */ /* 0x002ea20000300a00 */
[----:B---3--:R-:W-:-:S03]  /*5a10*/  ISETP.NE.U32.AND P5, PT, R0, RZ, PT ;  /* 0x000000ff0000720c */ /* 0x008fc60003fa5070 */
[----:B------:R-:W3:Y:S10]  /*5a20*/  LDL.LU R16, [R1+0x7a0] ;  /* 0x0007a00001107983 */ /* 0x000ef40000300800 */
[----:B------:R1:W-:Y:S04]  /*5a30*/  LDGSTS.E [R17+0x20000], [R26.64], P5 ;  /* 0x200000001a117fae */ /* 0x0003e8000a92184c */
[----:B-1----:R-:W3:Y:S04]  /*5a40*/  LDL.64 R26, [R1+0x108] ;  /* 0x00010800011a7983 */ /* 0x002ee80000100a00 */
[----:B--2---:R1:W-:Y:S04]  /*5a50*/  LDGSTS.E [R17+0x20800], [R14.64], P5 ;  /* 0x208000000e117fae */ /* 0x0043e8000a92184c */
[----:B-1----:R-:W2:Y:S04]  /*5a60*/  LDL.LU.64 R14, [R1+0x798] ;  /* 0x00079800010e7983 */ /* 0x002ea80000300a00 */
        /* <DEDUP_REMOVED lines=11> */
[----:B----4-:R2:W-:Y:S04]  /*5b20*/  LDGSTS.E [R17+0x24000], [R2.64], P5 ;  /* 0x2400000002117fae */ /* 0x0105e8000a92184c */
[----:B------:R4:W-:Y:S04]  /*5b30*/  LDGSTS.E [R17+0x24800], [R4.64], P5 ;  /* 0x2480000004117fae */ /* 0x0009e8000a92184c */
[----:B-1----:R-:W3:Y:S04]  /*5b40*/  LDL.LU.64 R14, [R1+0x768] ;  /* 0x00076800010e7983 */ /* 0x002ee80000300a00 */
[----:B--2---:R-:W2:Y:S04]  /*5b50*/  LDL.LU.64 R2, [R1+0x760] ;  /* 0x0007600001027983 */ /* 0x004ea80000300a00 */
[----:B----4-:R-:W4:Y:S04]  /*5b60*/  LDL.LU.64 R4, [R1+0x758] ;  /* 0x0007580001047983 */ /* 0x010f280000300a00 */
[----:B------:R1:W-:Y:S04]  /*5b70*/  LDGSTS.E [R17+0x25000], [R6.64], P5 ;  /* 0x2500000006117fae */ /* 0x0003e8000a92184c */
[----:B------:R1:W-:Y:S04]  /*5b80*/  LDGSTS.E [R17+0x25800], [R8.64], P5 ;  /* 0x2580000008117fae */ /* 0x0003e8000a92184c */
[----:B------:R1:W-:Y:S04]  /*5b90*/  LDGSTS.E [R17+0x26000], [R10.64], P5 ;  /* 0x260000000a117fae */ /* 0x0003e8000a92184c */
[----:B-1----:R-:W2:Y:S04]  /*5ba0*/  LDL.LU.64 R6, [R1+0x750] ;  /* 0x0007500001067983 */ /* 0x002ea80000300a00 */
[----:B------:R-:W2:Y:S04]  /*5bb0*/  LDL.LU.64 R8, [R1+0x748] ;  /* 0x0007480001087983 */ /* 0x000ea80000300a00 */
[----:B------:R-:W2:Y:S04]  /*5bc0*/  LDL.LU.64 R10, [R1+0x740] ;  /* 0x00074000010a7983 */ /* 0x000ea80000300a00 */
        /* <DEDUP_REMOVED lines=8> */
[----:B-1----:R-:W2:Y:S04]  /*5c50*/  LDL.LU.64 R20, [R1+0x720] ;  /* 0x0007200001147983 */ /* 0x002ea80000300a00 */
[----:B------:R-:W2:Y:S04]  /*5c60*/  LDL.LU.64 R18, [R1+0x718] ;  /* 0x0007180001127983 */ /* 0x000ea80000300a00 */
[----:B--2---:R1:W-:Y:S04]  /*5c70*/  LDGSTS.E [R17+0x29000], [R18.64], P5 ;  /* 0x2900000012117fae */ /* 0x0043e8000a92184c */
[----:B------:R1:W-:Y:S04]  /*5c80*/  STL.64 [R1+0x668], R18 ;  /* 0x0006681201007387 */ /* 0x0003e80000100a00 */
[----:B------:R2:W-:Y:S04]  /*5c90*/  LDGSTS.E [R17+0x29800], [R20.64], P5 ;  /* 0x2980000014117fae */ /* 0x0005e8000a92184c */
[----:B------:R2:W-:Y:S04]  /*5ca0*/  LDGSTS.E [R17+0x2a000], [R22.64], P5 ;  /* 0x2a00000016117fae */ /* 0x0005e8000a92184c */
[----:B-1----:R-:W3:Y:S04]  /*5cb0*/  LDL R18, [R1+0x460] ;  /* 0x0004600001127983 */ /* 0x002ee80000100800 */
[----:B------:R2:W-:Y:S04]  /*5cc0*/  STL.64 [R1+0x670], R20 ;  /* 0x0006701401007387 */ /* 0x0005e80000100a00 */
[----:B------:R1:W-:Y:S04]  /*5cd0*/  LDGSTS.E [R17+0x2a800], [R24.64], P5 ;  /* 0x2a80000018117fae */ /* 0x0003e8000a92184c */
[----:B--2---:R-:W2:Y:S04]  /*5ce0*/  LDL.64 R20, [R1+0xf8] ;  /* 0x0000f80001147983 */ /* 0x004ea80000100a00 */
[----:B------:R1:W-:Y:S04]  /*5cf0*/  STL.64 [R1+0x678], R22 ;  /* 0x0006781601007387 */ /* 0x0003e80000100a00 */
[----:B-1----:R-:W4:Y:S04]  /*5d00*/  LDL.LU.64 R22, [R1+0x228] ;  /* 0x0002280001167983 */ /* 0x002f280000300a00 */
[----:B------:R-:W-:Y:S04]  /*5d10*/  STL.64 [R1+0x680], R24 ;  /* 0x0006801801007387 */ /* 0x000fe80000100a00 */
[----:B------:R1:W-:Y:S04]  /*5d20*/  STL.64 [R1+0x688], R28 ;  /* 0x0006881c01007387 */ /* 0x0003e80000100a00 */
[----:B------:R-:W1:Y:S02]  /*5d30*/  S2R R0, SR_TID.X ;  /* 0x0000000000007919 */ /* 0x000e640000002100 */
[----:B-1----:R-:W-:-:S04]  /*5d40*/  SHF.R.U32.HI R0, RZ, 0x8, R0 ;  /* 0x00000008ff007819 */ /* 0x002fc80000011600 */
[----:B------:R-:W-:-:S04]  /*5d50*/  SGXT.U32 R0, R0, 0x1 ;  /* 0x000000010000781a */ /* 0x000fc80000000000 */
[----:B------:R-:W-:Y:S01]  /*5d60*/  LOP3.LUT R0, R0, 0x14, RZ, 0xfc, !PT ;  /* 0x0000001400007812 */ /* 0x000fe200078efcff */
[----:B--2---:R1:W-:Y:S04]  /*5d70*/  LDGSTS.E [R17+0x2b000], [R20.64], P5 ;  /* 0x2b00000014117fae */ /* 0x0043e8000a92184c */
[----:B------:R2:W-:Y:S04]  /*5d80*/  LDGSTS.E [R17+0x2b800], [R28.64], P5 ;  /* 0x2b8000001c117fae */ /* 0x0005e8000a92184c */
[----:B---3--:R2:W-:Y:S04]  /*5d90*/  LDGSTS.E [R17+0x2c000], [R26.64], P5 ;  /* 0x2c0000001a117fae */ /* 0x0085e8000a92184c */
[----:B-1----:R-:W3:Y:S04]  /*5da0*/  LDL.LU.64 R20, [R1+0x218] ;  /* 0x0002180001147983 */ /* 0x002ee80000300a00 */
[----:B------:R1:W-:Y:S04]  /*5db0*/  LDGSTS.E [R17+0x2c800], [R12.64], P5 ;  /* 0x2c8000000c117fae */ /* 0x0003e8000a92184c */
[----:B------:R1:W-:Y:S04]  /*5dc0*/  LDGSTS.E [R17+0x2d000], [R10.64], P5 ;  /* 0x2d0000000a117fae */ /* 0x0003e8000a92184c */
[----:B------:R1:W-:Y:S04]  /*5dd0*/  LDGSTS.E [R17+0x2d800], [R8.64], P5 ;  /* 0x2d80000008117fae */ /* 0x0003e8000a92184c */
[----:B------:R1:W-:Y:S04]  /*5de0*/  LDGSTS.E [R17+0x2e000], [R6.64], P5 ;  /* 0x2e00000006117fae */ /* 0x0003e8000a92184c */
[----:B----4-:R1:W-:Y:S04]  /*5df0*/  LDGSTS.E [R17+0x2e800], [R4.64], P5 ;  /* 0x2e80000004117fae */ /* 0x0103e8000a92184c */
[----:B------:R1:W-:Y:S04]  /*5e00*/  LDGSTS.E [R17+0x2f000], [R2.64], P5 ;  /* 0x2f00000002117fae */ /* 0x0003e8000a92184c */
[----:B------:R1:W-:Y:S04]  /*5e10*/  LDGSTS.E [R17+0x2f800], [R14.64], P5 ;  /* 0x2f8000000e117fae */ /* 0x0003e8000a92184c */
[----:B--2---:R-:W2:Y:S04]  /*5e20*/  LDL.LU.64 R28, [R1+0x208] ;  /* 0x00020800011c7983 */ /* 0x004ea80000300a00 */
[----:B-1----:R-:W1:Y:S01]  /*5e30*/  S2R R17, SR_TID.X ;  /* 0x0000000000117919 */ /* 0x002e620000002100 */
[----:B------:R-:W-:-:S03]  /*5e40*/  ISETP.GE.AND P5, PT, R0, UR8, PT ;  /* 0x0000000800007c0c */ /* 0x000fc6000bfa6270 */
[----:B------:R-:W0:Y:S04]  /*5e50*/  LDGDEPBAR ;  /* 0x00000000000079af */ /* 0x000e280000000000 */
[----:B------:R-:W-:Y:S01]  /*5e60*/  BAR.SYNC.DEFER_BLOCKING 0x0 ;  /* 0x0000000000007b1d */ /* 0x000fe20000010000 */
[----:B------:R-:W-:Y:S02]  /*5e70*/  SEL R0, RZ, 0x4, P5 ;  /* 0x00000004ff007807 */ /* 0x000fe40002800000 */
[--C-:B-1----:R-:W-:Y:S02]  /*5e80*/  SHF.R.U32.HI R26, RZ, 0x8, R17.reuse ;  /* 0x00000008ff1a7819 */ /* 0x102fe40000011611 */
[----:B------:R-:W-:Y:S02]  /*5e90*/  SHF.R.U32.HI R17, RZ, 0x8, R17 ;  /* 0x00000008ff117819 */ /* 0x000fe40000011611 */
[----:B------:R-:W-:-:S02]  /*5ea0*/  SGXT.U32 R26, R26, 0x1 ;  /* 0x000000011a1a781a */ /* 0x000fc40000000000 */
[----:B------:R-:W-:Y:S02]  /*5eb0*/  SGXT.U32 R17, R17, 0x1 ;  /* 0x000000011111781a */ /* 0x000fe40000000000 */
[----:B------:R-:W-:Y:S01]  /*5ec0*/  LOP3.LUT R26, R26, 0x18, RZ, 0xfc, !PT ;  /* 0x000000181a1a7812 */ /* 0x000fe200078efcff */
[----:B------:R-:W-:Y:S01]  /*5ed0*/  @!PT LDS RZ, [RZ] ;  /* 0x00000000fffff984 */ /* 0x000fe20000000800 */
[----:B------:R-:W-:Y:S01]  /*5ee0*/  @!PT LDS RZ, [RZ] ;  /* 0x00000000fffff984 */ /* 0x000fe20000000800 */
[----:B------:R-:W-:Y:S01]  /*5ef0*/  @!PT LDS RZ, [RZ] ;  /* 0x00000000fffff984 */ /* 0x000fe20000000800 */
[----:B------:R1:W-:Y:S01]  /*5f00*/  LDGSTS.E [R18+0x10000], [R22.64], P4 ;  /* 0x1000000016127fae */ /* 0x0003e2000a12184c */
[C---:B------:R-:W-:Y:S02]  /*5f10*/  LOP3.LUT R27, R17.reuse, 0x1c, RZ, 0xfc, !PT ;  /* 0x0000001c111b7812 */ /* 0x040fe400078efcff */
[----:B------:R-:W-:Y:S02]  /*5f20*/  ISETP.GE.AND P5, PT, R26, UR8, PT ;  /* 0x000000081a007c0c */ /* 0x000fe4000bfa6270 */
[----:B------:R-:W-:Y:S02]  /*5f30*/  LOP3.LUT R26, R17, 0x20, RZ, 0xfc, !PT ;  /* 0x00000020111a7812 */ /* 0x000fe400078efcff */
[----:B------:R-:W4:Y:S01]  /*5f40*/  S2R R17, SR_TID.X ;  /* 0x0000000000117919 */ /* 0x000f220000002100 */
[----:B------:R-:W-:-:S04]  /*5f50*/  SEL R0, R0, RZ, P2 ;  /* 0x000000ff00007207 */ /* 0x000fc80001000000 */
[----:B------:R-:W-:Y:S01]  /*5f60*/  ISETP.NE.U32.AND P4, PT, R0, RZ, PT ;  /* 0x000000ff0000720c */ /* 0x000fe20003f85070 */
[----:B------:R-:W-:Y:S01]  /*5f70*/  STL.64 [R1+0x690], R12 ;  /* 0x0006900c01007387 */ /* 0x000fe20000100a00 */
[----:B------:R-:W-:Y:S02]  /*5f80*/  SEL R0, RZ, 0x4, P5 ;  /* 0x00000004ff007807 */ /* 0x000fe40002800000 */
[----:B------:R-:W-:Y:S01]  /*5f90*/  ISETP.GE.AND P5, PT, R27, UR8, PT ;  /* 0x000000081b007c0c */ /* 0x000fe2000bfa6270 */
[----:B------:R-:W-:Y:S04]  /*5fa0*/  STL.64 [R1+0x698], R10 ;  /* 0x0006980a01007387 */ /* 0x000fe80000100a00 */
[----:B------:R-:W-:Y:S01]  /*5fb0*/  STL.64 [R1+0x6a0], R8 ;  /* 0x0006a00801007387 */ /* 0x000fe20000100a00 */
[----:B------:R-:W-:-:S03]  /*5fc0*/  SEL R27, RZ, 0x4, P5 ;  /* 0x00000004ff1b7807 */ /* 0x000fc60002800000 */
[----:B------:R-:W-:Y:S01]  /*5fd0*/  STL.64 [R1+0x6a8], R6 ;  /* 0x0006a80601007387 */ /* 0x000fe20000100a00 */
[----:B------:R-:W-:-:S03]  /*5fe0*/  ISETP.GE.AND P5, PT, R26, UR8, PT ;  /* 0x000000081a007c0c */ /* 0x000fc6000bfa6270 */
[----:B------:R-:W-:Y:S01]  /*5ff0*/  STL.64 [R1+0x6b0], R4 ;  /* 0x0006b00401007387 */ /* 0x000fe20000100a00 */
[----:B----4-:R-:W-:-:S03]  /*6000*/  SHF.R.U32.HI R26, RZ, 0x8, R17 ;  /* 0x00000008ff1a7819 */ /* 0x010fc60000011611 */
[----:B------:R4:W-:Y:S04]  /*6010*/  STL.64 [R1+0x6b8], R2 ;  /* 0x0006b80201007387 */ /* 0x0009e80000100a00 */
[----:B------:R-:W-:Y:S01]  /*6020*/  STL.64 [R1+0x6c0], R14 ;  /* 0x0006c00e01007387 */ /* 0x000fe20000100a00 */
[----:B------:R-:W-:-:S03]  /*6030*/  SGXT.U32 R19, R26, 0x1 ;  /* 0x000000011a13781a */ /* 0x000fc60000000000 */
[----:B------:R-:W2:Y:S01]  /*6040*/  LDL.LU.64 R24, [R1+0x1f8] ;  /* 0x0001f80001187983 */ /* 0x000ea20000300a00 */
[----:B------:R-:W-:Y:S02]  /*6050*/  LOP3.LUT R19, R19, 0x24, RZ, 0xfc, !PT ;  /* 0x0000002413137812 */ /* 0x000fe400078efcff */
[----:B------:R-:W-:Y:S01]  /*6060*/  SHF.R.U32.HI R17, RZ, 0x8, R17 ;  /* 0x00000008ff117819 */ /* 0x000fe20000011611 */
[----:B-1----:R-:W2:Y:S01]  /*6070*/  LDL.LU.64 R22, [R1+0x1e8] ;  /* 0x0001e80001167983 */ /* 0x002ea20000300a00 */
[----:B----4-:R-:W-:Y:S02]  /*6080*/  SEL R2, RZ, 0x4, P5 ;  /* 0x00000004ff027807 */ /* 0x010fe40002800000 */
[----:B------:R-:W-:Y:S01]  /*6090*/  ISETP.GE.AND P5, PT, R19, UR8, PT ;  /* 0x0000000813007c0c */ /* 0x000fe2000bfa6270 */
[----:B------:R-:W4:Y:S01]  /*60a0*/  LDL.LU.64 R6, [R1+0x1d8] ;  /* 0x0001d80001067983 */ /* 0x000f220000300a00 */
[----:B------:R-:W-:-:S03]  /*60b0*/  SGXT.U32 R19, R17, 0x1 ;  /* 0x000000011113781a */ /* 0x000fc60000000000 */
[----:B------:R-:W1:Y:S01]  /*60c0*/  S2R R17, SR_TID.X ;  /* 0x0000000000117919 */ /* 0x000e620000002100 */
[----:B------:R-:W-:Y:S02]  /*60d0*/  SGXT.U32 R26, R26, 0x1 ;  /* 0x000000011a1a781a */ /* 0x000fe40000000000 */
[----:B-1----:R-:W-:-:S04]  /*60e0*/  SHF.R.U32.HI R17, RZ, 0x8, R17 ;  /* 0x00000008ff117819 */ /* 0x002fc80000011611 */
[----:B------:R-:W-:-:S04]  /*60f0*/  SGXT.U32 R17, R17, 0x1 ;  /* 0x000000011111781a */ /* 0x000fc80000000000 */
[----:B------:R-:W-:Y:S01]  /*6100*/  LOP3.LUT R17, R17, 0x30, RZ, 0xfc, !PT ;  /* 0x0000003011117812 */ /* 0x000fe200078efcff */
[----:B---3--:R1:W-:Y:S02]  /*6110*/  LDGSTS.E [R18+0x11000], [R20.64], P0 ;  /* 0x1100000014127fae */ /* 0x0083e4000812184c */
[----:B-1----:R-:W-:Y:S02]  /*6120*/  LOP3.LUT R21, R26, 0x28, RZ, 0xfc, !PT ;  /* 0x000000281a157812 */ /* 0x002fe400078efcff */
[----:B------:R-:W-:Y:S02]  /*6130*/  SEL R26, RZ, 0x4, P5 ;  /* 0x00000004ff1a7807 */ /* 0x000fe40002800000 */
[----:B------:R-:W-:Y:S02]  /*6140*/  ISETP.GE.AND P5, PT, R21, UR8, PT ;  /* 0x0000000815007c0c */ /* 0x000fe4000bfa6270 */
[----:B------:R-:W-:Y:S02]  /*6150*/  LOP3.LUT R21, R19, 0x2c, RZ, 0xfc, !PT ;  /* 0x0000002c13157812 */ /* 0x000fe400078efcff */
[----:B------:R-:W-:-:S02]  /*6160*/  SEL R4, RZ, 0x4, P5 ;  /* 0x00000004ff047807 */ /* 0x000fc40002800000 */
[----:B------:R-:W-:-:S04]  /*6170*/  ISETP.GE.AND P5, PT, R21, UR8, PT ;  /* 0x0000000815007c0c */ /* 0x000fc8000bfa6270 */
[----:B------:R-:W-:Y:S02]  /*6180*/  SEL R20, RZ, 0x4, P5 ;  /* 0x00000004ff147807 */ /* 0x000fe40002800000 */
[----:B------:R-:W-:-:S04]  /*6190*/  ISETP.GE.AND P5, PT, R17, UR8, PT ;  /* 0x0000000811007c0c */ /* 0x000fc8000bfa6270 */
[----:B------:R-:W-:Y:S01]  /*61a0*/  SEL R12, RZ, 0x4, P5 ;  /* 0x00000004ff0c7807 */ /* 0x000fe20002800000 */
[----:B--2---:R1:W-:Y:S04]  /*61b0*/  LDGSTS.E [R18+0x12000], [R28.64], P1 ;  /* 0x120000001c127fae */ /* 0x0043e8000892184c */
[----:B------:R2:W-:Y:S04]  /*61c0*/  STL [R1+0x710], R12 ;  /* 0x0007100c01007387 */ /* 0x0005e80000100800 */
[----:B------:R-:W3:Y:S04]  /*61d0*/  LDL.LU.64 R10, [R1+0x58] ;  /* 0x00005800010a7983 */ /* 0x000ee80000300a00 */
[----:B--2---:R-:W2:Y:S04]  /*61e0*/  LDL.LU.64 R12, [R1+0x50] ;  /* 0x00005000010c7983 */ /* 0x004ea80000300a00 */
[----:B------:R-:W1:Y:S01]  /*61f0*/  S2R R19, SR_TID.X ;  /* 0x0000000000137919 */ /* 0x000e620000002100 */
[----:B------:R-:W-:-:S02]  /*6200*/  ISETP.NE.U32.AND P6, PT, R16, RZ, PT ;  /* 0x000000ff1000720c */ /* 0x000fc40003fc5070 */
[----:B------:R-:W-:Y:S01]  /*6210*/  SEL R0, R0, RZ, P2 ;  /* 0x000000ff00007207 */ /* 0x000fe20001000000 */
[----:B-1----:R-:W2:Y:S01]  /*6220*/  LDL.LU.64 R28, [R1+0x48] ;  /* 0x00004800011c7983 */ /* 0x002ea20000300a00 */
[----:B------:R-:W-:-:S04]  /*6230*/  SHF.R.U32.HI R19, RZ, 0x8, R19 ;  /* 0x00000008ff137819 */ /* 0x000fc80000011613 */
[----:B------:R-:W-:-:S04]  /*6240*/  SGXT.U32 R19, R19, 0x1 ;  /* 0x000000011313781a */ /* 0x000fc80000000000 */
[----:B------:R-:W-:-:S04]  /*6250*/  LOP3.LUT R17, R19, 0x34, RZ, 0xfc, !PT ;  /* 0x0000003413117812 */ /* 0x000fc800078efcff */
[----:B------:R-:W-:Y:S02]  /*6260*/  ISETP.GE.AND P5, PT, R17, UR8, PT ;  /* 0x0000000811007c0c */ /* 0x000fe4000bfa6270 */
[----:B------:R-:W1:Y:S01]  /*6270*/  S2R R17, SR_TID.X ;  /* 0x0000000000117919 */ /* 0x000e620000002100 */
[----:B------:R-:W-:Y:S02]  /*6280*/  LOP3.LUT R19, R19, 0x38, RZ, 0xfc, !PT ;  /* 0x0000003813137812 */ /* 0x000fe400078efcff */
[----:B------:R-:W-:Y:S02]  /*6290*/  SEL R9, RZ, 0x4, P5 ;  /* 0x00000004ff097807 */ /* 0x000fe40002800000 */
[----:B------:R-:W-:Y:S02]  /*62a0*/  ISETP.GE.AND P5, PT, R19, UR8, PT ;  /* 0x0000000813007c0c */ /* 0x000fe4000bfa6270 */
[--C-:B-1----:R-:W-:Y:S01]  /*62b0*/  SHF.R.U32.HI R19, RZ, 0x8, R17.reuse ;  /* 0x00000008ff137819 */ /* 0x102fe20000011611 */
[----:B------:R1:W-:Y:S01]  /*62c0*/  LDGSTS.E [R18+0x13000], [R24.64], P3 ;  /* 0x1300000018127fae */ /* 0x0003e2000992184c */
[----:B------:R-:W-:-:S02]  /*62d0*/  SHF.R.U32.HI R17, RZ, 0x8, R17 ;  /* 0x00000008ff117819 */ /* 0x000fc40000011611 */
[----:B------:R-:W-:Y:S01]  /*62e0*/  SGXT.U32 R21, R19, 0x1 ;  /* 0x000000011315781a */ /* 0x000fe20000000000 */
[----:B------:R1:W-:Y:S01]  /*62f0*/  LDGSTS.E [R18+0x14000], [R22.64], P6 ;  /* 0x1400000016127fae */ /* 0x0003e2000b12184c */
[----:B------:R-:W-:Y:S02]  /*6300*/  SGXT.U32 R17, R17, 0x1 ;  /* 0x000000011111781a */ /* 0x000fe40000000000 */
[----:B------:R-:W-:Y:S01]  /*6310*/  LOP3.LUT R21, R21, 0x3c, RZ, 0xfc, !PT ;  /* 0x0000003c15157812 */ /* 0x000fe200078efcff */
[----:B----4-:R4:W-:Y:S01]  /*6320*/  LDGSTS.E [R18+0x15000], [R6.64], P4 ;  /* 0x1500000006127fae */ /* 0x0109e2000a12184c */
[----:B------:R-:W-:-:S03]  /*6330*/  LOP3.LUT R16, R17, 0x6, RZ, 0xfc, !PT ;  /* 0x0000000611107812 */ /* 0x000fc600078efcff */
[----:B------:R-:W4:Y:S01]  /*6340*/  S2R R17, SR_TID.X ;  /* 0x0000000000117919 */ /* 0x000f220000002100 */
[----:B------:R-:W-:Y:S02]  /*6350*/  SGXT.U32 R19, R19, 0x1 ;  /* 0x000000011313781a */ /* 0x000fe40000000000 */
[----:B------:R-:W-:Y:S01]  /*6360*/  ISETP.GE.AND P3, PT, R21, UR8, PT ;  /* 0x0000000815007c0c */ /* 0x000fe2000bf66270 */
[----:B-1----:R-:W2:Y:S01]  /*6370*/  LDL.LU.64 R24, [R1+0x40] ;  /* 0x0000400001187983 */ /* 0x002ea20000300a00 */
[----:B------:R-:W-:Y:S02]  /*6380*/  LOP3.LUT R21, R19, 0x2, RZ, 0xfc, !PT ;  /* 0x0000000213157812 */ /* 0x000fe400078efcff */
[----:B------:R-:W-:Y:S01]  /*6390*/  SEL R19, RZ, 0x4, P3 ;  /* 0x00000004ff137807 */ /* 0x000fe20001800000 */
[----:B------:R-:W2:Y:S01]  /*63a0*/  LDL.LU.64 R22, [R1+0x38] ;  /* 0x0000380001167983 */ /* 0x000ea20000300a00 */
[----:B------:R-:W-:-:S04]  /*63b0*/  ISETP.GE.AND P3, PT, R21, UR8, PT ;  /* 0x0000000815007c0c */ /* 0x000fc8000bf66270 */
[----:B------:R-:W-:Y:S02]  /*63c0*/  SEL R15, RZ, 0x4, P3 ;  /* 0x00000004ff0f7807 */ /* 0x000fe40001800000 */
[----:B------:R-:W-:Y:S02]  /*63d0*/  ISETP.GE.AND P3, PT, R16, UR8, PT ;  /* 0x0000000810007c0c */ /* 0x000fe4000bf66270 */
[----:B------:R-:W1:Y:S01]  /*63e0*/  S2R R16, SR_TID.X ;  /* 0x0000000000107919 */ /* 0x000e620000002100 */
[----:B----4-:R-:W-:-:S04]  /*63f0*/  SHF.R.U32.HI R17, RZ, 0x8, R17 ;  /* 0x00000008ff117819 */ /* 0x010fc80000011611 */
[----:B------:R-:W-:-:S04]  /*6400*/  SGXT.U32 R17, R17, 0x1 ;  /* 0x000000011111781a */ /* 0x000fc80000000000 */
[----:B------:R-:W-:-:S04]  /*6410*/  LOP3.LUT R17, R17, 0xa, RZ, 0xfc, !PT ;  /* 0x0000000a11117812 */ /* 0x000fc800078efcff */
[----:B------:R-:W-:Y:S02]  /*6420*/  ISETP.GE.AND P6, PT, R17, UR8, PT ;  /* 0x0000000811007c0c */ /* 0x000fe4000bfc6270 */
[----:B------:R-:W4:Y:S01]  /*6430*/  S2R R17, SR_TID.X ;  /* 0x0000000000117919 */ /* 0x000f220000002100 */
[----:B-1----:R-:W-:Y:S02]  /*6440*/  SHF.R.U32.HI R16, RZ, 0x8, R16 ;  /* 0x00000008ff107819 */ /* 0x002fe40000011610 */
[----:B------:R-:W-:Y:S02]  /*6450*/  ISETP.NE.U32.AND P0, PT, R0, RZ, PT ;  /* 0x000000ff0000720c */ /* 0x000fe40003f05070 */
[----:B------:R-:W-:Y:S02]  /*6460*/  SGXT.U32 R16, R16, 0x1 ;  /* 0x000000011010781a */ /* 0x000fe40000000000 */
[----:B------:R-:W-:Y:S02]  /*6470*/  SEL R0, R27, RZ, P2 ;  /* 0x000000ff1b007207 */ /* 0x000fe40001000000 */
[----:B------:R-:W-:-:S02]  /*6480*/  LOP3.LUT R21, R16, 0xe, RZ, 0xfc, !PT ;  /* 0x0000000e10157812 */ /* 0x000fc400078efcff */
[----:B------:R-:W-:Y:S02]  /*6490*/  ISETP.NE.U32.AND P1, PT, R0, RZ, PT ;  /* 0x000000ff0000720c */ /* 0x000fe40003f25070 */
[----:B------:R-:W-:Y:S02]  /*64a0*/  SEL R0, R2, RZ, P2 ;  /* 0x000000ff02007207 */ /* 0x000fe40001000000 */
[----:B------:R-:W-:Y:S02]  /*64b0*/  SEL R27, RZ, 0x4, P6 ;  /* 0x00000004ff1b7807 */ /* 0x000fe40003000000 */
[----:B------:R-:W-:Y:S02]  /*64c0*/  ISETP.GE.AND P6, PT, R21, UR8, PT ;  /* 0x0000000815007c0c */ /* 0x000fe4000bfc6270 */
[----:B----4-:R-:W-:Y:S02]  /*64d0*/  SHF.R.U32.HI R17, RZ, 0x8, R17 ;  /* 0x00000008ff117819 */ /* 0x010fe40000011611 */
[----:B------:R-:W-:-:S02]  /*64e0*/  SEL R8, RZ, 0x4, P5 ;  /* 0x00000004ff087807 */ /* 0x000fc40002800000 */
[----:B------:R-:W-:Y:S02]  /*64f0*/  LOP3.LUT R16, R16, 0x12, RZ, 0xfc, !PT ;  /* 0x0000001210107812 */ /* 0x000fe400078efcff */
[----:B------:R-:W-:Y:S02]  /*6500*/  SGXT.U32 R21, R17, 0x1 ;  /* 0x000000011115781a */ /* 0x000fe40000000000 */
[----:B------:R-:W-:Y:S02]  /*6510*/  ISETP.NE.U32.AND P5, PT, R0, RZ, PT ;  /* 0x000000ff0000720c */ /* 0x000fe40003fa5070 */
[----:B------:R-:W-:Y:S02]  /*6520*/  SEL R0, R26, RZ, P2 ;  /* 0x000000ff1a007207 */ /* 0x000fe40001000000 */
[----:B------:R-:W-:Y:S02]  /*6530*/  SEL R3, RZ, 0x4, P6 ;  /* 0x00000004ff037807 */ /* 0x000fe40003000000 */
[----:B------:R-:W-:-:S02]  /*6540*/  ISETP.GE.AND P6, PT, R16, UR8, PT ;  /* 0x0000000810007c0c */ /* 0x000fc4000bfc6270 */
[----:B------:R-:W-:Y:S01]  /*6550*/  LOP3.LUT R21, R21, 0x16, RZ, 0xfc, !PT ;  /* 0x0000001615157812 */ /* 0x000fe200078efcff */
[----:B------:R-:W4:Y:S01]  /*6560*/  LDL.LU.64 R16, [R1+0x30] ;  /* 0x0000300001107983 */ /* 0x000f220000300a00 */
[----:B------:R-:W-:Y:S02]  /*6570*/  SEL R14, RZ, 0x4, P3 ;  /* 0x00000004ff0e7807 */ /* 0x000fe40001800000 */
[----:B------:R-:W-:Y:S02]  /*6580*/  ISETP.NE.U32.AND P3, PT, R0, RZ, PT ;  /* 0x000000ff0000720c */ /* 0x000fe40003f65070 */
[----:B------:R-:W-:Y:S02]  /*6590*/  SEL R0, R4, RZ, P2 ;  /* 0x000000ff04007207 */ /* 0x000fe40001000000 */
[----:B------:R-:W-:Y:S01]  /*65a0*/  SEL R2, RZ, 0x4, P6 ;  /* 0x00000004ff027807 */ /* 0x000fe20003000000 */
[----:B------:R-:W4:Y:S01]  /*65b0*/  LDL.LU.64 R4, [R1+0x10] ;  /* 0x0000100001047983 */ /* 0x000f220000300a00 */
[----:B------:R-:W-:-:S03]  /*65c0*/  ISETP.GE.AND P6, PT, R21, UR8, PT ;  /* 0x0000000815007c0c */ /* 0x000fc6000bfc6270 */
[----:B------:R-:W4:Y:S04]  /*65d0*/  LDL.LU.64 R6, [R1+0x8] ;  /* 0x0000080001067983 */ /* 0x000f280000300a00 */
[----:B------:R-:W4:Y:S04]  /*65e0*/  LDL R21, [R1+0x4ac] ;  /* 0x0004ac0001157983 */ /* 0x000f280000100800 */
[----:B---3--:R1:W-:Y:S04]  /*65f0*/  LDGSTS.E [R18+0x16000], [R10.64], P0 ;  /* 0x160000000a127fae */ /* 0x0083e8000812184c */
[----:B--2---:R2:W-:Y:S04]  /*6600*/  LDGSTS.E [R18+0x17000], [R12.64], P1 ;  /* 0x170000000c127fae */ /* 0x0045e8000892184c */
[----:B-1----:R-:W3:Y:S01]  /*6610*/  LDL.LU.64 R10, [R1] ;  /* 0x00000000010a7983 */ /* 0x002ee20000300a00 */
[----:B------:R-:W-:-:S03]  /*6620*/  ISETP.NE.U32.AND P4, PT, R0, RZ, PT ;  /* 0x000000ff0000720c */ /* 0x000fc60003f85070 */
[----:B------:R1:W-:Y:S04]  /*6630*/  LDGSTS.E [R18+0x18000], [R28.64], P5 ;  /* 0x180000001c127fae */ /* 0x0003e8000a92184c */
[----:B--2---:R-:W2:Y:S01]  /*6640*/  LDL.LU R12, [R1+0x710] ;  /* 0x00071000010c7983 */ /* 0x004ea20000300800 */
[----:B------:R-:W-:-:S04]  /*6650*/  SEL R0, R20, RZ, P2 ;  /* 0x000000ff14007207 */ /* 0x000fc80001000000 */
[----:B------:R-:W-:Y:S01]  /*6660*/  ISETP.NE.U32.AND P0, PT, R0, RZ, PT ;  /* 0x000000ff0000720c */ /* 0x000fe20003f05070 */
[----:B------:R1:W-:Y:S04]  /*6670*/  LDGSTS.E [R18+0x19000], [R24.64], P3 ;  /* 0x1900000018127fae */ /* 0x0003e8000992184c */
[----:B------:R1:W-:Y:S08]  /*6680*/  LDGSTS.E [R18+0x1a000], [R22.64], P4 ;  /* 0x1a00000016127fae */ /* 0x0003f0000a12184c */
[----:B----4-:R4:W-:Y:S01]  /*6690*/  LDGSTS.E [R18+0x1b000], [R16.64], P0 ;  /* 0x1b00000010127fae */ /* 0x0109e2000812184c */
[----:B--2---:R-:W-:-:S03]  /*66a0*/  SEL R0, R12, RZ, P2 ;  /* 0x000000ff0c007207 */ /* 0x004fc60001000000 */
[----:B------:R-:W2:Y:S01]  /*66b0*/  LDL.LU.64 R12, [R1+0x220] ;  /* 0x00022000010c7983 */ /* 0x000ea20000300a00 */
[----:B------:R-:W-:Y:S02]  /*66c0*/  ISETP.NE.U32.AND P1, PT, R0, RZ, PT ;  /* 0x000000ff0000720c */ /* 0x000fe40003f25070 */
[----:B------:R-:W-:-:S04]  /*66d0*/  SEL R0, R9, RZ, P2 ;  /* 0x000000ff09007207 */ /* 0x000fc80001000000 */
[----:B------:R-:W-:Y:S02]  /*66e0*/  ISETP.NE.U32.AND P5, PT, R0, RZ, PT ;  /* 0x000000ff0000720c */ /* 0x000fe40003fa5070 */
[----:B------:R-:W-:Y:S02]  /*66f0*/  SEL R0, R8, RZ, P2 ;  /* 0x000000ff08007207 */ /* 0x000fe40001000000 */
[----:B------:R-:W2:Y:S04]  /*6700*/  LDL.LU.64 R8, [R1+0x210] ;  /* 0x0002100001087983 */ /* 0x000ea80000300a00 */
[----:B-1----:R-:W2:Y:S04]  /*6710*/  LDL.LU.64 R28, [R1+0x200] ;  /* 0x00020000011c7983 */ /* 0x002ea80000300a00 */
[----:B------:R-:W2:Y:S04]  /*6720*/  LDL.LU.64 R24, [R1+0x1f0] ;  /* 0x0001f00001187983 */ /* 0x000ea80000300a00 */
[----:B------:R-:W2:Y:S04]  /*6730*/  LDL.LU.64 R22, [R1+0x1e0] ;  /* 0x0001e00001167983 */ /* 0x000ea80000300a00 */
[----:B----4-:R-:W4:Y:S01]  /*6740*/  LDL.LU.64 R16, [R1+0x708] ;  /* 0x0007080001107983 */ /* 0x010f220000300a00 */
[----:B------:R-:W-:-:S02]  /*6750*/  ISETP.NE.U32.AND P3, PT, R0, RZ, PT ;  /* 0x000000ff0000720c */ /* 0x000fc40003f65070 */
[----:B------:R-:W-:Y:S01]  /*6760*/  SEL R0, R19, RZ, P2 ;  /* 0x000000ff13007207 */ /* 0x000fe20001000000 */
[----:B------:R1:W-:Y:S03]  /*6770*/  LDGSTS.E [R18+0x1c000], [R4.64], P1 ;  /* 0x1c00000004127fae */ /* 0x0003e6000892184c */
[----:B------:R-:W-:Y:S01]  /*6780*/  ISETP.NE.U32.AND P4, PT, R0, RZ, PT ;  /* 0x000000ff0000720c */ /* 0x000fe20003f85070 */
[----:B------:R1:W-:Y:S01]  /*6790*/  LDGSTS.E [R18+0x1d000], [R6.64], P5 ;  /* 0x1d00000006127fae */ /* 0x0003e2000a92184c */
[----:B------:R-:W-:-:S04]  /*67a0*/  SEL R0, R15, RZ, P2 ;  /* 0x000000ff0f007207 */ /* 0x000fc80001000000 */
[----:B------:R-:W-:Y:S01]  /*67b0*/  ISETP.NE.U32.AND P0, PT, R0, RZ, PT ;  /* 0x000000ff0000720c */ /* 0x000fe20003f05070 */
[----:B---3--:R3:W-:Y:S04]  /*67c0*/  LDGSTS.E [R18+0x1e000], [R10.64], P3 ;  /* 0x1e0000000a127fae */ /* 0x0087e8000992184c */
[----:B---3--:R-:W3:Y:S01]  /*67d0*/  LDL.LU.64 R10, [R1+0x138] ;  /* 0x00013800010a7983 */ /* 0x008ee20000300a00 */
[----:B------:R-:W-:-:S04]  /*67e0*/  SEL R0, R14, RZ, P2 ;  /* 0x000000ff0e007207 */ /* 0x000fc80001000000 */
[----:B------:R-:W-:Y:S02]  /*67f0*/  ISETP.NE.U32.AND P1, PT, R0, RZ, PT ;  /* 0x000000ff0000720c */ /* 0x000fe40003f25070 */
[----:B------:R-:W-:-:S04]  /*6800*/  SEL R0, R27, RZ, P2 ;  /* 0x000000ff1b007207 */ /* 0x000fc80001000000 */
[----:B------:R-:W-:Y:S02]  /*6810*/  ISETP.NE.U32.AND P5, PT, R0, RZ, PT ;  /* 0x000000ff0000720c */ /* 0x000fe40003fa5070 */
[----:B------:R-:W-:-:S04]  /*6820*/  SEL R0, R3, RZ, P2 ;  /* 0x000000ff03007207 */ /* 0x000fc80001000000 */
[----:B------:R-:W-:Y:S02]  /*6830*/  ISETP.NE.U32.AND P3, PT, R0, RZ, PT ;  /* 0x000000ff0000720c */ /* 0x000fe40003f65070 */
[----:B------:R-:W-:Y:S01]  /*6840*/  SEL R0, R2, RZ, P2 ;  /* 0x000000ff02007207 */ /* 0x000fe20001000000 */
[----:B------:R-:W1:Y:S02]  /*6850*/  S2R R19, SR_TID.X ;  /* 0x0000000000137919 */ /* 0x000e640000002100 */
[----:B-1----:R-:W-:-:S04]  /*6860*/  SHF.R.U32.HI R19, RZ, 0x8, R19 ;  /* 0x00000008ff137819 */ /* 0x002fc80000011613 */
[----:B------:R-:W-:-:S04]  /*6870*/  SGXT.U32 R19, R19, 0x1 ;  /* 0x000000011313781a */ /* 0x000fc80000000000 */
[----:B------:R-:W-:Y:S01]  /*6880*/  LOP3.LUT R19, R19, 0x1a, RZ, 0xfc, !PT ;  /* 0x0000001a13137812 */ /* 0x000fe200078efcff */
[----:B----4-:R1:W-:Y:S04]  /*6890*/  LDGSTS.E [R18+0x1f000], [R16.64], P4 ;  /* 0x1f00000010127fae */ /* 0x0103e8000a12184c */
[----:B--2---:R2:W-:Y:S01]  /*68a0*/  LDGSTS.E [R21+0x10800], [R12.64], P0 ;  /* 0x108000000c157fae */ /* 0x0045e2000812184c */
[----:B------:R-:W-:-:S03]  /*68b0*/  ISETP.NE.U32.AND P4, PT, R0, RZ, PT ;  /* 0x000000ff0000720c */ /* 0x000fc60003f85070 */
[----:B------:R4:W-:Y:S04]  /*68c0*/  LDGSTS.E [R21+0x11800], [R8.64], P1 ;  /* 0x1180000008157fae */ /* 0x0009e8000892184c */
[----:B------:R1:W-:Y:S04]  /*68d0*/  LDGSTS.E [R21+0x12800], [R28.64], P5 ;  /* 0x128000001c157fae */ /* 0x0003e8000a92184c */
[----:B--2---:R-:W2:Y:S04]  /*68e0*/  LDL.LU.64 R12, [R1+0x1d0] ;  /* 0x0001d000010c7983 */ /* 0x004ea80000300a00 */
[----:B------:R3:W-:Y:S04]  /*68f0*/  LDGSTS.E [R21+0x13800], [R24.64], P3 ;  /* 0x1380000018157fae */ /* 0x0007e8000992184c */
[----:B-1----:R-:W4:Y:S04]  /*6900*/  LDL.LU.64 R28, [R1+0x130] ;  /* 0x00013000011c7983 */ /* 0x002f280000300a00 */
[----:B------:R1:W-:Y:S04]  /*6910*/  LDGSTS.E [R21+0x14800], [R22.64], P4 ;  /* 0x1480000016157fae */ /* 0x0003e8000a12184c */
[----:B---3--:R-:W3:Y:S04]  /*6920*/  LDL.LU.64 R24, [R1+0x128] ;  /* 0x0001280001187983 */ /* 0x008ee80000300a00 */
[----:B-1----:R-:W3:Y:S01]  /*6930*/  LDL.LU.64 R22, [R1+0x120] ;  /* 0x0001200001167983 */ /* 0x002ee20000300a00 */
[----:B------:R-:W-:-:S03]  /*6940*/  ISETP.GE.AND P0, PT, R19, UR8, PT ;  /* 0x0000000813007c0c */ /* 0x000fc6000bf06270 */
[----:B------:R-:W1:Y:S01]  /*6950*/  S2R R19, SR_TID.X ;  /* 0x0000000000137919 */ /* 0x000e620000002100 */
[----:B------:R-:W-:-:S04]  /*6960*/  SEL R26, RZ, 0x4, P6 ;  /* 0x00000004ff1a7807 */ /* 0x000fc80003000000 */
[----:B------:R-:W-:Y:S02]  /*6970*/  SEL R16, R26, RZ, P2 ;  /* 0x000000ff1a107207 */ /* 0x000fe40001000000 */
[----:B-1----:R-:W-:-:S04]  /*6980*/  LOP3.LUT R18, R19, 0x3f, RZ, 0xc0, !PT ;  /* 0x0000003f13127812 */ /* 0x002fc800078ec0ff */
[----:B------:R-:W-:Y:S02]  /*6990*/  ISETP.GE.AND P5, PT, R18, UR8, PT ;  /* 0x0000000812007c0c */ /* 0x000fe4000bfa6270 */
[--C-:B------:R-:W-:Y:S02]  /*69a0*/  SHF.R.U32.HI R18, RZ, 0x8, R19.reuse ;  /* 0x00000008ff127819 */ /* 0x100fe40000011613 */
[----:B------:R-:W-:Y:S02]  /*69b0*/  SHF.R.U32.HI R19, RZ, 0x8, R19 ;  /* 0x00000008ff137819 */ /* 0x000fe40000011613 */
[C---:B------:R-:W-:Y:S02]  /*69c0*/  SGXT.U32 R20, R18.reuse, 0x1 ;  /* 0x000000011214781a */ /* 0x040fe40000000000 */
[----:B------:R-:W-:Y:S02]  /*69d0*/  SGXT.U32 R18, R18, 0x1 ;  /* 0x000000011212781a */ /* 0x000fe40000000000 */
[----:B------:R-:W-:-:S02]  /*69e0*/  SGXT.U32 R19, R19, 0x1 ;  /* 0x000000011313781a */ /* 0x000fc40000000000 */
[----:B------:R-:W-:Y:S02]  /*69f0*/  LOP3.LUT R18, R18, 0x22, RZ, 0xfc, !PT ;  /* 0x0000002212127812 */ /* 0x000fe400078efcff */
[----:B------:R-:W-:Y:S02]  /*6a00*/  LOP3.LUT R19, R19, 0x26, RZ, 0xfc, !PT ;  /* 0x0000002613137812 */ /* 0x000fe400078efcff */
[----:B------:R-:W-:Y:S02]  /*6a10*/  ISETP.GE.AND P4, PT, R18, UR8, PT ;  /* 0x0000000812007c0c */ /* 0x000fe4000bf86270 */
[----:B------:R-:W-:Y:S02]  /*6a20*/  SEL R0, RZ, 0x4, P0 ;  /* 0x00000004ff007807 */ /* 0x000fe40000000000 */
[----:B------:R-:W-:Y:S02]  /*6a30*/  ISETP.NE.U32.AND P0, PT, R16, RZ, PT ;  /* 0x000000ff1000720c */ /* 0x000fe40003f05070 */
[----:B------:R-:W-:-:S02]  /*6a40*/  SEL R16, RZ, 0x4, P4 ;  /* 0x00000004ff107807 */ /* 0x000fc40002000000 */
[----:B------:R-:W-:Y:S02]  /*6a50*/  ISETP.GE.AND P4, PT, R19, UR8, PT ;  /* 0x0000000813007c0c */ /* 0x000fe4000bf86270 */
[----:B------:R-:W1:Y:S01]  /*6a60*/  S2R R19, SR_TID.X ;  /* 0x0000000000137919 */ /* 0x000e620000002100 */
[----:B------:R-:W-:Y:S02]  /*6a70*/  LOP3.LUT R20, R20, 0x1e, RZ, 0xfc, !PT ;  /* 0x0000001e14147812 */ /* 0x000fe400078efcff */
[----:B------:R-:W-:Y:S02]  /*6a80*/  SEL R0, R0, RZ, P2 ;  /* 0x000000ff00007207 */ /* 0x000fe40001000000 */
[----:B------:R-:W-:Y:S02]  /*6a90*/  ISETP.GE.AND P3, PT, R20, UR8, PT ;  /* 0x0000000814007c0c */ /* 0x000fe4000bf66270 */
[----:B------:R-:W-:Y:S02]  /*6aa0*/  ISETP.NE.U32.AND P1, PT, R0, RZ, PT ;  /* 0x000000ff0000720c */ /* 0x000fe40003f25070 */
[----:B------:R-:W-:-:S02]  /*6ab0*/  SEL R0, RZ, 0x4, P5 ;  /* 0x00000004ff007807 */ /* 0x000fc40002800000 */
[----:B------:R-:W-:Y:S02]  /*6ac0*/  SEL R17, RZ, 0x4, P3 ;  /* 0x00000004ff117807 */ /* 0x000fe40001800000 */
[----:B------:R-:W-:Y:S01]  /*6ad0*/  SEL R0, R0, RZ, P2 ;  /* 0x000000ff00007207 */ /* 0x000fe20001000000 */
[----:B------:R-:W-:Y:S01]  /*6ae0*/  IMAD.U32 R27, RZ, RZ, UR5 ;  /* 0x00000005ff1b7e24 */ /* 0x000fe2000f8e00ff */
[----:B------:R-:W-:Y:S02]  /*6af0*/  SEL R17, R17, RZ, P2 ;  /* 0x000000ff11117207 */ /* 0x000fe40001000000 */
[----:B------:R-:W-:Y:S02]  /*6b00*/  ISETP.NE.U32.AND P3, PT, R0, RZ, PT ;  /* 0x000000ff0000720c */ /* 0x000fe40003f65070 */
[--C-:B-1----:R-:W-:Y:S02]  /*6b10*/  SHF.R.U32.HI R18, RZ, 0x8, R19.reuse ;  /* 0x00000008ff127819 */ /* 0x102fe40000011613 */
[----:B------:R-:W-:-:S02]  /*6b20*/  SHF.R.U32.HI R19, RZ, 0x8, R19 ;  /* 0x00000008ff137819 */ /* 0x000fc40000011613 */
[----:B------:R-:W-:Y:S02]  /*6b30*/  SGXT.U32 R18, R18, 0x1 ;  /* 0x000000011212781a */ /* 0x000fe40000000000 */
[----:B------:R-:W-:Y:S02]  /*6b40*/  SEL R0, RZ, 0x4, P4 ;  /* 0x00000004ff007807 */ /* 0x000fe40002000000 */
[----:B------:R-:W-:Y:S02]  /*6b50*/  SEL R26, R16, RZ, P2 ;  /* 0x000000ff101a7207 */ /* 0x000fe40001000000 */
[----:B------:R-:W-:Y:S01]  /*6b60*/  ISETP.NE.U32.AND P4, PT, R17, RZ, PT ;  /* 0x000000ff1100720c */ /* 0x000fe20003f85070 */
[----:B------:R-:W-:Y:S01]  /*6b70*/  IMAD.WIDE R16, R27, 0x4, R10 ;  /* 0x000000041b107825 */ /* 0x000fe200078e020a */
[----:B------:R-:W-:Y:S02]  /*6b80*/  LOP3.LUT R18, R18, 0x2a, RZ, 0xfc, !PT ;  /* 0x0000002a12127812 */ /* 0x000fe400078efcff */
[----:B------:R-:W-:-:S02]  /*6b90*/  SGXT.U32 R19, R19, 0x1 ;  /* 0x000000011313781a */ /* 0x000fc40000000000 */
[----:B------:R-:W-:Y:S02]  /*6ba0*/  SEL R0, R0, RZ, P2 ;  /* 0x000000ff00007207 */ /* 0x000fe40001000000 */
[----:B------:R-:W-:Y:S02]  /*6bb0*/  LOP3.LUT R19, R19, 0x2e, RZ, 0xfc, !PT ;  /* 0x0000002e13137812 */ /* 0x000fe400078efcff */
[----:B------:R-:W-:Y:S01]  /*6bc0*/  ISETP.NE.U32.AND P5, PT, R26, RZ, PT ;  /* 0x000000ff1a00720c */ /* 0x000fe20003fa5070 */
[----:B------:R-:W-:Y:S02]  /*6bd0*/  IMAD.U32 R26, RZ, RZ, UR5 ;  /* 0x00000005ff1a7e24 */ /* 0x000fe4000f8e00ff */
[----:B------:R-:W-:Y:S01]  /*6be0*/  IMAD.U32 R4, RZ, RZ, UR5 ;  /* 0x00000005ff047e24 */ /* 0x000fe2000f8e00ff */
[----:B--2---:R1:W-:Y:S01]  /*6bf0*/  LDGSTS.E [R21+0x15800], [R12.64], P0 ;  /* 0x158000000c157fae */ /* 0x0043e2000812184c */
[----:B------:R-:W-:-:S03]  /*6c00*/  ISETP.GE.AND P0, PT, R18, UR8, PT ;  /* 0x0000000812007c0c */ /* 0x000fc6000bf06270 */
[----:B------:R2:W-:Y:S01]  /*6c10*/  LDGSTS.E [R21+0x16800], [R16.64], P1 ;  /* 0x1680000010157fae */ /* 0x0005e2000892184c */
[----:B------:R-:W-:Y:S02]  /*6c20*/  ISETP.NE.U32.AND P1, PT, R0, RZ, PT ;  /* 0x000000ff0000720c */ /* 0x000fe40003f25070 */
[----:B------:R-:W-:Y:S02]  /*6c30*/  SEL R0, RZ, 0x4, P0 ;  /* 0x00000004ff007807 */ /* 0x000fe40000000000 */
[----:B------:R-:W-:Y:S02]  /*6c40*/  ISETP.GE.AND P0, PT, R19, UR8, PT ;  /* 0x0000000813007c0c */ /* 0x000fe4000bf06270 */
[----:B------:R-:W1:Y:S02]  /*6c50*/  S2R R19, SR_TID.X ;  /* 0x0000000000137919 */ /* 0x000e640000002100 */
[----:B-1----:R-:W-:-:S04]  /*6c60*/  SHF.R.U32.HI R19, RZ, 0x8, R19 ;  /* 0x00000008ff137819 */ /* 0x002fc80000011613 */
[----:B------:R-:W-:Y:S02]  /*6c70*/  SGXT.U32 R18, R19, 0x1 ;  /* 0x000000011312781a */ /* 0x000fe40000000000 */
[----:B------:R-:W1:Y:S01]  /*6c80*/  S2R R19, SR_TID.X ;  /* 0x0000000000137919 */ /* 0x000e620000002100 */
[----:B--2---:R-:W-:Y:S01]  /*6c90*/  IMAD.U32 R17, RZ, RZ, UR5 ;  /* 0x00000005ff117e24 */ /* 0x004fe2000f8e00ff */
[----:B------:R-:W-:Y:S01]  /*6ca0*/  SEL R16, R0, RZ, P2 ;  /* 0x000000ff00107207 */ /* 0x000fe20001000000 */
[----:B---3--:R-:W-:Y:S01]  /*6cb0*/  IMAD.WIDE R26, R26, 0x4, R24 ;  /* 0x000000041a1a7825 */ /* 0x008fe200078e0218 */
[----:B------:R-:W-:-:S03]  /*6cc0*/  LOP3.LUT R18, R18, 0x32, RZ, 0xfc, !PT ;  /* 0x0000003212127812 */ /* 0x000fc600078efcff */
[----:B----4-:R-:W-:Y:S01]  /*6cd0*/  IMAD.WIDE R2, R17, 0x4, R28 ;  /* 0x0000000411027825 */ /* 0x010fe200078e021c */
[----:B------:R-:W-:Y:S02]  /*6ce0*/  SEL R0, RZ, 0x4, P0 ;  /* 0x00000004ff007807 */ /* 0x000fe40000000000 */
[----:B------:R-:W-:Y:S01]  /*6cf0*/  ISETP.NE.U32.AND P0, PT, R16, RZ, PT ;  /* 0x000000ff1000720c */ /* 0x000fe20003f05070 */
[----:B------:R-:W-:Y:S01]  /*6d00*/  IMAD.WIDE R16, R4, 0x4, R22 ;  /* 0x0000000404107825 */ /* 0x000fe200078e0216 */
[----:B------:R2:W-:Y:S04]  /*6d10*/  LDGSTS.E [R21+0x17800], [R2.64], P4 ;  /* 0x1780000002157fae */ /* 0x0005e8000a12184c */
[----:B------:R2:W-:Y:S01]  /*6d20*/  LDGSTS.E [R21+0x18800], [R26.64], P5 ;  /* 0x188000001a157fae */ /* 0x0005e2000a92184c */
[----:B------:R-:W-:-:S03]  /*6d30*/  ISETP.GE.AND P5, PT, R18, UR8, PT ;  /* 0x0000000812007c0c */ /* 0x000fc6000bfa6270 */
[----:B------:R2:W-:Y:S01]  /*6d40*/  LDGSTS.E [R21+0x19800], [R16.64], P1 ;  /* 0x1980000010157fae */ /* 0x0005e2000892184c */
[----:B-1----:R-:W-:-:S04]  /*6d50*/  SHF.R.U32.HI R19, RZ, 0x8, R19 ;  /* 0x00000008ff137819 */ /* 0x002fc80000011613 */
[----:B------:R-:W-:-:S04]  /*6d60*/  SGXT.U32 R18, R19, 0x1 ;  /* 0x000000011312781a */ /* 0x000fc80000000000 */
[----:B--2---:R-:W-:-:S04]  /*6d70*/  LOP3.LUT R21, R18, 0x36, RZ, 0xfc, !PT ;  /* 0x0000003612157812 */ /* 0x004fc800078efcff */
[----:B------:R-:W-:-:S04]  /*6d80*/  ISETP.GE.AND P1, PT, R21, UR8, PT ;  /* 0x0000000815007c0c */ /* 0x000fc8000bf26270 */
[----:B------:R-:W-:-:S05]  /*6d90*/  SEL R27, RZ, 0x4, P1 ;  /* 0x00000004ff1b7807 */ /* 0x000fca0000800000 */
[----:B------:R1:W-:Y:S04]  /*6da0*/  STL [R1+0x700], R27 ;  /* 0x0007001b01007387 */ /* 0x0003e80000100800 */
[----:B-1----:R-:W2:Y:S04]  /*6db0*/  LDL.LU.64 R26, [R1+0x118] ;  /* 0x00011800011a7983 */ /* 0x002ea80000300a00 */
[----:B------:R-:W3:Y:S04]  /*6dc0*/  LDL.LU.64 R14, [R1+0xb8] ;  /* 0x0000b800010e7983 */ /* 0x000ee80000300a00 */
[----:B---3--:R1:W-:Y:S04]  /*6dd0*/  STL.64 [R1+0x6c8], R14 ;  /* 0x0006c80e01007387 */ /* 0x0083e80000100a00 */
[----:B-1----:R-:W3:Y:S04]  /*6de0*/  LDL.LU.64 R14, [R1+0xc0] ;  /* 0x0000c000010e7983 */ /* 0x002ee80000300a00 */
        /* <DEDUP_REMOVED lines=8> */
[----:B------:R-:W1:Y:S04]  /*6e70*/  S2R R19, SR_TID.X ;  /* 0x0000000000137919 */ /* 0x000e680000002100 */
[----:B---3--:R3:W-:Y:S04]  /*6e80*/  STL.64 [R1+0x6f0], R14 ;  /* 0x0006f00e01007387 */ /* 0x0087e80000100a00 */
[----:B---3--:R-:W3:Y:S01]  /*6e90*/  LDL.LU.64 R14, [R1+0xe8] ;  /* 0x0000e800010e7983 */ /* 0x008ee20000300a00 */
[----:B------:R-:W-:-:S02]  /*6ea0*/  SEL R0, R0, RZ, P2 ;  /* 0x000000ff00007207 */ /* 0x000fc40001000000 */
[----:B-1----:R-:W-:Y:S02]  /*6eb0*/  SHF.R.U32.HI R19, RZ, 0x8, R19 ;  /* 0x00000008ff137819 */ /* 0x002fe40000011613 */
[----:B------:R-:W-:Y:S02]  /*6ec0*/  LOP3.LUT R18, R18, 0x3a, RZ, 0xfc, !PT ;  /* 0x0000003a12127812 */ /* 0x000fe400078efcff */
[----:B------:R-:W-:Y:S02]  /*6ed0*/  ISETP.NE.U32.AND P4, PT, R0, RZ, PT ;  /* 0x000000ff0000720c */ /* 0x000fe40003f85070 */
[----:B------:R-:W-:Y:S02]  /*6ee0*/  SGXT.U32 R19, R19, 0x1 ;  /* 0x000000011313781a */ /* 0x000fe40000000000 */
[----:B------:R-:W-:Y:S02]  /*6ef0*/  SEL R0, RZ, 0x4, P5 ;  /* 0x00000004ff007807 */ /* 0x000fe40002800000 */
[----:B------:R-:W-:-:S02]  /*6f00*/  ISETP.GE.AND P5, PT, R18, UR8, PT ;  /* 0x0000000812007c0c */ /* 0x000fc4000bfa6270 */
[----:B------:R-:W-:Y:S01]  /*6f10*/  LOP3.LUT R19, R19, 0x3e, RZ, 0xfc, !PT ;  /* 0x0000003e13137812 */ /* 0x000fe200078efcff */
[----:B------:R-:W-:-:S03]  /*6f20*/  IMAD.U32 R16, RZ, RZ, UR5 ;  /* 0x00000005ff107e24 */ /* 0x000fc6000f8e00ff */
[----:B------:R-:W-:Y:S01]  /*6f30*/  ISETP.GE.AND P1, PT, R19, UR8, PT ;  /* 0x0000000813007c0c */ /* 0x000fe2000bf26270 */
[----:B--2---:R-:W-:Y:S01]  /*6f40*/  IMAD.WIDE R16, R16, 0x4, R26 ;  /* 0x0000000410107825 */ /* 0x004fe200078e021a */
[----:B---3--:R-:W-:Y:S04]  /*6f50*/  STL [R1+0x6fc], R14 ;  /* 0x0006fc0e01007387 */ /* 0x008fe80000100800 */
[----:B------:R1:W-:Y:S04]  /*6f60*/  STL [R1+0x6f8], R15 ;  /* 0x0006f80f01007387 */ /* 0x0003e80000100800 */
[----:B-1----:R-:W2:Y:S04]  /*6f70*/  LDL R15, [R1+0x4ac] ;  /* 0x0004ac00010f7983 */ /* 0x002ea80000100800 */
[----:B------:R-:W3:Y:S04]  /*6f80*/  LDL.LU.64 R2, [R1+0xb0] ;  /* 0x0000b00001027983 */ /* 0x000ee80000300a00 */
[----:B------:R-:W4:Y:S04]  /*6f90*/  LDL.LU.64 R4, [R1+0xa8] ;  /* 0x0000a80001047983 */ /* 0x000f280000300a00 */
[----:B------:R-:W3:Y:S01]  /*6fa0*/  LDL.LU.64 R6, [R1+0xa0] ;  /* 0x0000a00001067983 */ /* 0x000ee20000300a00 */
[----:B------:R-:W-:-:S03]  /*6fb0*/  SEL R14, RZ, 0x4, P5 ;  /* 0x00000004ff0e7807 */ /* 0x000fc60002800000 */
[----:B------:R-:W3:Y:S04]  /*6fc0*/  LDL.LU.64 R8, [R1+0x98] ;  /* 0x0000980001087983 */ /* 0x000ee80000300a00 */
[----:B------:R-:W3:Y:S04]  /*6fd0*/  LDL.LU.64 R10, [R1+0x90] ;  /* 0x00009000010a7983 */ /* 0x000ee80000300a00 */
[----:B------:R-:W3:Y:S04]  /*6fe0*/  LDL.LU.64 R12, [R1+0x88] ;  /* 0x00008800010c7983 */ /* 0x000ee80000300a00 */
[----:B------:R-:W3:Y:S04]  /*6ff0*/  LDL.LU.64 R28, [R1+0x80] ;  /* 0x00008000011c7983 */ /* 0x000ee80000300a00 */
[----:B------:R-:W3:Y:S04]  /*7000*/  LDL.LU.64 R24, [R1+0x78] ;  /* 0x0000780001187983 */ /* 0x000ee80000300a00 */
[----:B------:R-:W3:Y:S04]  /*7010*/  LDL.LU.64 R22, [R1+0x70] ;  /* 0x0000700001167983 */ /* 0x000ee80000300a00 */
[----:B------:R-:W3:Y:S04]  /*7020*/  LDL.LU.64 R20, [R1+0x68] ;  /* 0x0000680001147983 */ /* 0x000ee80000300a00 */
[----:B------:R-:W3:Y:S04]  /*7030*/  LDL.LU.64 R18, [R1+0x60] ;  /* 0x0000600001127983 */ /* 0x000ee80000300a00 */
[----:B------:R1:W-:Y:S04]  /*7040*/  STL [R1+0x4], R14 ;  /* 0x0000040e01007387 */ /* 0x0003e80000100800 */
[----:B------:R-:W1:Y:S01]  /*7050*/  LDL.LU R27, [R1+0x700] ;  /* 0x00070000011b7983 */ /* 0x000e620000300800 */
[----:B------:R-:W-:-:S03]  /*7060*/  SEL R26, RZ, 0x4, P1 ;  /* 0x00000004ff1a7807 */ /* 0x000fc60000800000 */
[----:B--2---:R2:W-:Y:S01]  /*7070*/  LDGSTS.E [R15+0x1a800], [R16.64], P0 ;  /* 0x1a800000100f7fae */ /* 0x0045e2000812184c */
[----:B-1----:R-:W-:-:S03]  /*7080*/  SEL R14, R27, RZ, P2 ;  /* 0x000000ff1b0e7207 */ /* 0x002fc60001000000 */
[----:B------:R-:W3:Y:S01]  /*7090*/  LDL.LU R27, [R1+0x4] ;  /* 0x00000400011b7983 */ /* 0x000ee20000300800 */
[----:B------:R-:W-:-:S03]  /*70a0*/  ISETP.NE.U32.AND P1, PT, R14, RZ, PT ;  /* 0x000000ff0e00720c */ /* 0x000fc60003f25070 */
[----:B------:R-:W4:Y:S04]  /*70b0*/  LDL.LU R14, [R1+0x6fc] ;  /* 0x0006fc00010e7983 */ /* 0x000f280000300800 */
[----:B--2---:R-:W4:Y:S01]  /*70c0*/  LDL.LU R15, [R1+0x6f8] ;  /* 0x0006f800010f7983 */ /* 0x004f220000300800 */
[----:B------:R-:W-:Y:S01]  /*70d0*/  USHF.L.U32 UR6, UR7, 0x6, URZ ;  /* 0x0000000607067899 */ /* 0x000fe2000800063f */
[----:B------:R-:W-:Y:S02]  /*70e0*/  SEL R0, R0, RZ, P2 ;  /* 0x000000ff00007207 */ /* 0x000fe40001000000 */
[----:B------:R-:W-:Y:S01]  /*70f0*/  SEL R26, R26, RZ, P2 ;  /* 0x000000ff1a1a7207 */ /* 0x000fe20001000000 */
[----:B------:R-:W2:Y:S01]  /*7100*/  LDL.LU.64 R16, [R1+0x108] ;  /* 0x0001080001107983 */ /* 0x000ea20000300a00 */
[----:B------:R-:W-:Y:S01]  /*7110*/  ISETP.NE.U32.AND P5, PT, R0, RZ, PT ;  /* 0x000000ff0000720c */ /* 0x000fe20003fa5070 */
[----:B------:R-:W-:Y:S01]  /*7120*/  IMAD.U32 R0, RZ, RZ, UR6 ;  /* 0x00000006ff007e24 */ /* 0x000fe2000f8e00ff */
[----:B---3--:R-:W-:-:S02]  /*7130*/  SEL R27, R27, RZ, P2 ;  /* 0x000000ff1b1b7207 */ /* 0x008fc40001000000 */
[----:B------:R-:W-:Y:S02]  /*7140*/  ISETP.NE.U32.AND P2, PT, R26, RZ, PT ;  /* 0x000000ff1a00720c */ /* 0x000fe40003f45070 */
[----:B------:R-:W-:Y:S02]  /*7150*/  ISETP.NE.U32.AND P0, PT, R27, RZ, PT ;  /* 0x000000ff1b00720c */ /* 0x000fe40003f05070 */
[----:B------:R-:W3:Y:S01]  /*7160*/  LDL.LU.64 R26, [R1+0xf8] ;  /* 0x0000f800011a7983 */ /* 0x000ee20000300a00 */
[----:B----4-:R-:W-:-:S05]  /*7170*/  IMAD.WIDE R14, R0, 0x4, R14 ;  /* 0x00000004000e7825 */ /* 0x010fca00078e020e */
[----:B------:R1:W-:Y:S04]  /*7180*/  STL.64 [R1+0xe8], R14 ;  /* 0x0000e80e01007387 */ /* 0x0003e80000100a00 */
[----:B-1----:R-:W4:Y:S02]  /*7190*/  LDL.LU.64 R14, [R1+0x6f0] ;  /* 0x0006f000010e7983 */ /* 0x002f240000300a00 */
        /* <DEDUP_REMOVED lines=14> */
[----:B-1----:R-:W4:Y:S01]  /*7280*/  LDL.LU.64 R14, [R1+0x6c8] ;  /* 0x0006c800010e7983 */ /* 0x002f220000300a00 */
[----:B------:R-:W-:-:S04]  /*7290*/  IMAD.WIDE R2, R0, 0x4, R2 ;  /* 0x0000000400027825 */ /* 0x000fc800078e0202 */
        /* <DEDUP_REMOVED lines=10> */
[----:B----4-:R-:W-:-:S05]  /*7340*/  IMAD.WIDE R14, R0, 0x4, R14 ;  /* 0x00000004000e7825 */ /* 0x010fca00078e020e */
[----:B------:R1:W-:Y:S04]  /*7350*/  STL.64 [R1+0xb8], R14 ;  /* 0x0000b80e01007387 */ /* 0x0003e80000100a00 */
[----:B-1----:R-:W4:Y:S04]  /*7360*/  LDL.LU.64 R14, [R1+0x6c0] ;  /* 0x0006c000010e7983 */ /* 0x002f280000300a00 */
[----:B------:R1:W-:Y:S04]  /*7370*/  STL.64 [R1+0xb0], R2 ;  /* 0x0000b00201007387 */ /* 0x0003e80000100a00 */
[----:B-1----:R-:W3:Y:S04]  /*7380*/  LDL.LU.64 R2, [R1+0x6b8] ;  /* 0x0006b80001027983 */ /* 0x002ee80000300a00 */
        /* <DEDUP_REMOVED lines=9> */
[----:B-1----:R-:W4:Y:S04]  /*7420*/  LDL.LU.64 R12, [R1+0x690] ;  /* 0x00069000010c7983 */ /* 0x002f280000300a00 */
        /* <DEDUP_REMOVED lines=9> */
[----:B-1----:R-:W4:Y:S01]  /*74c0*/  LDL.LU.64 R18, [R1+0x668] ;  /* 0x0006680001127983 */ /* 0x002f220000300a00 */
[----:B--2---:R-:W-:-:S04]  /*74d0*/  IMAD.WIDE R16, R0, 0x4, R16 ;  /* 0x0000000400107825 */ /* 0x004fc800078e0210 */
[----:B---3--:R-:W-:-:S04]  /*74e0*/  IMAD.WIDE R10, R0, 0x4, R10 ;  /* 0x00000004000a7825 */ /* 0x008fc800078e020a */
[----:B----4-:R-:W-:-:S04]  /*74f0*/  IMAD.WIDE R12, R0, 0x4, R12 ;  /* 0x00000004000c7825 */ /* 0x010fc800078e020c */
[----:B------:R-:W-:-:S04]  /*7500*/  IMAD.WIDE R28, R0, 0x4, R28 ;  /* 0x00000004001c7825 */ /* 0x000fc800078e021c */
[----:B------:R-:W-:-:S04]  /*7510*/  IMAD.WIDE R22, R0, 0x4, R22 ;  /* 0x0000000400167825 */ /* 0x000fc800078e0216 */
[----:B------:R-:W-:-:S05]  /*7520*/  IMAD.WIDE R18, R0, 0x4, R18 ;  /* 0x0000000400127825 */ /* 0x000fca00078e0212 */
[----:B------:R1:W-:Y:S02]  /*7530*/  STL.64 [R1+0x40], R18 ;  /* 0x0000401201007387 */ /* 0x0003e40000100a00 */
[----:B-1----:R-:W-:-:S04]  /*7540*/  IMAD.WIDE R18, R0, 0x4, R20 ;  /* 0x0000000400127825 */ /* 0x002fc800078e0214 */
[C---:B------:R-:W-:Y:S01]  /*7550*/  IMAD.WIDE R20, R0.reuse, 0x4, R24 ;  /* 0x0000000400147825 */ /* 0x040fe200078e0218 */
[----:B------:R1:W-:Y:S04]  /*7560*/  STL.64 [R1+0x38], R18 ;  /* 0x0000381201007387 */ /* 0x0003e80000100a00 */
[----:B------:R-:W-:Y:S04]  /*7570*/  STL.64 [R1+0x30], R22 ;  /* 0x0000301601007387 */ /* 0x000fe80000100a00 */
[----:B------:R-:W-:Y:S01]  /*7580*/  STL.64 [R1+0x10], R20 ;  /* 0x0000101401007387 */ /* 0x000fe20000100a00 */
[----:B-1----:R-:W-:-:S03]  /*7590*/  IMAD.WIDE R18, R0, 0x4, R26 ;  /* 0x0000000400127825 */ /* 0x002fc600078e021a */
[----:B------:R1:W-:Y:S04]  /*75a0*/  STL.64 [R1+0x5c8], R28 ;  /* 0x0005c81c01007387 */ /* 0x0003e80000100a00 */
[----:B------:R-:W-:Y:S04]  /*75b0*/  STL.64 [R1+0x8], R18 ;  /* 0x0000081201007387 */ /* 0x000fe80000100a00 */
[----:B-1----:R-:W2:Y:S04]  /*75c0*/  LDL.LU.64 R28, [R1+0x148] ;  /* 0x00014800011c7983 */ /* 0x002ea80000300a00 */
[----:B------:R1:W-:Y:S04]  /*75d0*/  STL.64 [R1+0x5d0], R16 ;  /* 0x0005d01001007387 */ /* 0x0003e80000100a00 */
[----:B-1----:R-:W3:Y:S04]  /*75e0*/  LDL.LU.64 R16, [R1+0x150] ;  /* 0x0001500001107983 */ /* 0x002ee80000300a00 */
[----:B------:R1:W-:Y:S04]  /*75f0*/  STL.64 [R1+0x5d8], R12 ;  /* 0x0005d80c01007387 */ /* 0x0003e80000100a00 */
[----:B-1----:R-:W4:Y:S04]  /*7600*/  LDL.LU.64 R12, [R1+0x158] ;  /* 0x00015800010c7983 */ /* 0x002f280000300a00 */
[----:B------:R1:W-:Y:S04]  /*7610*/  STL.64 [R1+0x5e0], R10 ;  /* 0x0005e00a01007387 */ /* 0x0003e80000100a00 */
[----:B-1----:R-:W3:Y:S01]  /*7620*/  LDL.LU.64 R10, [R1+0x160] ;  /* 0x00016000010a7983 */ /* 0x002ee20000300a00 */
[----:B------:R-:W-:-:S04]  /*7630*/  IMAD.WIDE R8, R0, 0x4, R8 ;  /* 0x0000000400087825 */ /* 0x000fc800078e0208 */
[----:B------:R-:W-:-:S04]  /*7640*/  IMAD.WIDE R6, R0, 0x4, R6 ;  /* 0x0000000400067825 */ /* 0x000fc800078e0206 */
[----:B------:R-:W-:Y:S02]  /*7650*/  IMAD.U32 R18, RZ, RZ, UR5 ;  /* 0x00000005ff127e24 */ /* 0x000fe4000f8e00ff */
[C---:B------:R-:W-:Y:S01]  /*7660*/  IMAD.WIDE R4, R0.reuse, 0x4, R4 ;  /* 0x0000000400047825 */ /* 0x040fe200078e0204 */
[----:B------:R-:W-:Y:S03]  /*7670*/  STL.64 [R1+0x5e8], R8 ;  /* 0x0005e80801007387 */ /* 0x000fe60000100a00 */
[----:B------:R-:W-:Y:S01]  /*7680*/  IMAD.WIDE R2, R0, 0x4, R2 ;  /* 0x0000000400027825 */ /* 0x000fe200078e0202 */
[----:B------:R-:W-:Y:S03]  /*7690*/  STL.64 [R1+0x5f0], R6 ;  /* 0x0005f00601007387 */ /* 0x000fe60000100a00 */
[----:B------:R-:W-:-:S02]  /*76a0*/  IMAD.U32 R24, RZ, RZ, UR5 ;  /* 0x00000005ff187e24 */ /* 0x000fc4000f8e00ff */
[----:B------:R-:W-:Y:S01]  /*76b0*/  IMAD.WIDE R14, R0, 0x4, R14 ;  /* 0x00000004000e7825 */ /* 0x000fe200078e020e */
[----:B------:R-:W-:Y:S04]  /*76c0*/  STL.64 [R1+0x5f8], R4 ;  /* 0x0005f80401007387 */ /* 0x000fe80000100a00 */
[----:B------:R-:W-:Y:S04]  /*76d0*/  STL.64 [R1+0x600], R2 ;  /* 0x0006000201007387 */ /* 0x000fe80000100a00 */
[----:B------:R-:W-:Y:S01]  /*76e0*/  STL.64 [R1+0x608], R14 ;  /* 0x0006080e01007387 */ /* 0x000fe20000100a00 */
[----:B--2---:R-:W-:-:S04]  /*76f0*/  IMAD.WIDE R24, R24, 0x4, R28 ;  /* 0x0000000418187825 */ /* 0x004fc800078e021c */
[----:B---3--:R-:W-:-:S05]  /*7700*/  IMAD.WIDE R18, R18, 0x4, R10 ;  /* 0x0000000412127825 */ /* 0x008fca00078e020a */
[----:B------:R1:W-:Y:S04]  /*7710*/  STL.64 [R1+0x660], R18 ;  /* 0x0006601201007387 */ /* 0x0003e80000100a00 */
[----:B-1----:R-:W2:Y:S04]  /*7720*/  LDL.LU.64 R18, [R1+0x140] ;  /* 0x0001400001127983 */ /* 0x002ea80000300a00 */
[----:B------:R-:W-:Y:S04]  /*7730*/  STL [R1+0x65c], R25 ;  /* 0x00065c1901007387 */ /* 0x000fe80000100800 */
        /* <DEDUP_REMOVED lines=18> */
[----:B-1----:R-:W3:Y:S01]  /*7860*/  LDL.LU.64 R14, [R1+0xe8] ;  /* 0x0000e800010e7983 */ /* 0x002ee20000300a00 */
[----:B------:R-:W-:-:S02]  /*7870*/  IMAD.U32 R20, RZ, RZ, UR5 ;  /* 0x00000005ff147e24 */ /* 0x000fc4000f8e00ff */
[----:B------:R-:W-:Y:S02]  /*7880*/  IMAD.U32 R22, RZ, RZ, UR5 ;  /* 0x00000005ff167e24 */ /* 0x000fe4000f8e00ff */
[----:B------:R-:W-:Y:S02]  /*7890*/  IMAD.U32 R26, RZ, RZ, UR5 ;  /* 0x00000005ff1a7e24 */ /* 0x000fe4000f8e00ff */
[----:B----4-:R-:W-:-:S04]  /*78a0*/  IMAD.WIDE R20, R20, 0x4, R12 ;  /* 0x0000000414147825 */ /* 0x010fc800078e020c */
[----:B------:R-:W-:-:S04]  /*78b0*/  IMAD.WIDE R22, R22, 0x4, R16 ;  /* 0x0000000416167825 */ /* 0x000fc800078e0210 */
[----:B--2---:R-:W-:Y:S01]  /*78c0*/  IMAD.WIDE R26, R26, 0x4, R18 ;  /* 0x000000041a1a7825 */ /* 0x004fe200078e0212 */
[----:B------:R-:W1:Y:S04]  /*78d0*/  S2R R25, SR_TID.X ;  /* 0x0000000000197919 */ /* 0x000e680000002100 */
[----:B---3--:R2:W-:Y:S04]  /*78e0*/  STL [R1+0x658], R15 ;  /* 0x0006580f01007387 */ /* 0x0085e80000100800 */
[----:B--2---:R-:W2:Y:S04]  /*78f0*/  LDL R15, [R1+0x4ac] ;  /* 0x0004ac00010f7983 */ /* 0x004ea80000100800 */
[----:B------:R-:W3:Y:S04]  /*7900*/  LDL.LU.64 R2, [R1+0x98] ;  /* 0x0000980001027983 */ /* 0x000ee80000300a00 */
[----:B------:R-:W4:Y:S04]  /*7910*/  LDL.LU.64 R4, [R1+0x90] ;  /* 0x0000900001047983 */ /* 0x000f280000300a00 */
[----:B------:R-:W2:Y:S04]  /*7920*/  LDL.LU.64 R6, [R1+0x88] ;  /* 0x0000880001067983 */ /* 0x000ea80000300a00 */
[----:B------:R-:W2:Y:S04]  /*7930*/  LDL.LU.64 R8, [R1+0x80] ;  /* 0x0000800001087983 */ /* 0x000ea80000300a00 */
[----:B------:R-:W2:Y:S04]  /*7940*/  LDL.LU.64 R10, [R1+0x78] ;  /* 0x00007800010a7983 */ /* 0x000ea80000300a00 */
[----:B------:R-:W2:Y:S04]  /*7950*/  LDL.LU.64 R12, [R1+0x58] ;  /* 0x00005800010c7983 */ /* 0x000ea80000300a00 */
[----:B------:R-:W2:Y:S04]  /*7960*/  LDL.LU.64 R16, [R1+0x50] ;  /* 0x0000500001107983 */ /* 0x000ea80000300a00 */
[----:B------:R-:W2:Y:S04]  /*7970*/  LDL.LU.64 R28, [R1+0x48] ;  /* 0x00004800011c7983 */ /* 0x000ea80000300a00 */
[----:B------:R-:W2:Y:S01]  /*7980*/  LDL.LU.64 R18, [R1+0x660] ;  /* 0x0006600001127983 */ /* 0x000ea20000300a00 */
[----:B-1----:R-:W-:-:S02]  /*7990*/  LOP3.LUT R0, R25, 0x1ff, RZ, 0xc0, !PT ;  /* 0x000001ff19007812 */ /* 0x002fc400078ec0ff */
[----:B------:R-:W-:-:S03]  /*79a0*/  LOP3.LUT R25, R25, 0x1c0, RZ, 0xc0, !PT ;  /* 0x000001c019197812 */ /* 0x000fc600078ec0ff */
[----:B------:R-:W-:Y:S01]  /*79b0*/  IMAD.SHL.U32 R0, R0, 0x4, RZ ;  /* 0x0000000400007824 */ /* 0x000fe200078e00ff */
[----:B------:R-:W-:-:S04]  /*79c0*/  SHF.R.U32.HI R25, RZ, 0x2, R25 ;  /* 0x00000002ff197819 */ /* 0x000fc80000011619 */
[----:B------:R-:W-:Y:S01]  /*79d0*/  LOP3.LUT R0, R0, R25, RZ, 0x3c, !PT ;  /* 0x0000001900007212 */ /* 0x000fe200078e3cff */
[----:B--2---:R1:W-:Y:S04]  /*79e0*/  LDGSTS.E [R15+0x1b800], [R18.64], P4 ;  /* 0x1b800000120f7fae */ /* 0x0043e8000a12184c */
[----:B------:R2:W-:Y:S04]  /*79f0*/  LDGSTS.E [R15+0x1c800], [R20.64], P5 ;  /* 0x1c800000140f7fae */ /* 0x0005e8000a92184c */
[----:B------:R3:W-:Y:S04]  /*7a00*/  LDGSTS.E [R15+0x1d800], [R22.64], P1 ;  /* 0x1d800000160f7fae */ /* 0x0007e8000892184c */
[----:B-1----:R-:W4:Y:S04]  /*7a10*/  LDL.LU.64 R18, [R1+0x8] ;  /* 0x0000080001127983 */ /* 0x002f280000300a00 */
[----:B--2---:R-:W2:Y:S04]  /*7a20*/  LDL.LU.64 R20, [R1+0x10] ;  /* 0x0000100001147983 */ /* 0x004ea80000300a00 */
[----:B---3--:R-:W2:Y:S04]  /*7a30*/  LDL.LU.64 R22, [R1+0x30] ;  /* 0x0000300001167983 */ /* 0x008ea80000300a00 */
[----:B------:R-:W2:Y:S04]  /*7a40*/  LDL.LU R25, [R1+0x65c] ;  /* 0x00065c0001197983 */ /* 0x000ea80000300800 */
[----:B--2---:R1:W-:Y:S04]  /*7a50*/  LDGSTS.E [R15+0x1e800], [R24.64], P0 ;  /* 0x1e800000180f7fae */ /* 0x0043e8000812184c */
[----:B------:R2:W-:Y:S04]  /*7a60*/  LDGSTS.E [R15+0x1f800], [R26.64], P2 ;  /* 0x1f8000001a0f7fae */ /* 0x0005e8000912184c */
[----:B------:R-:W0:Y:S04]  /*7a70*/  LDGDEPBAR ;  /* 0x00000000000079af */ /* 0x000e280000000000 */
[----:B-1----:R-:W2:Y:S04]  /*7a80*/  LDL.LU.64 R24, [R1+0x38] ;  /* 0x0000380001187983 */ /* 0x002ea80000300a00 */
[----:B--2---:R-:W2:Y:S04]  /*7a90*/  LDL.LU R15, [R1+0x658] ;  /* 0x00065800010f7983 */ /* 0x004ea80000300800 */
[----:B------:R-:W2:Y:S04]  /*7aa0*/  LDL.LU.64 R26, [R1+0x40] ;  /* 0x00004000011a7983 */ /* 0x000ea80000300a00 */
        /* <DEDUP_REMOVED lines=19> */
[----:B------:R2:W-:Y:S04]  /*7be0*/  LDGSTS.E [R0+0x35000], [R2.64], P3 ;  /* 0x3500000002007fae */ /* 0x0005e8000992184c */
[----:B----4-:R4:W-:Y:S04]  /*7bf0*/  LDGSTS.E [R0+0x35800], [R4.64], P3 ;  /* 0x3580000004007fae */ /* 0x0109e8000992184c */
        /* <DEDUP_REMOVED lines=18> */
[----:B------:R1:W-:Y:S04]  /*7d20*/  LDGSTS.E [R0+0x3a800], [R20.64], P3 ;  /* 0x3a80000014007fae */ /* 0x0003e8000992184c */
[----:B------:R1:W-:Y:S04]  /*7d30*/  LDGSTS.E [R0+0x3b000], [R18.64], P3 ;  /* 0x3b00000012007fae */ /* 0x0003e8000992184c */
[----:B--2---:R2:W-:Y:S01]  /*7d40*/  LDGSTS.E [R0+0x3b800], [R28.64], P3 ;  /* 0x3b8000001c007fae */ /* 0x0045e2000992184c */
[----:B-1----:R-:W-:-:S03]  /*7d50*/  IMAD.MOV.U32 R19, RZ, RZ, 0x3f ;  /* 0x0000003fff137424 */ /* 0x002fc600078e00ff */
[----:B------:R-:W1:Y:S04]  /*7d60*/  S2R R18, SR_TID.X ;  /* 0x0000000000127919 */ /* 0x000e680000002100 */
[----:B--2---:R2:W5:Y:S01]  /*7d70*/  LDL.LU.64 R28, [R1+0x5c0] ;  /* 0x0005c000011c7983 */ /* 0x0045620000300a00 */
[----:B------:R-:W-:-:S03]  /*7d80*/  IADD3 R19, R19, c[0x0][0x180], RZ ;  /* 0x0000600013137a10 */ /* 0x000fc60007ffe0ff */
[----:B------:R2:W-:Y:S01]  /*7d90*/  LDGSTS.E [R0+0x3c000], [R16.64], P3 ;  /* 0x3c00000010007fae */ /* 0x0005e2000992184c */
[----:B------:R-:W-:-:S03]  /*7da0*/  ISETP.GT.AND P6, PT, R19, 0x3f, PT ;  /* 0x0000003f1300780c */ /* 0x000fc60003fc4270 */
[----:B------:R2:W-:Y:S04]  /*7db0*/  LDGSTS.E [R0+0x3c800], [R12.64], P3 ;  /* 0x3c8000000c007fae */ /* 0x0005e8000992184c */
[----:B------:R2:W-:Y:S04]  /*7dc0*/  LDGSTS.E [R0+0x3d000], [R10.64], P3 ;  /* 0x3d0000000a007fae */ /* 0x0005e8000992184c */
[----:B------:R2:W-:Y:S04]  /*7dd0*/  LDGSTS.E [R0+0x3d800], [R8.64], P3 ;  /* 0x3d80000008007fae */ /* 0x0005e8000992184c */
[----:B------:R2:W-:Y:S04]  /*7de0*/  LDGSTS.E [R0+0x3e000], [R6.64], P3 ;  /* 0x3e00000006007fae */ /* 0x0005e8000992184c */
[----:B----4-:R2:W-:Y:S04]  /*7df0*/  LDGSTS.E [R0+0x3e800], [R4.64], P3 ;  /* 0x3e80000004007fae */ /* 0x0105e8000992184c */
[----:B------:R2:W-:Y:S04]  /*7e00*/  LDGSTS.E [R0+0x3f000], [R2.64], P3 ;  /* 0x3f00000002007fae */ /* 0x0005e8000992184c */
[----:B---3--:R2:W-:Y:S04]  /*7e10*/  LDGSTS.E [R0+0x3f800], [R14.64], P3 ;  /* 0x3f8000000e007fae */ /* 0x0085e8000992184c */
[----:B------:R-:W0:Y:S01]  /*7e20*/  LDGDEPBAR ;  /* 0x00000000000079af */ /* 0x000e220000000000 */
[----:B------:R-:W-:Y:S05]  /*7e30*/  @P6 BRA `(.L_x_0) ;  /* 0x0000083000006947 */ /* 0x000fea0003800000 */
[----:B-12---:R-:W-:Y:S01]  /*7e40*/  IMAD.SHL.U32 R0, R18, 0x2, RZ ;  /* 0x0000000212007824 */ /* 0x006fe200078e00ff */
[----:B------:R1:W-:Y:S04]  /*7e50*/  STL [R1+0x1d0], RZ ;  /* 0x0001d0ff01007387 */ /* 0x0003e80000100800 */
[----:B------:R1:W-:Y:S04]  /*7e60*/  STL [R1+0x530], R0 ;  /* 0x0005300001007387 */ /* 0x0003e80000100800 */
[----:B------:R1:W-:Y:S04]  /*7e70*/  STL [R1+0x1d4], RZ ;  /* 0x0001d4ff01007387 */ /* 0x0003e80000100800 */
        /* <DEDUP_REMOVED lines=125> */
[----:B------:R1:W-:Y:S01]  /*8650*/  STL [R1+0x21c], RZ ;  /* 0x00021cff01007387 */ /* 0x0003e20000100800 */
[----:B------:R-:W-:Y:S05]  /*8660*/  BRA `(.L_x_1) ;  /* 0x0001472000007947 */ /* 0x000fea0003800000 */
.L_x_0:
[----:B-12---:R-:W2:Y:S04]  /*8670*/  LDL.LU R2, [R1+0x244] ;  /* 0x0002440001027983 */ /* 0x006ea80000300800 */
[----:B------:R-:W3:Y:S04]  /*8680*/  LDL.LU R13, [R1+0x29c] ;  /* 0x00029c00010d7983 */ /* 0x000ee80000300800 */
[----:B------:R-:W4:Y:S04]  /*8690*/  LDL.LU R12, [R1+0x248] ;  /* 0x00024800010c7983 */ /* 0x000f280000300800 */
[----:B------:R-:W4:Y:S04]  /*86a0*/  LDL.LU R11, [R1+0x2b8] ;  /* 0x0002b800010b7983 */ /* 0x000f280000300800 */
[----:B------:R-:W4:Y:S04]  /*86b0*/  LDL.LU R10, [R1+0x240] ;  /* 0x00024000010a7983 */ /* 0x000f280000300800 */
[----:B------:R-:W4:Y:S04]  /*86c0*/  LDL.LU R9, [R1+0x23c] ;  /* 0x00023c0001097983 */ /* 0x000f280000300800 */
[----:B------:R-:W4:Y:S04]  /*86d0*/  LDL.LU R8, [R1+0x238] ;  /* 0x0002380001087983 */ /* 0x000f280000300800 */
[----:B------:R-:W4:Y:S04]  /*86e0*/  LDL.LU R7, [R1+0x234] ;  /* 0x0002340001077983 */ /* 0x000f280000300800 */
[----:B------:R-:W4:Y:S04]  /*86f0*/  LDL.LU R6, [R1+0x230] ;  /* 0x0002300001067983 */ /* 0x000f280000300800 */
[----:B------:R-:W4:Y:S04]  /*8700*/  LDL.LU R5, [R1+0x1cc] ;  /* 0x0001cc0001057983 */ /* 0x000f280000300800 */
[----:B------:R-:W1:Y:S01]  /*8710*/  S2R R0, SR_TID.X ;  /* 0x0000000000007919 */ /* 0x000e620000002100 */
[----:B------:R-:W-:-:S02]  /*8720*/  IMAD.U32 R3, RZ, RZ, UR5 ;  /* 0x00000005ff037e24 */ /* 0x000fc4000f8e00ff */
[----:B------:R-:W-:Y:S01]  /*8730*/  IMAD.MOV.U32 R17, RZ, RZ, c[0x0][0x188] ;  /* 0x00006200ff117624 */ /* 0x000fe200078e00ff */
[----:B-1----:R-:W-:-:S04]  /*8740*/  SHF.R.U32.HI R0, RZ, 0x8, R0 ;  /* 0x00000008ff007819 */ /* 0x002fc80000011600 */
[----:B------:R-:W-:-:S05]  /*8750*/  SGXT.U32 R14, R0, 0x1 ;  /* 0x00000001000e781a */ /* 0x000fca0000000000 */
[C---:B------:R-:W-:Y:S02]  /*8760*/  IMAD R16, R14.reuse, c[0x0][0x188], RZ ;  /* 0x000062000e107a24 */ /* 0x040fe400078e02ff */
[----:B------:R-:W-:-:S04]  /*8770*/  IMAD R15, R14, c[0x0][0x188], RZ ;  /* 0x000062000e0f7a24 */ /* 0x000fc800078e02ff */
[----:B------:R-:W-:Y:S01]  /*8780*/  IMAD R15, R17, 0x2, R15 ;  /* 0x00000002110f7824 */ /* 0x000fe200078e020f */
[----:B------:R-:W-:Y:S01]  /*8790*/  SHF.R.S32.HI R4, RZ, 0x1f, R16 ;  /* 0x0000001fff047819 */ /* 0x000fe20000011410 */
[----:B-----5:R-:W-:Y:S01]  /*87a0*/  STL [R1+0x5bc], R29 ;  /* 0x0005bc1d01007387 */ /* 0x020fe20000100800 */
[----:B---3--:R-:W-:Y:S01]  /*87b0*/  LEA R3, P1, R3, R13, 0x3 ;  /* 0x0000000d03037211 */ /* 0x008fe200078218ff */
[C---:B------:R-:W-:Y:S02]  /*87c0*/  IMAD R13, R14.reuse, c[0x0][0x188], RZ ;  /* 0x000062000e0d7a24 */ /* 0x040fe400078e02ff */
[----:B------:R-:W-:Y:S02]  /*87d0*/  IMAD R14, R14, c[0x0][0x188], RZ ;  /* 0x000062000e0e7a24 */ /* 0x000fe400078e02ff */
[C---:B------:R-:W-:Y:S01]  /*87e0*/  IMAD R13, R17.reuse, 0x2, R13 ;  /* 0x00000002110d7824 */ /* 0x040fe200078e020d */
[----:B--2---:R-:W-:Y:S01]  /*87f0*/  SHF.R.S32.HI R0, RZ, 0x1f, R2 ;  /* 0x0000001fff007819 */ /* 0x004fe20000011402 */
[----:B------:R-:W-:-:S02]  /*8800*/  IMAD R14, R17, 0x2, R14 ;  /* 0x00000002110e7824 */ /* 0x000fc400078e020e */
[C---:B------:R-:W-:Y:S01]  /*8810*/  IMAD R13, R17.reuse, 0x2, R13 ;  /* 0x00000002110d7824 */ /* 0x040fe200078e020d */
[----:B------:R-:W-:Y:S01]  /*8820*/  SHF.L.U64.HI R0, R2, 0x2, R0 ;  /* 0x0000000202007819 */ /* 0x000fe20000010200 */
[C---:B------:R-:W-:Y:S01]  /*8830*/  IMAD R14, R17.reuse, 0x2, R14 ;  /* 0x00000002110e7824 */ /* 0x040fe200078e020e */
[----:B------:R-:W-:Y:S01]  /*8840*/  SHF.R.S32.HI R2, RZ, 0x1f, R15 ;  /* 0x0000001fff027819 */ /* 0x000fe2000001140f */
[----:B------:R-:W-:Y:S01]  /*8850*/  IMAD R13, R17, 0x2, R13 ;  /* 0x00000002110d7824 */ /* 0x000fe200078e020d */
[----:B------:R1:W-:Y:S02]  /*8860*/  STL [R1+0x13c], R3 ;  /* 0x00013c0301007387 */ /* 0x0003e40000100800 */
[----:B------:R-:W-:Y:S02]  /*8870*/  SHF.L.U64.HI R15, R15, 0x2, R2 ;  /* 0x000000020f0f7819 */ /* 0x000fe40000010202 */
[----:B------:R-:W-:Y:S02]  /*8880*/  SHF.R.S32.HI R2, RZ, 0x1f, R13 ;  /* 0x0000001fff027819 */ /* 0x000fe4000001140d */
[----:B-1----:R-:W-:-:S02]  /*8890*/  SHF.L.U64.HI R3, R16, 0x2, R4 ;  /* 0x0000000210037819 */ /* 0x002fc40000010204 */
[----:B------:R-:W-:Y:S02]  /*88a0*/  SHF.R.S32.HI R4, RZ, 0x1f, R14 ;  /* 0x0000001fff047819 */ /* 0x000fe4000001140e */
[----:B----4-:R-:W-:Y:S02]  /*88b0*/  SHF.R.S32.HI R3, RZ, 0x1f, R12 ;  /* 0x0000001fff037819 */ /* 0x010fe4000001140c */
[----:B------:R-:W-:Y:S02]  /*88c0*/  SHF.L.U64.HI R14, R14, 0x2, R4 ;  /* 0x000000020e0e7819 */ /* 0x000fe40000010204 */
[----:B------:R-:W-:Y:S02]  /*88d0*/  SHF.R.S32.HI R4, RZ, 0x1f, R11 ;  /* 0x0000001fff047819 */ /* 0x000fe4000001140b */
[----:B------:R-:W-:Y:S02]  /*88e0*/  SHF.L.U64.HI R13, R13, 0x2, R2 ;  /* 0x000000020d0d7819 */ /* 0x000fe40000010202 */
[----:B------:R-:W-:Y:S01]  /*88f0*/  SHF.L.U64.HI R3, R12, 0x2, R3 ;  /* 0x000000020c037819 */ /* 0x000fe20000010203 */
[----:B------:R-:W-:Y:S01]  /*8900*/  STL [R1+0x4a0], R14 ;  /* 0x0004a00e01007387 */ /* 0x000fe20000100800 */
[----:B------:R-:W-:-:S02]  /*8910*/  SHF.R.S32.HI R2, RZ, 0x1f, R10 ;  /* 0x0000001fff027819 */ /* 0x000fc4000001140a */
[----:B------:R-:W-:Y:S01]  /*8920*/  SHF.L.U64.HI R11, R11, 0x2, R4 ;  /* 0x000000020b0b7819 */ /* 0x000fe20000010204 */
[----:B------:R-:W-:Y:S01]  /*8930*/  STL [R1+0x49c], R13 ;  /* 0x00049c0d01007387 */ /* 0x000fe20000100800 */
[----:B------:R-:W-:Y:S02]  /*8940*/  SHF.R.S32.HI R4, RZ, 0x1f, R9 ;  /* 0x0000001fff047819 */ /* 0x000fe40000011409 */
[----:B------:R-:W-:Y:S01]  /*8950*/  SHF.L.U64.HI R10, R10, 0x2, R2 ;  /* 0x000000020a0a7819 */ /* 0x000fe20000010202 */
[----:B------:R1:W-:Y:S01]  /*8960*/  STL [R1+0x498], R3 ;  /* 0x0004980301007387 */ /* 0x0003e20000100800 */
[----:B------:R-:W-:-:S03]  /*8970*/  SHF.L.U64.HI R4, R9, 0x2, R4 ;  /* 0x0000000209047819 */ /* 0x000fc60000010204 */
[----:B------:R2:W-:Y:S01]  /*8980*/  STL [R1+0x494], R11 ;  /* 0x0004940b01007387 */ /* 0x0005e20000100800 */
[----:B-1----:R-:W-:-:S03]  /*8990*/  SHF.R.S32.HI R3, RZ, 0x1f, R8 ;  /* 0x0000001fff037819 */ /* 0x002fc60000011408 */
[----:B------:R-:W-:Y:S01]  /*89a0*/  STL [R1+0x490], R10 ;  /* 0x0004900a01007387 */ /* 0x000fe20000100800 */
[----:B------:R-:W-:-:S03]  /*89b0*/  SHF.L.U64.HI R3, R8, 0x2, R3 ;  /* 0x0000000208037819 */ /* 0x000fc60000010203 */
[----:B------:R-:W3:Y:S04]  /*89c0*/  LDL.LU R17, [R1+0x18] ;  /* 0x0000180001117983 */ /* 0x000ee80000300800 */
[----:B------:R1:W-:Y:S04]  /*89d0*/  STL [R1+0x48c], R4 ;  /* 0x00048c0401007387 */ /* 0x0003e80000100800 */
[----:B------:R-:W4:Y:S04]  /*89e0*/  LDL.LU R14, [R1+0x1c] ;  /* 0x00001c00010e7983 */ /* 0x000f280000300800 */
[----:B------:R1:W-:Y:S04]  /*89f0*/  STL [R1+0x488], R3 ;  /* 0x0004880301007387 */ /* 0x0003e80000100800 */
[----:B--2---:R-:W2:Y:S01]  /*8a00*/  LDL.LU R11, [R1+0x20] ;  /* 0x00002000010b7983 */ /* 0x004ea20000300800 */
[----:B------:R-:W-:-:S03]  /*8a10*/  SHF.R.S32.HI R2, RZ, 0x1f, R7 ;  /* 0x0000001fff027819 */ /* 0x000fc60000011407 */
[----:B------:R-:W2:Y:S01]  /*8a20*/  LDL.LU R8, [R1+0x24] ;  /* 0x0000240001087983 */ /* 0x000ea20000300800 */
[----:B-1----:R-:W-:Y:S02]  /*8a30*/  SHF.L.U64.HI R4, R7, 0x2, R2 ;  /* 0x0000000207047819 */ /* 0x002fe40000010202 */
[----:B------:R-:W-:Y:S02]  /*8a40*/  SHF.R.S32.HI R3, RZ, 0x1f, R6 ;  /* 0x0000001fff037819 */ /* 0x000fe40000011406 */
[----:B------:R-:W-:Y:S02]  /*8a50*/  SHF.R.S32.HI R2, RZ, 0x1f, R5 ;  /* 0x0000001fff027819 */ /* 0x000fe40000011405 */
[----:B------:R-:W-:Y:S02]  /*8a60*/  SHF.L.U64.HI R3, R6, 0x2, R3 ;  /* 0x0000000206037819 */ /* 0x000fe40000010203 */
[----:B------:R-:W-:Y:S01]  /*8a70*/  SHF.L.U64.HI R2, R5, 0x2, R2 ;  /* 0x0000000205027819 */ /* 0x000fe20000010202 */
[----:B------:R-:W-:Y:S04]  /*8a80*/  STL [R1+0x484], R4 ;  /* 0x0004840401007387 */ /* 0x000fe80000100800 */
[----:B------:R-:W-:Y:S04]  /*8a90*/  STL [R1+0x480], R3 ;  /* 0x0004800301007387 */ /* 0x000fe80000100800 */
[----:B------:R-:W2:Y:S04]  /*8aa0*/  LDL.LU R20, [R1+0x28] ;  /* 0x0000280001147983 */ /* 0x000ea80000300800 */
[----:B------:R1:W-:Y:S04]  /*8ab0*/  STL [R1+0x47c], R2 ;  /* 0x00047c0201007387 */ /* 0x0003e80000100800 */
[----:B------:R-:W2:Y:S04]  /*8ac0*/  LDL.LU R15, [R1+0x2c] ;  /* 0x00002c00010f7983 */ /* 0x000ea80000300800 */
[----:B------:R-:W2:Y:S04]  /*8ad0*/  LDL.LU R12, [R1+0x168] ;  /* 0x00016800010c7983 */ /* 0x000ea80000300800 */
[----:B------:R-:W2:Y:S01]  /*8ae0*/  LDL.LU R9, [R1+0x16c] ;  /* 0x00016c0001097983 */ /* 0x000ea20000300800 */
[----:B------:R-:W-:Y:S01]  /*8af0*/  USHF.R.S32.HI UR9, URZ, 0x1f, UR5 ;  /* 0x0000001f3f097899 */ /* 0x000fe20008011405 */
[----:B------:R-:W-:Y:S01]  /*8b00*/  LOP3.LUT R5, R18, 0x3f, RZ, 0xc0, !PT ;  /* 0x0000003f12057812 */ /* 0x000fe200078ec0ff */
[----:B------:R-:W-:-:S02]  /*8b10*/  USHF.R.S32.HI UR10, URZ, 0x1f, UR6 ;  /* 0x0000001f3f0a7899 */ /* 0x000fc40008011406 */
[----:B------:R-:W-:Y:S01]  /*8b20*/  USHF.L.U32 UR7, UR6, 0x3, URZ ;  /* 0x0000000306077899 */ /* 0x000fe2000800063f */
[----:B-1----:R-:W-:Y:S02]  /*8b30*/  IMAD.U32 R2, RZ, RZ, UR5 ;  /* 0x00000005ff027e24 */ /* 0x002fe4000f8e00ff */
[----:B------:R-:W-:Y:S02]  /*8b40*/  IMAD R7, R5, c[0x0][0x18c], RZ ;  /* 0x0000630005077a24 */ /* 0x000fe400078e02ff */
[----:B------:R-:W-:Y:S01]  /*8b50*/  IMAD.U32 R4, RZ, RZ, UR9 ;  /* 0x00000009ff047e24 */ /* 0x000fe2000f8e00ff */
[----:B------:R-:W-:Y:S01]  /*8b60*/  USHF.L.U64.HI UR8, UR6, 0x3, UR10 ;  /* 0x0000000306087899 */ /* 0x000fe2000801020a */
[----:B------:R-:W-:Y:S02]  /*8b70*/  SHF.R.S32.HI R3, RZ, 0x1f, R28 ;  /* 0x0000001fff037819 */ /* 0x000fe4000001141c */
[----:B------:R-:W-:Y:S02]  /*8b80*/  LEA R10, P0, R28, UR7, 0x2 ;  /* 0x000000071c0a7c11 */ /* 0x000fe4000f8010ff */
[----:B------:R-:W-:-:S02]  /*8b90*/  SHF.R.S32.HI R5, RZ, 0x1f, R7 ;  /* 0x0000001fff057819 */ /* 0x000fc40000011407 */
[----:B------:R-:W-:Y:S01]  /*8ba0*/  LEA.HI.X R29, R2, R0, R4, 0x3, P1 ;  /* 0x00000000021d7211 */ /* 0x000fe200008f1c04 */
[----:B------:R1:W-:Y:S01]  /*8bb0*/  STL [R1+0x4c], R10 ;  /* 0x00004c0a01007387 */ /* 0x0003e20000100800 */
[----:B------:R-:W-:Y:S02]  /*8bc0*/  LEA.HI.X R0, R28, UR8, R3, 0x2, P0 ;  /* 0x000000081c007c11 */ /* 0x000fe400080f1403 */
[----:B------:R-:W-:Y:S01]  /*8bd0*/  SHF.L.U64.HI R7, R7, 0x2, R5 ;  /* 0x0000000207077819 */ /* 0x000fe20000010205 */
[----:B------:R-:W-:Y:S01]  /*8be0*/  STL [R1+0x5c0], R29 ;  /* 0x0005c01d01007387 */ /* 0x000fe20000100800 */
[----:B------:R-:W-:-:S03]  /*8bf0*/  SHF.R.S32.HI R6, RZ, 0x1f, R19 ;  /* 0x0000001fff067819 */ /* 0x000fc60000011413 */
[----:B------:R-:W2:Y:S04]  /*8c00*/  LDL.LU R16, [R1+0x170] ;  /* 0x0001700001107983 */ /* 0x000ea80000300800 */
[----:B------:R-:W2:Y:S04]  /*8c10*/  LDL.LU R13, [R1+0x174] ;  /* 0x00017400010d7983 */ /* 0x000ea80000300800 */
[----:B------:R3:W-:Y:S01]  /*8c20*/  STL [R1+0x48], R0 ;  /* 0x0000480001007387 */ /* 0x0007e20000100800 */
[----:B------:R-:W-:-:S03]  /*8c30*/  LEA.HI R5, R6, R19, RZ, 0x6 ;  /* 0x0000001306057211 */ /* 0x000fc600078f30ff */
[----:B-1----:R-:W2:Y:S04]  /*8c40*/  LDL.LU R10, [R1+0x178] ;  /* 0x00017800010a7983 */ /* 0x002ea80000300800 */
[----:B------:R-:W2:Y:S01]  /*8c50*/  LDL.LU R7, [R1+0x17c] ;  /* 0x00017c0001077983 */ /* 0x000ea20000300800 */
[----:B---3--:R-:W-:Y:S02]  /*8c60*/  SHF.R.S32.HI R0, RZ, 0x1f, R17 ;  /* 0x0000001fff007819 */ /* 0x008fe40000011411 */
[----:B------:R-:W-:-:S04]  /*8c70*/  LEA R18, P0, R17, UR7, 0x2 ;  /* 0x0000000711127c11 */ /* 0x000fc8000f8010ff */
[----:B------:R-:W-:Y:S02]  /*8c80*/  LEA.HI.X R0, R17, UR8, R0, 0x2, P0 ;  /* 0x0000000811007c11 */ /* 0x000fe400080f1400 */
[----:B----4-:R-:W-:Y:S02]  /*8c90*/  SHF.R.S32.HI R2, RZ, 0x1f, R14 ;  /* 0x0000001fff027819 */ /* 0x010fe4000001140e */
[----:B------:R-:W-:-:S04]  /*8ca0*/  LEA R26, P1, R14, UR7, 0x2 ;  /* 0x000000070e1a7c11 */ /* 0x000fc8000f8210ff */
[----:B------:R-:W-:Y:S02]  /*8cb0*/  LEA.HI.X R5, R14, UR8, R2, 0x2, P1 ;  /* 0x000000080e057c11 */ /* 0x000fe400088f1402 */
[----:B--2---:R-:W-:Y:S02]  /*8cc0*/  SHF.R.S32.HI R3, RZ, 0x1f, R11 ;  /* 0x0000001fff037819 */ /* 0x004fe4000001140b */
[C---:B------:R-:W-:Y:S02]  /*8cd0*/  LEA R28, P2, R11.reuse, UR7, 0x2 ;  /* 0x000000070b1c7c11 */ /* 0x040fe4000f8410ff */
[C---:B------:R-:W-:Y:S02]  /*8ce0*/  LEA R6, P3, R8.reuse, UR7, 0x2 ;  /* 0x0000000708067c11 */ /* 0x040fe4000f8610ff */
[----:B------:R-:W-:Y:S02]  /*8cf0*/  SHF.R.S32.HI R4, RZ, 0x1f, R8 ;  /* 0x0000001fff047819 */ /* 0x000fe40000011408 */
[----:B------:R-:W-:Y:S01]  /*8d00*/  LEA.HI.X R2, R11, UR8, R3, 0x2, P2 ;  /* 0x000000080b027c11 */ /* 0x000fe200090f1403 */
[----:B------:R-:W-:Y:S04]  /*8d10*/  STL [R1+0x40], R6 ;  /* 0x0000400601007387 */ /* 0x000fe80000100800 */
[----:B------:R1:W-:Y:S04]  /*8d20*/  STL [R1+0x70], R0 ;  /* 0x0000700001007387 */ /* 0x0003e80000100800 */
[----:B------:R-:W-:Y:S04]  /*8d30*/  STL [R1+0x74], R5 ;  /* 0x0000740501007387 */ /* 0x000fe80000100800 */
[----:B------:R-:W2:Y:S01]  /*8d40*/  LDL.LU R22, [R1+0x180] ;  /* 0x0001800001167983 */ /* 0x000ea20000300800 */
[----:B-1----:R-:W-:-:S03]  /*8d50*/  LEA.HI.X R0, R8, UR8, R4, 0x2, P3 ;  /* 0x0000000808007c11 */ /* 0x002fc600098f1404 */
[----:B------:R-:W-:Y:S04]  /*8d60*/  STL [R1+0x78], R2 ;  /* 0x0000780201007387 */ /* 0x000fe80000100800 */
[----:B------:R-:W3:Y:S04]  /*8d70*/  LDL.LU R17, [R1+0x184] ;  /* 0x0001840001117983 */ /* 0x000ee80000300800 */
[----:B------:R1:W-:Y:S04]  /*8d80*/  STL [R1+0x7c], R0 ;  /* 0x00007c0001007387 */ /* 0x0003e80000100800 */
[----:B------:R-:W4:Y:S04]  /*8d90*/  LDL.LU R14, [R1+0x188] ;  /* 0x00018800010e7983 */ /* 0x000f280000300800 */
[----:B------:R-:W4:Y:S01]  /*8da0*/  LDL.LU R8, [R1+0x18c] ;  /* 0x00018c0001087983 */ /* 0x000f220000300800 */
[----:B------:R-:W-:-:S02]  /*8db0*/  LEA R11, P1, R15, UR7, 0x2 ;  /* 0x000000070f0b7c11 */ /* 0x000fc4000f8210ff */
[----:B-1----:R-:W-:Y:S02]  /*8dc0*/  SHF.R.S32.HI R0, RZ, 0x1f, R20 ;  /* 0x0000001fff007819 */ /* 0x002fe40000011414 */
[----:B------:R-:W-:Y:S01]  /*8dd0*/  LEA R5, P0, R20, UR7, 0x2 ;  /* 0x0000000714057c11 */ /* 0x000fe2000f8010ff */
[----:B------:R1:W-:Y:S01]  /*8de0*/  STL [R1+0x5e0], R11 ;  /* 0x0005e00b01007387 */ /* 0x0003e20000100800 */
[----:B------:R-:W-:Y:S02]  /*8df0*/  SHF.R.S32.HI R2, RZ, 0x1f, R15 ;  /* 0x0000001fff027819 */ /* 0x000fe4000001140f */
[----:B------:R-:W-:Y:S02]  /*8e00*/  LEA R19, P2, R12, UR7, 0x2 ;  /* 0x000000070c137c11 */ /* 0x000fe4000f8410ff */
[----:B------:R-:W-:Y:S02]  /*8e10*/  SHF.R.S32.HI R3, RZ, 0x1f, R12 ;  /* 0x0000001fff037819 */ /* 0x000fe4000001140c */
[----:B------:R-:W-:-:S02]  /*8e20*/  LEA.HI.X R0, R20, UR8, R0, 0x2, P0 ;  /* 0x0000000814007c11 */ /* 0x000fc400080f1400 */
[----:B-1----:R-:W-:Y:S01]  /*8e30*/  LEA R11, P3, R9, UR7, 0x2 ;  /* 0x00000007090b7c11 */ /* 0x002fe2000f8610ff */
[----:B------:R-:W-:Y:S01]  /*8e40*/  STL [R1+0x5dc], R19 ;  /* 0x0005dc1301007387 */ /* 0x000fe20000100800 */
[----:B------:R-:W-:Y:S02]  /*8e50*/  SHF.R.S32.HI R4, RZ, 0x1f, R9 ;  /* 0x0000001fff047819 */ /* 0x000fe40000011409 */
[----:B------:R-:W-:Y:S01]  /*8e60*/  LEA.HI.X R6, R15, UR8, R2, 0x2, P1 ;  /* 0x000000080f067c11 */ /* 0x000fe200088f1402 */
[----:B------:R-:W-:Y:S01]  /*8e70*/  STL [R1], R11 ;  /* 0x0000000b01007387 */ /* 0x000fe20000100800 */
[----:B------:R-:W-:-:S03]  /*8e80*/  LEA.HI.X R2, R12, UR8, R3, 0x2, P2 ;  /* 0x000000080c027c11 */ /* 0x000fc600090f1403 */
[----:B------:R1:W-:Y:S04]  /*8e90*/  STL [R1+0x80], R0 ;  /* 0x0000800001007387 */ /* 0x0003e80000100800 */
[----:B------:R1:W-:Y:S04]  /*8ea0*/  STL [R1+0x84], R6 ;  /* 0x0000840601007387 */ /* 0x0003e80000100800 */
[----:B------:R-:W4:Y:S01]  /*8eb0*/  LDL.LU R27, [R1+0x190] ;  /* 0x00019000011b7983 */ /* 0x000f220000300800 */
[----:B-1----:R-:W-:-:S03]  /*8ec0*/  LEA.HI.X R0, R9, UR8, R4, 0x2, P3 ;  /* 0x0000000809007c11 */ /* 0x002fc600098f1404 */
[----:B------:R-:W-:Y:S04]  /*8ed0*/  STL [R1+0x88], R2 ;  /* 0x0000880201007387 */ /* 0x000fe80000100800 */
[----:B------:R-:W4:Y:S04]  /*8ee0*/  LDL.LU R23, [R1+0x194] ;  /* 0x0001940001177983 */ /* 0x000f280000300800 */
[----:B------:R1:W-:Y:S04]  /*8ef0*/  STL [R1+0x8c], R0 ;  /* 0x00008c0001007387 */ /* 0x0003e80000100800 */
[----:B------:R-:W4:Y:S04]  /*8f00*/  LDL.LU R15, [R1+0x198] ;  /* 0x00019800010f7983 */ /* 0x000f280000300800 */
[----:B------:R-:W4:Y:S01]  /*8f10*/  LDL.LU R9, [R1+0x19c] ;  /* 0x00019c0001097983 */ /* 0x000f220000300800 */
[----:B------:R-:W-:-:S02]  /*8f20*/  LEA R6, P0, R16, UR7, 0x2 ;  /* 0x0000000710067c11 */ /* 0x000fc4000f8010ff */
[----:B-1----:R-:W-:Y:S02]  /*8f30*/  SHF.R.S32.HI R0, RZ, 0x1f, R16 ;  /* 0x0000001fff007819 */ /* 0x002fe40000011410 */
[----:B------:R-:W-:Y:S02]  /*8f40*/  SHF.R.S32.HI R2, RZ, 0x1f, R13 ;  /* 0x0000001fff027819 */ /* 0x000fe4000001140d */
[----:B------:R-:W-:Y:S01]  /*8f50*/  LEA R12, P1, R13, UR7, 0x2 ;  /* 0x000000070d0c7c11 */ /* 0x000fe2000f8210ff */
[----:B------:R1:W-:Y:S01]  /*8f60*/  STL [R1+0x5d4], R6 ;  /* 0x0005d40601007387 */ /* 0x0003e20000100800 */
[----:B------:R-:W-:Y:S02]  /*8f70*/  SHF.R.S32.HI R3, RZ, 0x1f, R10 ;  /* 0x0000001fff037819 */ /* 0x000fe4000001140a */
[----:B------:R-:W-:Y:S02]  /*8f80*/  LEA R20, P2, R10, UR7, 0x2 ;  /* 0x000000070a147c11 */ /* 0x000fe4000f8410ff */
[----:B------:R-:W-:-:S02]  /*8f90*/  LEA R11, P3, R7, UR7, 0x2 ;  /* 0x00000007070b7c11 */ /* 0x000fc4000f8610ff */
[----:B------:R-:W-:Y:S01]  /*8fa0*/  LEA.HI.X R0, R16, UR8, R0, 0x2, P0 ;  /* 0x0000000810007c11 */ /* 0x000fe200080f1400 */
[----:B------:R1:W-:Y:S02]  /*8fb0*/  STL [R1+0x5d8], R12 ;  /* 0x0005d80c01007387 */ /* 0x0003e40000100800 */
[----:B-1----:R-:W-:Y:S02]  /*8fc0*/  LEA.HI.X R6, R13, UR8, R2, 0x2, P1 ;  /* 0x000000080d067c11 */ /* 0x002fe400088f1402 */
[----:B------:R-:W-:Y:S01]  /*8fd0*/  SHF.R.S32.HI R4, RZ, 0x1f, R7 ;  /* 0x0000001fff047819 */ /* 0x000fe20000011407 */
[----:B------:R-:W-:Y:S01]  /*8fe0*/  STL [R1+0x4], R11 ;  /* 0x0000040b01007387 */ /* 0x000fe20000100800 */
[----:B------:R-:W-:-:S03]  /*8ff0*/  LEA.HI.X R2, R10, UR8, R3, 0x2, P2 ;  /* 0x000000080a027c11 */ /* 0x000fc600090f1403 */
[----:B------:R1:W-:Y:S04]  /*9000*/  STL [R1+0xc0], R0 ;  /* 0x0000c00001007387 */ /* 0x0003e80000100800 */
[----:B------:R-:W-:Y:S04]  /*9010*/  STL [R1+0xc4], R6 ;  /* 0x0000c40601007387 */ /* 0x000fe80000100800 */
[----:B------:R-:W4:Y:S01]  /*9020*/  LDL.LU R12, [R1+0x1a0] ;  /* 0x0001a000010c7983 */ /* 0x000f220000300800 */
[----:B-1----:R-:W-:-:S03]  /*9030*/  LEA.HI.X R0, R7, UR8, R4, 0x2, P3 ;  /* 0x0000000807007c11 */ /* 0x002fc600098f1404 */
[----:B------:R-:W-:Y:S04]  /*9040*/  STL [R1+0xc8], R2 ;  /* 0x0000c80201007387 */ /* 0x000fe80000100800 */
[----:B------:R-:W4:Y:S04]  /*9050*/  LDL.LU R24, [R1+0x1a4] ;  /* 0x0001a40001187983 */ /* 0x000f280000300800 */
[----:B------:R2:W-:Y:S04]  /*9060*/  STL [R1+0xcc], R0 ;  /* 0x0000cc0001007387 */ /* 0x0005e80000100800 */
[----:B------:R-:W4:Y:S04]  /*9070*/  LDL.LU R16, [R1+0x1a8] ;  /* 0x0001a80001107983 */ /* 0x000f280000300800 */
[----:B------:R-:W4:Y:S01]  /*9080*/  LDL.LU R10, [R1+0x1ac] ;  /* 0x0001ac00010a7983 */ /* 0x000f220000300800 */
[----:B--2---:R-:W-:-:S02]  /*9090*/  SHF.R.S32.HI R0, RZ, 0x1f, R22 ;  /* 0x0000001fff007819 */ /* 0x004fc40000011416 */
[C---:B------:R-:W-:Y:S02]  /*90a0*/  LEA R7, P0, R22.reuse, UR7, 0x2 ;  /* 0x0000000716077c11 */ /* 0x040fe4000f8010ff */
[----:B---3--:R-:W-:Y:S02]  /*90b0*/  SHF.R.S32.HI R2, RZ, 0x1f, R17 ;  /* 0x0000001fff027819 */ /* 0x008fe40000011411 */
[C---:B------:R-:W-:Y:S02]  /*90c0*/  LEA R13, P1, R17.reuse, UR7, 0x2 ;  /* 0x00000007110d7c11 */ /* 0x040fe4000f8210ff */
[----:B------:R-:W-:Y:S02]  /*90d0*/  LEA.HI.X R0, R22, UR8, R0, 0x2, P0 ;  /* 0x0000000816007c11 */ /* 0x000fe400080f1400 */
[----:B------:R-:W-:Y:S02]  /*90e0*/  LEA.HI.X R6, R17, UR8, R2, 0x2, P1 ;  /* 0x0000000811067c11 */ /* 0x000fe400088f1402 */
[----:B----4-:R-:W-:-:S05]  /*90f0*/  LEA R11, P3, R8, UR7, 0x2 ;  /* 0x00000007080b7c11 */ /* 0x010fca000f8610ff */
[----:B------:R1:W-:Y:S01]  /*9100*/  STL [R1+0x8], R11 ;  /* 0x0000080b01007387 */ /* 0x0003e20000100800 */
[----:B------:R-:W-:-:S03]  /*9110*/  SHF.R.S32.HI R3, RZ, 0x1f, R14 ;  /* 0x0000001fff037819 */ /* 0x000fc6000001140e */
[----:B------:R2:W-:Y:S01]  /*9120*/  STL [R1+0xf0], R0 ;  /* 0x0000f00001007387 */ /* 0x0005e20000100800 */
[----:B------:R-:W-:-:S03]  /*9130*/  LEA R21, P2, R14, UR7, 0x2 ;  /* 0x000000070e157c11 */ /* 0x000fc6000f8410ff */
[----:B------:R-:W-:Y:S01]  /*9140*/  STL [R1+0xf4], R6 ;  /* 0x0000f40601007387 */ /* 0x000fe20000100800 */
[----:B------:R-:W-:-:S03]  /*9150*/  SHF.R.S32.HI R4, RZ, 0x1f, R8 ;  /* 0x0000001fff047819 */ /* 0x000fc60000011408 */
[----:B-1----:R-:W3:Y:S01]  /*9160*/  LDL.LU R11, [R1+0x1b0] ;  /* 0x0001b000010b7983 */ /* 0x002ee20000300800 */
[----:B------:R-:W-:Y:S02]  /*9170*/  LEA.HI.X R2, R14, UR8, R3, 0x2, P2 ;  /* 0x000000080e027c11 */ /* 0x000fe400090f1403 */
[----:B--2---:R-:W-:-:S03]  /*9180*/  LEA.HI.X R0, R8, UR8, R4, 0x2, P3 ;  /* 0x0000000808007c11 */ /* 0x004fc600098f1404 */
[----:B------:R1:W-:Y:S04]  /*9190*/  STL [R1+0xf8], R2 ;  /* 0x0000f80201007387 */ /* 0x0003e80000100800 */
[----:B------:R-:W2:Y:S04]  /*91a0*/  LDL.LU R29, [R1+0x1b4] ;  /* 0x0001b400011d7983 */ /* 0x000ea80000300800 */
[----:B------:R4:W-:Y:S01]  /*91b0*/  STL [R1+0xfc], R0 ;  /* 0x0000fc0001007387 */ /* 0x0009e20000100800 */
[----:B-1----:R-:W-:-:S03]  /*91c0*/  SHF.R.S32.HI R2, RZ, 0x1f, R27 ;  /* 0x0000001fff027819 */ /* 0x002fc6000001141b */
[----:B------:R-:W2:Y:S04]  /*91d0*/  LDL.LU R25, [R1+0x1b8] ;  /* 0x0001b80001197983 */ /* 0x000ea80000300800 */
[----:B------:R-:W2:Y:S01]  /*91e0*/  LDL.LU R17, [R1+0x1bc] ;  /* 0x0001bc0001117983 */ /* 0x000ea20000300800 */
[----:B----4-:R-:W-:Y:S02]  /*91f0*/  LEA R0, P0, R27, UR7, 0x2 ;  /* 0x000000071b007c11 */ /* 0x010fe4000f8010ff */
[----:B------:R-:W-:Y:S02]  /*9200*/  SHF.R.S32.HI R3, RZ, 0x1f, R23 ;  /* 0x0000001fff037819 */ /* 0x000fe40000011417 */
[----:B------:R-:W-:Y:S02]  /*9210*/  LEA R14, P1, R23, UR7, 0x2 ;  /* 0x00000007170e7c11 */ /* 0x000fe4000f8210ff */
[----:B------:R-:W-:-:S02]  /*9220*/  LEA.HI.X R2, R27, UR8, R2, 0x2, P0 ;  /* 0x000000081b027c11 */ /* 0x000fc400080f1402 */
[----:B------:R-:W-:Y:S02]  /*9230*/  LEA.HI.X R6, R23, UR8, R3, 0x2, P1 ;  /* 0x0000000817067c11 */ /* 0x000fe400088f1403 */
[----:B------:R-:W-:Y:S02]  /*9240*/  LEA R19, P3, R9, UR7, 0x2 ;  /* 0x0000000709137c11 */ /* 0x000fe4000f8610ff */
[----:B------:R-:W-:Y:S02]  /*9250*/  SHF.R.S32.HI R4, RZ, 0x1f, R15 ;  /* 0x0000001fff047819 */ /* 0x000fe4000001140f */
[C---:B------:R-:W-:Y:S01]  /*9260*/  LEA R22, P2, R15.reuse, UR7, 0x2 ;  /* 0x000000070f167c11 */ /* 0x040fe2000f8410ff */
[----:B------:R-:W-:Y:S03]  /*9270*/  STL [R1+0xc], R19 ;  /* 0x00000c1301007387 */ /* 0x000fe60000100800 */
[----:B------:R-:W-:Y:S01]  /*9280*/  LEA.HI.X R3, R15, UR8, R4, 0x2, P2 ;  /* 0x000000080f037c11 */ /* 0x000fe200090f1404 */
[----:B------:R-:W-:Y:S04]  /*9290*/  STL [R1+0x100], R2 ;  /* 0x0001000201007387 */ /* 0x000fe80000100800 */
[----:B------:R1:W-:Y:S04]  /*92a0*/  STL [R1+0x104], R6 ;  /* 0x0001040601007387 */ /* 0x0003e80000100800 */
[----:B-1----:R-:W4:Y:S04]  /*92b0*/  LDL.LU R6, [R1+0x1c0] ;  /* 0x0001c00001067983 */ /* 0x002f280000300800 */
[----:B------:R-:W-:Y:S04]  /*92c0*/  STL [R1+0x108], R3 ;  /* 0x0001080301007387 */ /* 0x000fe80000100800 */
[----:B------:R-:W4:Y:S01]  /*92d0*/  LDL.LU R19, [R1+0x1c4] ;  /* 0x0001c40001137983 */ /* 0x000f220000300800 */
[----:B------:R-:W-:-:S04]  /*92e0*/  SHF.R.S32.HI R8, RZ, 0x1f, R9 ;  /* 0x0000001fff087819 */ /* 0x000fc80000011409 */
[----:B------:R-:W-:-:S05]  /*92f0*/  LEA.HI.X R2, R9, UR8, R8, 0x2, P3 ;  /* 0x0000000809027c11 */ /* 0x000fca00098f1408 */
[----:B------:R1:W-:Y:S04]  /*9300*/  STL [R1+0x10c], R2 ;  /* 0x00010c0201007387 */ /* 0x0003e80000100800 */
[----:B------:R-:W4:Y:S01]  /*9310*/  LDL.LU R27, [R1+0x1c8] ;  /* 0x0001c800011b7983 */ /* 0x000f220000300800 */
[----:B------:R-:W-:Y:S02]  /*9320*/  LEA R15, P1, R24, UR7, 0x2 ;  /* 0x00000007180f7c11 */ /* 0x000fe4000f8210ff */
[----:B-1----:R-:W-:Y:S02]  /*9330*/  LEA R2, P0, R12, UR7, 0x2 ;  /* 0x000000070c027c11 */ /* 0x002fe4000f8010ff */
[----:B------:R-:W-:Y:S02]  /*9340*/  SHF.R.S32.HI R3, RZ, 0x1f, R12 ;  /* 0x0000001fff037819 */ /* 0x000fe4000001140c */
[----:B------:R-:W-:Y:S01]  /*9350*/  SHF.R.S32.HI R4, RZ, 0x1f, R24 ;  /* 0x0000001fff047819 */ /* 0x000fe20000011418 */
[----:B------:R1:W-:Y:S01]  /*9360*/  STL [R1+0x5c8], R2 ;  /* 0x0005c80201007387 */ /* 0x0003e20000100800 */
[----:B------:R-:W-:-:S03]  /*9370*/  LEA R23, P2, R16, UR7, 0x2 ;  /* 0x0000000710177c11 */ /* 0x000fc6000f8410ff */
[----:B------:R1:W-:Y:S01]  /*9380*/  STL [R1+0x5c4], R15 ;  /* 0x0005c40f01007387 */ /* 0x0003e20000100800 */
[----:B------:R-:W-:Y:S02]  /*9390*/  SHF.R.S32.HI R8, RZ, 0x1f, R16 ;  /* 0x0000001fff087819 */ /* 0x000fe40000011410 */
[----:B------:R-:W-:Y:S02]  /*93a0*/  SHF.R.S32.HI R9, RZ, 0x1f, R10 ;  /* 0x0000001fff097819 */ /* 0x000fe4000001140a */
[----:B-1----:R-:W-:Y:S02]  /*93b0*/  LEA.HI.X R2, R12, UR8, R3, 0x2, P0 ;  /* 0x000000080c027c11 */ /* 0x002fe400080f1403 */
[----:B------:R-:W-:Y:S01]  /*93c0*/  LEA R15, P3, R10, UR7, 0x2 ;  /* 0x000000070a0f7c11 */ /* 0x000fe2000f8610ff */
[----:B------:R-:W-:Y:S01]  /*93d0*/  STL [R1+0x5cc], R23 ;  /* 0x0005cc1701007387 */ /* 0x000fe20000100800 */
[----:B------:R-:W-:Y:S02]  /*93e0*/  LEA.HI.X R3, R24, UR8, R4, 0x2, P1 ;  /* 0x0000000818037c11 */ /* 0x000fe400088f1404 */
[----:B------:R-:W-:Y:S01]  /*93f0*/  LEA.HI.X R4, R16, UR8, R8, 0x2, P2 ;  /* 0x0000000810047c11 */ /* 0x000fe200090f1408 */
[----:B------:R-:W-:Y:S04]  /*9400*/  STL [R1+0x10], R15 ;  /* 0x0000100f01007387 */ /* 0x000fe80000100800 */
[----:B------:R1:W-:Y:S04]  /*9410*/  STL [R1+0x120], R2 ;  /* 0x0001200201007387 */ /* 0x0003e80000100800 */
[----:B------:R3:W-:Y:S01]  /*9420*/  STL [R1+0x124], R3 ;  /* 0x0001240301007387 */ /* 0x0007e20000100800 */
[----:B-1----:R-:W-:-:S03]  /*9430*/  LEA.HI.X R2, R10, UR8, R9, 0x2, P3 ;  /* 0x000000080a027c11 */ /* 0x002fc600098f1409 */
[----:B------:R-:W-:Y:S04]  /*9440*/  STL [R1+0x128], R4 ;  /* 0x0001280401007387 */ /* 0x000fe80000100800 */
[----:B------:R1:W-:Y:S01]  /*9450*/  STL [R1+0x12c], R2 ;  /* 0x00012c0201007387 */ /* 0x0003e20000100800 */
[----:B---3--:R-:W-:Y:S02]  /*9460*/  SHF.R.S32.HI R3, RZ, 0x1f, R11 ;  /* 0x0000001fff037819 */ /* 0x008fe4000001140b */
[----:B------:R-:W-:-:S04]  /*9470*/  LEA R10, P0, R11, UR7, 0x2 ;  /* 0x000000070b0a7c11 */ /* 0x000fc8000f8010ff */
[----:B-1----:R-:W-:Y:S02]  /*9480*/  LEA.HI.X R2, R11, UR8, R3, 0x2, P0 ;  /* 0x000000080b027c11 */ /* 0x002fe400080f1403 */
[----:B------:R-:W1:Y:S04]  /*9490*/  S2R R11, SR_TID.X ;  /* 0x00000000000b7919 */ /* 0x000e680000002100 */
[----:B------:R3:W-:Y:S01]  /*94a0*/  STL [R1+0x5d0], R10 ;  /* 0x0005d00a01007387 */ /* 0x0007e20000100800 */
[----:B--2---:R-:W-:Y:S02]  /*94b0*/  SHF.R.S32.HI R4, RZ, 0x1f, R29 ;  /* 0x0000001fff047819 */ /* 0x004fe4000001141d */
[----:B------:R-:W-:Y:S02]  /*94c0*/  LEA R16, P1, R29, UR7, 0x2 ;  /* 0x000000071d107c11 */ /* 0x000fe4000f8210ff */
[----:B------:R-:W-:-:S02]  /*94d0*/  SHF.R.S32.HI R8, RZ, 0x1f, R25 ;  /* 0x0000001fff087819 */ /* 0x000fc40000011419 */
[----:B---3--:R-:W-:Y:S02]  /*94e0*/  LEA R10, P3, R17, UR7, 0x2 ;  /* 0x00000007110a7c11 */ /* 0x008fe4000f8610ff */
[----:B------:R-:W-:Y:S02]  /*94f0*/  SHF.R.S32.HI R9, RZ, 0x1f, R17 ;  /* 0x0000001fff097819 */ /* 0x000fe40000011411 */
[----:B------:R-:W-:Y:S01]  /*9500*/  LEA R24, P2, R25, UR7, 0x2 ;  /* 0x0000000719187c11 */ /* 0x000fe2000f8410ff */
[----:B------:R-:W-:Y:S01]  /*9510*/  STL [R1+0x14], R10 ;  /* 0x0000140a01007387 */ /* 0x000fe20000100800 */
[----:B------:R-:W-:Y:S02]  /*9520*/  LEA.HI.X R29, R29, UR8, R4, 0x2, P1 ;  /* 0x000000081d1d7c11 */ /* 0x000fe400088f1404 */
[----:B------:R-:W-:Y:S01]  /*9530*/  LEA.HI.X R4, R25, UR8, R8, 0x2, P2 ;  /* 0x0000000819047c11 */ /* 0x000fe200090f1408 */
[----:B------:R2:W-:Y:S04]  /*9540*/  STL [R1+0x130], R2 ;  /* 0x0001300201007387 */ /* 0x0005e80000100800 */
[----:B------:R3:W-:Y:S01]  /*9550*/  STL [R1+0x138], R4 ;  /* 0x0001380401007387 */ /* 0x0007e20000100800 */
[----:B--2---:R-:W-:-:S05]  /*9560*/  LEA.HI.X R2, R17, UR8, R9, 0x2, P3 ;  /* 0x0000000811027c11 */ /* 0x004fca00098f1409 */
[----:B------:R2:W-:Y:S01]  /*9570*/  STL [R1+0x2c], R2 ;  /* 0x00002c0201007387 */ /* 0x0005e20000100800 */
[----:B----4-:R-:W-:Y:S02]  /*9580*/  SHF.R.S32.HI R3, RZ, 0x1f, R6 ;  /* 0x0000001fff037819 */ /* 0x010fe40000011406 */
[----:B------:R-:W-:-:S04]  /*9590*/  LEA R9, P0, R6, UR7, 0x2 ;  /* 0x0000000706097c11 */ /* 0x000fc8000f8010ff */
[----:B------:R-:W-:Y:S01]  /*95a0*/  LEA.HI.X R6, R6, UR8, R3, 0x2, P0 ;  /* 0x0000000806067c11 */ /* 0x000fe200080f1403 */
[----:B-1----:R-:W-:Y:S01]  /*95b0*/  IMAD.SHL.U32 R3, R11, 0x40, RZ ;  /* 0x000000400b037824 */ /* 0x002fe200078e00ff */
[----:B---3--:R-:W-:Y:S02]  /*95c0*/  SHF.R.S32.HI R4, RZ, 0x1f, R19 ;  /* 0x0000001fff047819 */ /* 0x008fe40000011413 */
[----:B------:R-:W-:Y:S02]  /*95d0*/  LEA R17, P1, R19, UR7, 0x2 ;  /* 0x0000000713117c11 */ /* 0x000fe4000f8210ff */
[----:B------:R-:W-:Y:S02]  /*95e0*/  LOP3.LUT R3, R3, 0x1800, RZ, 0xc0, !PT ;  /* 0x0000180003037812 */ /* 0x000fe400078ec0ff */
[----:B--2---:R-:W-:Y:S02]  /*95f0*/  LEA.HI.X R2, R19, UR8, R4, 0x2, P1 ;  /* 0x0000000813027c11 */ /* 0x004fe400088f1404 */
[----:B------:R-:W-:Y:S01]  /*9600*/  LOP3.LUT R4, R11, 0x7, RZ, 0xc0, !PT ;  /* 0x000000070b047812 */ /* 0x000fe200078ec0ff */
[----:B------:R1:W-:Y:S04]  /*9610*/  STL [R1+0x1c], R6 ;  /* 0x00001c0601007387 */ /* 0x0003e80000100800 */
[----:B------:R-:W-:-:S02]  /*9620*/  IMAD R3, R4, 0x100, R3 ;  /* 0x0000010004037824 */ /* 0x000fc400078e0203 */
[----:B------:R-:W-:Y:S02]  /*9630*/  IMAD.SHL.U32 R4, R4, 0x10, RZ ;  /* 0x0000001004047824 */ /* 0x000fe400078e00ff */
[----:B-1----:R-:W-:-:S05]  /*9640*/  IMAD.SHL.U32 R6, R11, 0x2, RZ ;  /* 0x000000020b067824 */ /* 0x002fca00078e00ff */
[----:B------:R-:W-:Y:S01]  /*9650*/  LOP3.LUT R4, R4, 0x30, R6, 0x78, !PT ;  /* 0x0000003004047812 */ /* 0x000fe200078e7806 */
[----:B------:R-:W-:Y:S04]  /*9660*/  STL [R1+0x18], R2 ;  /* 0x0000180201007387 */ /* 0x000fe80000100800 */
[----:B------:R-:W-:Y:S01]  /*9670*/  IMAD.IADD R3, R3, 0x1, R4 ;  /* 0x0000000103037824 */ /* 0x000fe200078e0204 */
[----:B------:R1:W-:Y:S04]  /*9680*/  STL [R1+0x530], R6 ;  /* 0x0005300601007387 */ /* 0x0003e80000100800 */
[----:B------:R-:W-:Y:S04]  /*9690*/  STL [R1+0x474], R3 ;  /* 0x0004740301007387 */ /* 0x000fe80000100800 */
[----:B------:R-:W-:Y:S04]  /*96a0*/  STL [R1+0x1d0], RZ ;  /* 0x0001d0ff01007387 */ /* 0x000fe80000100800 */
        /* <DEDUP_REMOVED lines=34> */
[----:B------:R-:W2:Y:S04]  /*98d0*/  S2R R19, SR_TID.X ;  /* 0x0000000000137919 */ /* 0x000ea80000002100 */
        /* <DEDUP_REMOVED lines=10> */
[----:B------:R-:W-:Y:S01]  /*9980*/  STL [R1+0x1a4], RZ ;  /* 0x0001a4ff01007387 */ /* 0x000fe20000100800 */
[----:B------:R-:W-:-:S03]  /*9990*/  SHF.R.S32.HI R8, RZ, 0x1f, R27 ;  /* 0x0000001fff087819 */ /* 0x000fc6000001141b */
[----:B------:R-:W-:Y:S01]  /*99a0*/  STL [R1+0x1a8], RZ ;  /* 0x0001a8ff01007387 */ /* 0x000fe20000100800 */
[----:B------:R-:W-:-:S03]  /*99b0*/  LEA R25, P2, R27, UR7, 0x2 ;  /* 0x000000071b197c11 */ /* 0x000fc6000f8410ff */
[----:B------:R-:W-:Y:S04]  /*99c0*/  STL [R1+0x1ac], RZ ;  /* 0x0001acff01007387 */ /* 0x000fe80000100800 */
[----:B------:R-:W-:Y:S04]  /*99d0*/  STL [R1+0x290], RZ ;  /* 0x000290ff01007387 */ /* 0x000fe80000100800 */
[----:B------:R-:W-:Y:S01]  /*99e0*/  STL [R1+0x294], RZ ;  /* 0x000294ff01007387 */ /* 0x000fe20000100800 */
[----:B------:R-:W-:-:S03]  /*99f0*/  LEA.HI.X R27, R27, UR8, R8, 0x2, P2 ;  /* 0x000000081b1b7c11 */ /* 0x000fc600090f1408 */
[----:B-1----:R-:W1:Y:S04]  /*9a00*/  S2R R6, SR_TID.X ;  /* 0x0000000000067919 */ /* 0x002e680000002100 */
[----:B------:R-:W-:Y:S01]  /*9a10*/  STL [R1+0x298], RZ ;  /* 0x000298ff01007387 */ /* 0x000fe20000100800 */
[----:B------:R-:W-:-:S03]  /*9a20*/  SHF.R.U32.HI R8, RZ, 0x1, R11 ;  /* 0x00000001ff087819 */ /* 0x000fc6000001160b */
[----:B------:R-:W-:Y:S04]  /*9a30*/  STL [R1+0x29c], RZ ;  /* 0x00029cff01007387 */ /* 0x000fe80000100800 */
[----:B------:R-:W-:Y:S01]  /*9a40*/  STL [R1+0x2d0], RZ ;  /* 0x0002d0ff01007387 */ /* 0x000fe20000100800 */
[----:B------:R-:W-:-:S03]  /*9a50*/  LOP3.LUT R2, R11, 0x3, RZ, 0xc0, !PT ;  /* 0x000000030b027812 */ /* 0x000fc600078ec0ff */
[----:B------:R-:W-:Y:S04]  /*9a60*/  STL [R1+0x2d4], RZ ;  /* 0x0002d4ff01007387 */ /* 0x000fe80000100800 */
[----:B------:R-:W-:Y:S01]  /*9a70*/  STL [R1+0x2d8], RZ ;  /* 0x0002d8ff01007387 */ /* 0x000fe20000100800 */
[----:B------:R-:W-:-:S03]  /*9a80*/  LOP3.LUT R8, R8, 0xc0, RZ, 0xc0, !PT ;  /* 0x000000c008087812 */ /* 0x000fc600078ec0ff */
[----:B------:R-:W-:Y:S01]  /*9a90*/  STL [R1+0x2dc], RZ ;  /* 0x0002dcff01007387 */ /* 0x000fe20000100800 */
[----:B--2---:R-:W-:-:S03]  /*9aa0*/  SHF.R.U32.HI R19, RZ, 0x8, R19 ;  /* 0x00000008ff137819 */ /* 0x004fc60000011613 */
[----:B------:R-:W-:Y:S04]  /*9ab0*/  STL [R1+0x2f0], RZ ;  /* 0x0002f0ff01007387 */ /* 0x000fe80000100800 */
[----:B------:R-:W-:Y:S01]  /*9ac0*/  STL [R1+0x2f4], RZ ;  /* 0x0002f4ff01007387 */ /* 0x000fe20000100800 */
[----:B------:R-:W-:-:S03]  /*9ad0*/  IMAD R2, R2, 0x420, RZ ;  /* 0x0000042002027824 */ /* 0x000fc600078e02ff */
[----:B------:R-:W-:Y:S01]  /*9ae0*/  STL [R1+0x2f8], RZ ;  /* 0x0002f8ff01007387 */ /* 0x000fe20000100800 */
[----:B------:R-:W-:-:S03]  /*9af0*/  LOP3.LUT R8, R8, 0x1c, R11, 0xf8, !PT ;  /* 0x0000001c08087812 */ /* 0x000fc600078ef80b */
[----:B------:R-:W-:Y:S01]  /*9b00*/  STL [R1+0x2fc], RZ ;  /* 0x0002fcff01007387 */ /* 0x000fe20000100800 */
[----:B------:R-:W-:-:S03]  /*9b10*/  SGXT.U32 R19, R19, 0x1 ;  /* 0x000000011313781a */ /* 0x000fc60000000000 */
[----:B------:R-:W-:Y:S04]  /*9b20*/  STL [R1+0x310], RZ ;  /* 0x000310ff01007387 */ /* 0x000fe80000100800 */
[----:B------:R-:W-:Y:S04]  /*9b30*/  STL [R1+0x314], RZ ;  /* 0x000314ff01007387 */ /* 0x000fe80000100800 */
[----:B------:R-:W-:Y:S01]  /*9b40*/  STL [R1+0x318], RZ ;  /* 0x000318ff01007387 */ /* 0x000fe20000100800 */
[----:B------:R-:W-:-:S03]  /*9b50*/  LOP3.LUT R8, R2, R8, RZ, 0x3c, !PT ;  /* 0x0000000802087212 */ /* 0x000fc600078e3cff */
[----:B------:R-:W-:Y:S01]  /*9b60*/  STL [R1+0x31c], RZ ;  /* 0x00031cff01007387 */ /* 0x000fe20000100800 */
[----:B------:R-:W-:-:S03]  /*9b70*/  LOP3.LUT R2, R19, 0x3e, RZ, 0xfc, !PT ;  /* 0x0000003e13027812 */ /* 0x000fc600078efcff */
[----:B------:R-:W-:Y:S01]  /*9b80*/  STL [R1+0x90], RZ ;  /* 0x000090ff01007387 */ /* 0x000fe20000100800 */
[----:B------:R-:W-:-:S03]  /*9b90*/  LOP3.LUT R19, R19, 0x3c, RZ, 0xfc, !PT ;  /* 0x0000003c13137812 */ /* 0x000fc600078efcff */
[----:B------:R-:W-:Y:S04]  /*9ba0*/  STL [R1+0x94], RZ ;  /* 0x000094ff01007387 */ /* 0x000fe80000100800 */
[----:B------:R-:W-:Y:S04]  /*9bb0*/  STL [R1+0x98], RZ ;  /* 0x000098ff01007387 */ /* 0x000fe80000100800 */
[----:B------:R-:W-:Y:S04]  /*9bc0*/  STL [R1+0x9c], RZ ;  /* 0x00009cff01007387 */ /* 0x000fe80000100800 */
[----:B------:R-:W-:Y:S01]  /*9bd0*/  STL [R1+0xa0], RZ ;  /* 0x0000a0ff01007387 */ /* 0x000fe20000100800 */
[----:B------:R-:W-:-:S03]  /*9be0*/  IMAD R4, R2, c[0x0][0x188], RZ ;  /* 0x0000620002047a24 */ /* 0x000fc600078e02ff */
[----:B------:R-:W-:Y:S01]  /*9bf0*/  STL [R1+0xa4], RZ ;  /* 0x0000a4ff01007387 */ /* 0x000fe20000100800 */
[----:B------:R-:W-:-:S03]  /*9c00*/  IMAD R2, R19, c[0x0][0x188], RZ ;  /* 0x0000620013027a24 */ /* 0x000fc600078e02ff */
[----:B------:R-:W-:Y:S01]  /*9c10*/  STL [R1+0xa8], RZ ;  /* 0x0000a8ff01007387 */ /* 0x000fe20000100800 */
[----:B-1----:R-:W-:-:S03]  /*9c20*/  SHF.R.U32.HI R19, RZ, 0x8, R6 ;  /* 0x00000008ff137819 */ /* 0x002fc60000011606 */
[----:B------:R-:W-:Y:S04]  /*9c30*/  STL [R1+0xac], RZ ;  /* 0x0000acff01007387 */ /* 0x000fe80000100800 */
[----:B------:R-:W-:Y:S04]  /*9c40*/  STL [R1+0xd0], RZ ;  /* 0x0000d0ff01007387 */ /* 0x000fe80000100800 */
[----:B------:R-:W-:Y:S04]  /*9c50*/  STL [R1+0xd4], RZ ;  /* 0x0000d4ff01007387 */ /* 0x000fe80000100800 */
[----:B------:R-:W-:Y:S01]  /*9c60*/  STL [R1+0xd8], RZ ;  /* 0x0000d8ff01007387 */ /* 0x000fe20000100800 */
[----:B------:R-:W-:-:S03]  /*9c70*/  SGXT.U32 R19, R19, 0x1 ;  /* 0x000000011313781a */ /* 0x000fc60000000000 */
[----:B------:R-:W-:Y:S04]  /*9c80*/  STL [R1+0xdc], RZ ;  /* 0x0000dcff01007387 */ /* 0x000fe80000100800 */
[----:B------:R-:W-:Y:S04]  /*9c90*/  STL [R1+0xe0], RZ ;  /* 0x0000e0ff01007387 */ /* 0x000fe80000100800 */
[----:B------:R-:W-:Y:S04]  /*9ca0*/  STL [R1+0xe4], RZ ;  /* 0x0000e4ff01007387 */ /* 0x000fe80000100800 */
[----:B------:R-:W-:Y:S01]  /*9cb0*/  STL [R1+0xe8], RZ ;  /* 0x0000e8ff01007387 */ /* 0x000fe20000100800 */
[----:B------:R-:W-:-:S03]  /*9cc0*/  LOP3.LUT R15, R19, 0x36, RZ, 0xfc, !PT ;  /* 0x00000036130f7812 */ /* 0x000fc600078efcff */
[----:B------:R-:W-:Y:S04]  /*9cd0*/  STL [R1+0xec], RZ ;  /* 0x0000ecff01007387 */ /* 0x000fe80000100800 */
[----:B------:R-:W-:Y:S04]  /*9ce0*/  STL [R1+0x160], RZ ;  /* 0x000160ff01007387 */ /* 0x000fe80000100800 */
[----:B------:R-:W-:Y:S04]  /*9cf0*/  STL [R1+0x164], RZ ;  /* 0x000164ff01007387 */ /* 0x000fe80000100800 */
[----:B------:R-:W-:Y:S04]  /*9d00*/  STL [R1+0x168], RZ ;  /* 0x000168ff01007387 */ /* 0x000fe80000100800 */
[----:B------:R-:W-:Y:S01]  /*9d10*/  STL [R1+0x16c], RZ ;  /* 0x00016cff01007387 */ /* 0x000fe20000100800 */
[----:B------:R-:W-:-:S03]  /*9d20*/  IMAD R10, R15, c[0x0][0x188], RZ ;  /* 0x000062000f0a7a24 */ /* 0x000fc600078e02ff */
[----:B------:R-:W-:Y:S04]  /*9d30*/  STL [R1+0x270], RZ ;  /* 0x000270ff01007387 */ /* 0x000fe80000100800 */
[----:B------:R-:W-:Y:S04]  /*9d40*/  STL [R1+0x274], RZ ;  /* 0x000274ff01007387 */ /* 0x000fe80000100800 */
[----:B------:R-:W-:Y:S04]  /*9d50*/  STL [R1+0x278], RZ ;  /* 0x000278ff01007387 */ /* 0x000fe80000100800 */
[----:B------:R-:W-:Y:S04]  /*9d60*/  STL [R1+0x27c], RZ ;  /* 0x00027cff01007387 */ /* 0x000fe80000100800 */
[----:B------:R-:W2:Y:S01]  /*9d70*/  LDL.LU R15, [R1+0x4c] ;  /* 0x00004c00010f7983 */ /* 0x000ea20000300800 */
[----:B------:R-:W-:-:S04]  /*9d80*/  SHF.R.U32.HI R12, RZ, 0x8, R6 ;  /* 0x00000008ff0c7819 */ /* 0x000fc80000011606 */
[----:B------:R-:W-:-:S04]  /*9d90*/  SGXT.U32 R12, R12, 0x1 ;  /* 0x000000010c0c781a */ /* 0x000fc80000000000 */
[C---:B------:R-:W-:Y:S02]  /*9da0*/  LOP3.LUT R2, R12.reuse, 0x3a, RZ, 0xfc, !PT ;  /* 0x0000003a0c027812 */ /* 0x040fe400078efcff */
[----:B------:R-:W-:Y:S02]  /*9db0*/  LOP3.LUT R12, R12, 0x38, RZ, 0xfc, !PT ;  /* 0x000000380c0c7812 */ /* 0x000fe400078efcff */
[----:B------:R-:W-:Y:S01]  /*9dc0*/  SHF.R.U32.HI R6, RZ, 0x8, R6 ;  /* 0x00000008ff067819 */ /* 0x000fe20000011606 */
[----:B------:R-:W-:Y:S01]  /*9dd0*/  IMAD R2, R2, c[0x0][0x188], RZ ;  /* 0x0000620002027a24 */ /* 0x000fe200078e02ff */
[C---:B------:R-:W-:Y:S01]  /*9de0*/  LOP3.LUT R2, R19.reuse, 0x34, RZ, 0xfc, !PT ;  /* 0x0000003413027812 */ /* 0x040fe200078efcff */
[----:B------:R-:W-:Y:S01]  /*9df0*/  IMAD R4, R12, c[0x0][0x188], RZ ;  /* 0x000062000c047a24 */ /* 0x000fe200078e02ff */
[----:B------:R-:W-:Y:S02]  /*9e00*/  LOP3.LUT R19, R19, 0x32, RZ, 0xfc, !PT ;  /* 0x0000003213137812 */ /* 0x000fe400078efcff */
[----:B------:R-:W-:Y:S01]  /*9e10*/  SGXT.U32 R12, R6, 0x1 ;  /* 0x00000001060c781a */ /* 0x000fe20000000000 */
[----:B------:R-:W-:-:S02]  /*9e20*/  IMAD R4, R2, c[0x0][0x188], RZ ;  /* 0x0000620002047a24 */ /* 0x000fc400078e02ff */
[----:B------:R-:W-:Y:S01]  /*9e30*/  IMAD R2, R19, c[0x0][0x188], RZ ;  /* 0x0000620013027a24 */ /* 0x000fe200078e02ff */
[----:B------:R-:W-:-:S05]  /*9e40*/  LOP3.LUT R19, R12, 0x30, RZ, 0xfc, !PT ;  /* 0x000000300c137812 */ /* 0x000fca00078efcff */
[----:B------:R-:W-:Y:S02]  /*9e50*/  IMAD R4, R19, c[0x0][0x188], RZ ;  /* 0x0000620013047a24 */ /* 0x000fe400078e02ff */
[----:B------:R-:W1:Y:S01]  /*9e60*/  S2R R19, SR_TID.X ;  /* 0x0000000000137919 */ /* 0x000e620000002100 */
[C---:B------:R-:W-:Y:S02]  /*9e70*/  LOP3.LUT R2, R12.reuse, 0x2e, RZ, 0xfc, !PT ;  /* 0x0000002e0c027812 */ /* 0x040fe400078efcff */
[----:B------:R-:W-:Y:S02]  /*9e80*/  LOP3.LUT R12, R12, 0x2c, RZ, 0xfc, !PT ;  /* 0x0000002c0c0c7812 */ /* 0x000fe400078efcff */
[----:B------:R-:W-:Y:S01]  /*9e90*/  SGXT.U32 R6, R6, 0x1 ;  /* 0x000000010606781a */ /* 0x000fe20000000000 */
[----:B------:R-:W-:Y:S02]  /*9ea0*/  IMAD R10, R2, c[0x0][0x188], RZ ;  /* 0x00006200020a7a24 */ /* 0x000fe400078e02ff */
[----:B------:R-:W-:Y:S01]  /*9eb0*/  IMAD R4, R12, c[0x0][0x188], RZ ;  /* 0x000062000c047a24 */ /* 0x000fe200078e02ff */
[----:B------:R-:W-:-:S02]  /*9ec0*/  LOP3.LUT R2, R6, 0x2a, RZ, 0xfc, !PT ;  /* 0x0000002a06027812 */ /* 0x000fc400078efcff */
[C---:B------:R-:W-:Y:S02]  /*9ed0*/  LOP3.LUT R12, R6.reuse, 0x28, RZ, 0xfc, !PT ;  /* 0x00000028060c7812 */ /* 0x040fe400078efcff */
[----:B------:R-:W-:Y:S01]  /*9ee0*/  LOP3.LUT R6, R6, 0x26, RZ, 0xfc, !PT ;  /* 0x0000002606067812 */ /* 0x000fe200078efcff */
[----:B------:R-:W-:Y:S01]  /*9ef0*/  IMAD R2, R2, c[0x0][0x188], RZ ;  /* 0x0000620002027a24 */ /* 0x000fe200078e02ff */
[----:B------:R-:W-:Y:S01]  /*9f00*/  SHF.R.U32.HI R11, RZ, 0x8, R11 ;  /* 0x00000008ff0b7819 */ /* 0x000fe2000001160b */
[----:B------:R-:W-:Y:S01]  /*9f10*/  IMAD R4, R12, c[0x0][0x188], RZ ;  /* 0x000062000c047a24 */ /* 0x000fe200078e02ff */
[----:B-1----:R-:W-:Y:S01]  /*9f20*/  SHF.R.U32.HI R19, RZ, 0x8, R19 ;  /* 0x00000008ff137819 */ /* 0x002fe20000011613 */
[----:B------:R-:W-:-:S03]  /*9f30*/  IMAD R2, R6, c[0x0][0x188], RZ ;  /* 0x0000620006027a24 */ /* 0x000fc600078e02ff */
[----:B------:R-:W-:Y:S01]  /*9f40*/  SGXT.U32 R19, R19, 0x1 ;  /* 0x000000011313781a */ /* 0x000fe20000000000 */
[----:B------:R-:W-:Y:S03]  /*9f50*/  STL [R1+0x2a0], RZ ;  /* 0x0002a0ff01007387 */ /* 0x000fe60000100800 */
[C---:B------:R-:W-:Y:S02]  /*9f60*/  LOP3.LUT R12, R19.reuse, 0x24, RZ, 0xfc, !PT ;  /* 0x00000024130c7812 */ /* 0x040fe400078efcff */
[C---:B------:R-:W-:Y:S02]  /*9f70*/  LOP3.LUT R6, R19.reuse, 0x22, RZ, 0xfc, !PT ;  /* 0x0000002213067812 */ /* 0x040fe400078efcff */
[----:B------:R-:W-:Y:S01]  /*9f80*/  LOP3.LUT R19, R19, 0x20, RZ, 0xfc, !PT ;  /* 0x0000002013137812 */ /* 0x000fe200078efcff */
[----:B------:R-:W-:Y:S01]  /*9f90*/  STL [R1+0x2a4], RZ ;  /* 0x0002a4ff01007387 */ /* 0x000fe20000100800 */
[----:B------:R-:W-:Y:S01]  /*9fa0*/  SGXT.U32 R11, R11, 0x1 ;  /* 0x000000010b0b781a */ /* 0x000fe20000000000 */
[----:B------:R-:W-:-:S02]  /*9fb0*/  IMAD R10, R12, c[0x0][0x188], RZ ;  /* 0x000062000c0a7a24 */ /* 0x000fc400078e02ff */
[----:B------:R-:W-:Y:S01]  /*9fc0*/  STL [R1+0x2a8], RZ ;  /* 0x0002a8ff01007387 */ /* 0x000fe20000100800 */
[----:B------:R-:W-:Y:S01]  /*9fd0*/  IMAD R4, R6, c[0x0][0x188], RZ ;  /* 0x0000620006047a24 */ /* 0x000fe200078e02ff */
[----:B------:R-:W-:Y:S01]  /*9fe0*/  LOP3.LUT R12, R11, 0x1e, RZ, 0xfc, !PT ;  /* 0x0000001e0b0c7812 */ /* 0x000fe200078efcff */
[----:B------:R-:W-:Y:S01]  /*9ff0*/  IMAD R2, R19, c[0x0][0x188], RZ ;  /* 0x0000620013027a24 */ /* 0x000fe200078e02ff */
[----:B------:R-:W-:Y:S01]  /*a000*/  STL [R1+0x2ac], RZ ;  /* 0x0002acff01007387 */ /* 0x000fe20000100800 */
[C---:B------:R-:W-:Y:S02]  /*a010*/  LOP3.LUT R6, R11.reuse, 0x1c, RZ, 0xfc, !PT ;  /* 0x0000001c0b067812 */ /* 0x040fe400078efcff */
[C---:B------:R-:W-:Y:S01]  /*a020*/  LOP3.LUT R19, R11.reuse, 0x1a, RZ, 0xfc, !PT ;  /* 0x0000001a0b137812 */ /* 0x040fe200078efcff */
[----:B------:R-:W-:Y:S01]  /*a030*/  STL [R1+0x2c0], RZ ;  /* 0x0002c0ff01007387 */ /* 0x000fe20000100800 */
[----:B------:R-:W-:-:S03]  /*a040*/  LOP3.LUT R11, R11, 0x18, RZ, 0xfc, !PT ;  /* 0x000000180b0b7812 */ /* 0x000fc600078efcff */
[----:B------:R-:W-:Y:S04]  /*a050*/  STL [R1+0x2c4], RZ ;  /* 0x0002c4ff01007387 */ /* 0x000fe80000100800 */
[----:B------:R-:W-:Y:S01]  /*a060*/  STL [R1+0x2c8], RZ ;  /* 0x0002c8ff01007387 */ /* 0x000fe20000100800 */
[----:B------:R-:W-:-:S03]  /*a070*/  IMAD R2, R12, c[0x0][0x188], RZ ;  /* 0x000062000c027a24 */ /* 0x000fc600078e02ff */
[----:B------:R-:W-:Y:S01]  /*a080*/  STL [R1+0x2cc], RZ ;  /* 0x0002ccff01007387 */ /* 0x000fe20000100800 */
[----:B------:R-:W-:-:S03]  /*a090*/  IMAD R2, R11, c[0x0][0x188], RZ ;  /* 0x000062000b027a24 */ /* 0x000fc600078e02ff */
[----:B------:R-:W-:Y:S04]  /*a0a0*/  STL [R1+0x50], RZ ;  /* 0x000050ff01007387 */ /* 0x000fe80000100800 */
[----:B------:R-:W-:Y:S01]  /*a0b0*/  STL [R1+0x54], RZ ;  /* 0x000054ff01007387 */ /* 0x000fe20000100800 */
[----:B------:R-:W-:-:S03]  /*a0c0*/  IMAD R6, R6, c[0x0][0x188], RZ ;  /* 0x0000620006067a24 */ /* 0x000fc600078e02ff */
[----:B------:R-:W-:Y:S04]  /*a0d0*/  STL [R1+0x58], RZ ;  /* 0x000058ff01007387 */ /* 0x000fe80000100800 */
[----:B------:R-:W-:Y:S01]  /*a0e0*/  STL [R1+0x5c], RZ ;  /* 0x00005cff01007387 */ /* 0x000fe20000100800 */
[----:B------:R-:W-:-:S03]  /*a0f0*/  IMAD.MOV.U32 R2, RZ, RZ, 0x3f ;  /* 0x0000003fff027424 */ /* 0x000fc600078e00ff */
[----:B------:R-:W3:Y:S01]  /*a100*/  LDL.LU R11, [R1+0x48] ;  /* 0x00004800010b7983 */ /* 0x000ee20000300800 */
[----:B------:R-:W-:-:S03]  /*a110*/  IMAD R4, R19, c[0x0][0x188], RZ ;  /* 0x0000620013047a24 */ /* 0x000fc600078e02ff */
[----:B------:R-:W-:Y:S04]  /*a120*/  STL [R1+0x60], RZ ;  /* 0x000060ff01007387 */ /* 0x000fe80000100800 */
[----:B------:R-:W-:Y:S04]  /*a130*/  STL [R1+0x64], RZ ;  /* 0x000064ff01007387 */ /* 0x000fe80000100800 */
[----:B------:R-:W-:Y:S04]  /*a140*/  STL [R1+0x68], RZ ;  /* 0x000068ff01007387 */ /* 0x000fe80000100800 */
[----:B------:R-:W-:Y:S01]  /*a150*/  STL [R1+0x6c], RZ ;  /* 0x00006cff01007387 */ /* 0x000fe20000100800 */
[----:B------:R-:W-:-:S03]  /*a160*/  IADD3 R2, R2, c[0x0][0x180], RZ ;  /* 0x0000600002027a10 */ /* 0x000fc60007ffe0ff */
[----:B------:R-:W4:Y:S04]  /*a170*/  LDL.LU R19, [R1+0x70] ;  /* 0x0000700001137983 */ /* 0x000f280000300800 */
[----:B------:R-:W4:Y:S04]  /*a180*/  LDL.LU R12, [R1+0x74] ;  /* 0x00007400010c7983 */ /* 0x000f280000300800 */
[----:B------:R-:W4:Y:S04]  /*a190*/  LDL.LU R6, [R1+0x78] ;  /* 0x0000780001067983 */ /* 0x000f280000300800 */
[----:B------:R-:W-:Y:S01]  /*a1a0*/  STL [R1+0x30], RZ ;  /* 0x000030ff01007387 */ /* 0x000fe20000100800 */
[----:B------:R-:W-:-:S03]  /*a1b0*/  SHF.R.S32.HI R4, RZ, 0x1f, R2 ;  /* 0x0000001fff047819 */ /* 0x000fc60000011402 */
[----:B------:R-:W-:Y:S04]  /*a1c0*/  STL [R1+0x34], RZ ;  /* 0x000034ff01007387 */ /* 0x000fe80000100800 */
[----:B------:R-:W-:Y:S04]  /*a1d0*/  STL [R1+0x38], RZ ;  /* 0x000038ff01007387 */ /* 0x000fe80000100800 */
[----:B------:R-:W-:Y:S04]  /*a1e0*/  STL [R1+0x3c], RZ ;  /* 0x00003cff01007387 */ /* 0x000fe80000100800 */
[----:B------:R-:W-:Y:S01]  /*a1f0*/  STL [R1+0x20], RZ ;  /* 0x000020ff01007387 */ /* 0x000fe20000100800 */
[----:B------:R-:W-:-:S03]  /*a200*/  LEA.HI R4, R4, R2, RZ, 0x6 ;  /* 0x0000000204047211 */ /* 0x000fc600078f30ff */
[----:B------:R-:W-:Y:S04]  /*a210*/  STL [R1+0x24], RZ ;  /* 0x000024ff01007387 */ /* 0x000fe80000100800 */
[----:B------:R-:W-:Y:S04]  /*a220*/  STL [R1+0x28], RZ ;  /* 0x000028ff01007387 */ /* 0x000fe80000100800 */
[----:B------:R-:W4:Y:S04]  /*a230*/  LDL.LU R10, [R1+0x84] ;  /* 0x00008400010a7983 */ /* 0x000f280000300800 */
[----:B------:R-:W4:Y:S04]  /*a240*/  LDL.LU R23, [R1+0x4] ;  /* 0x0000040001177983 */ /* 0x000f280000300800 */
[----:B------:R-:W4:Y:S01]  /*a250*/  LDL.LU R2, [R1+0x88] ;  /* 0x0000880001027983 */ /* 0x000f220000300800 */
[----:B------:R-:W-:-:S02]  /*a260*/  IADD3 R26, P3, R26, c[0x0][0x168], RZ ;  /* 0x00005a001a1a7a10 */ /* 0x000fc40007f7e0ff */
[----:B------:R-:W-:Y:S02]  /*a270*/  IADD3 R28, P2, R28, c[0x0][0x168], RZ ;  /* 0x00005a001c1c7a10 */ /* 0x000fe40007f5e0ff */
[----:B--2---:R-:W-:-:S05]  /*a280*/  IADD3 R15, P4, R15, c[0x0][0x168], RZ ;  /* 0x00005a000f0f7a10 */ /* 0x004fca0007f9e0ff */
[----:B------:R1:W-:Y:S02]  /*a290*/  STL [R1+0x364], R15 ;  /* 0x0003640f01007387 */ /* 0x0003e40000100800 */
[----:B-1----:R-:W-:Y:S02]  /*a2a0*/  IADD3 R15, P5, R18, c[0x0][0x168], RZ ;  /* 0x00005a00120f7a10 */ /* 0x002fe40007fbe0ff */
[----:B------:R-:W2:Y:S04]  /*a2b0*/  LDL.LU R18, [R1+0x7c] ;  /* 0x00007c0001127983 */ /* 0x000ea80000300800 */
[----:B------:R1:W-:Y:S04]  /*a2c0*/  STL [R1+0x36c], R15 ;  /* 0x00036c0f01007387 */ /* 0x0003e80000100800 */
[----:B-1----:R-:W2:Y:S04]  /*a2d0*/  LDL.LU R15, [R1+0x8c] ;  /* 0x00008c00010f7983 */ /* 0x002ea80000300800 */
[----:B------:R1:W-:Y:S04]  /*a2e0*/  STL [R1+0x374], R26 ;  /* 0x0003741a01007387 */ /* 0x0003e80000100800 */
[----:B-1----:R-:W2:Y:S04]  /*a2f0*/  LDL.LU R26, [R1] ;  /* 0x00000000011a7983 */ /* 0x002ea80000300800 */
[----:B------:R1:W-:Y:S04]  /*a300*/  STL [R1+0x37c], R28 ;  /* 0x00037c1c01007387 */ /* 0x0003e80000100800 */
[----:B-1----:R-:W2:Y:S01]  /*a310*/  LDL.LU R28, [R1+0x40] ;  /* 0x00004000011c7983 */ /* 0x002ea20000300800 */
[----:B---3--:R-:W-:-:S02]  /*a320*/  IADD3.X R11, R11, c[0x0][0x16c], RZ, P4, !PT ;  /* 0x00005b000b0b7a10 */ /* 0x008fc400027fe4ff */
[----:B--2---:R-:W-:-:S05]  /*a330*/  IADD3 R28, P1, R28, c[0x0][0x168], RZ ;  /* 0x00005a001c1c7a10 */ /* 0x004fca0007f3e0ff */
[----:B------:R1:W-:Y:S02]  /*a340*/  STL [R1+0x384], R28 ;  /* 0x0003841c01007387 */ /* 0x0003e40000100800 */
[----:B-1----:R-:W-:Y:S02]  /*a350*/  IADD3 R28, P0, R5, c[0x0][0x168], RZ ;  /* 0x00005a00051c7a10 */ /* 0x002fe40007f1e0ff */
[----:B------:R-:W2:Y:S04]  /*a360*/  LDL.LU R5, [R1+0x8] ;  /* 0x0000080001057983 */ /* 0x000ea80000300800 */
[----:B------:R1:W-:Y:S04]  /*a370*/  STL [R1+0x38c], R28 ;  /* 0x00038c1c01007387 */ /* 0x0003e80000100800 */
[----:B-1----:R-:W3:Y:S04]  /*a380*/  LDL.LU R28, [R1+0xc8] ;  /* 0x0000c800011c7983 */ /* 0x002ee80000300800 */
[----:B------:R1:W-:Y:S04]  /*a390*/  STL [R1+0x360], R11 ;  /* 0x0003600b01007387 */ /* 0x0003e80000100800 */
[----:B-1----:R-:W2:Y:S01]  /*a3a0*/  LDL.LU R11, [R1+0x5e0] ;  /* 0x0005e000010b7983 */ /* 0x002ea20000300800 */
[----:B----4-:R-:W-:-:S02]  /*a3b0*/  IADD3.X R19, R19, c[0x0][0x16c], RZ, P5, !PT ;  /* 0x00005b0013137a10 */ /* 0x010fc40002ffe4ff */
[----:B--2---:R-:W-:-:S05]  /*a3c0*/  IADD3 R11, P4, R11, c[0x0][0x168], RZ ;  /* 0x00005a000b0b7a10 */ /* 0x004fca0007f9e0ff */
[----:B------:R1:W-:Y:S04]  /*a3d0*/  STL [R1+0x394], R11 ;  /* 0x0003940b01007387 */ /* 0x0003e80000100800 */
[----:B-1----:R-:W2:Y:S04]  /*a3e0*/  LDL.LU R11, [R1+0xc4] ;  /* 0x0000c400010b7983 */ /* 0x002ea80000300800 */
[----:B------:R1:W-:Y:S04]  /*a3f0*/  STL [R1+0x368], R19 ;  /* 0x0003681301007387 */ /* 0x0003e80000100800 */
[----:B-1----:R-:W4:Y:S01]  /*a400*/  LDL.LU R19, [R1+0x5dc] ;  /* 0x0005dc0001137983 */ /* 0x002f220000300800 */
[----:B------:R-:W-:-:S02]  /*a410*/  IADD3.X R12, R12, c[0x0][0x16c], RZ, P3, !PT ;  /* 0x00005b000c0c7a10 */ /* 0x000fc40001ffe4ff */
[----:B------:R-:W-:Y:S02]  /*a420*/  IADD3 R26, P3, R26, c[0x0][0x168], RZ ;  /* 0x00005a001a1a7a10 */ /* 0x000fe40007f7e0ff */
[----:B------:R-:W-:Y:S02]  /*a430*/  IADD3.X R6, R6, c[0x0][0x16c], RZ, P2, !PT ;  /* 0x00005b0006067a10 */ /* 0x000fe400017fe4ff */
[----:B----4-:R-:W-:-:S05]  /*a440*/  IADD3 R19, P5, R19, c[0x0][0x168], RZ ;  /* 0x00005a0013137a10 */ /* 0x010fca0007fbe0ff */
[----:B------:R1:W-:Y:S04]  /*a450*/  STL [R1+0x39c], R19 ;  /* 0x00039c1301007387 */ /* 0x0003e80000100800 */
[----:B-1----:R-:W4:Y:S04]  /*a460*/  LDL.LU R19, [R1+0xc0] ;  /* 0x0000c00001137983 */ /* 0x002f280000300800 */
[----:B------:R1:W-:Y:S04]  /*a470*/  STL [R1+0x370], R12 ;  /* 0x0003700c01007387 */ /* 0x0003e80000100800 */
[----:B-1----:R-:W2:Y:S04]  /*a480*/  LDL.LU R12, [R1+0x5d8] ;  /* 0x0005d800010c7983 */ /* 0x002ea80000300800 */
[----:B------:R1:W-:Y:S04]  /*a490*/  STL [R1+0x3a4], R26 ;  /* 0x0003a41a01007387 */ /* 0x0003e80000100800 */
[----:B-1----:R-:W2:Y:S04]  /*a4a0*/  LDL.LU R26, [R1+0xcc] ;  /* 0x0000cc00011a7983 */ /* 0x002ea80000300800 */
[----:B------:R1:W-:Y:S04]  /*a4b0*/  STL [R1+0x378], R6 ;  /* 0x0003780601007387 */ /* 0x0003e80000100800 */
[----:B-1----:R-:W2:Y:S01]  /*a4c0*/  LDL.LU R6, [R1+0x5d4] ;  /* 0x0005d40001067983 */ /* 0x002ea20000300800 */
[----:B------:R-:W-:-:S02]  /*a4d0*/  IADD3.X R18, R18, c[0x0][0x16c], RZ, P1, !PT ;  /* 0x00005b0012127a10 */ /* 0x000fc40000ffe4ff */
[----:B--2---:R-:W-:-:S05]  /*a4e0*/  IADD3 R6, P2, R6, c[0x0][0x168], RZ ;  /* 0x00005a0006067a10 */ /* 0x004fca0007f5e0ff */
[----:B------:R1:W-:Y:S04]  /*a4f0*/  STL [R1+0x3ac], R6 ;  /* 0x0003ac0601007387 */ /* 0x0003e80000100800 */
[----:B-1----:R-:W2:Y:S01]  /*a500*/  LDL.LU R6, [R1+0x80] ;  /* 0x0000800001067983 */ /* 0x002ea20000300800 */
[----:B------:R-:W-:-:S03]  /*a510*/  IADD3 R12, P1, R12, c[0x0][0x168], RZ ;  /* 0x00005a000c0c7a10 */ /* 0x000fc60007f3e0ff */
[----:B------:R1:W-:Y:S04]  /*a520*/  STL [R1+0x380], R18 ;  /* 0x0003801201007387 */ /* 0x0003e80000100800 */
[----:B-1----:R-:W3:Y:S04]  /*a530*/  LDL.LU R18, [R1+0xf0] ;  /* 0x0000f00001127983 */ /* 0x002ee80000300800 */
[----:B------:R2:W-:Y:S02]  /*a540*/  STL [R1+0x3b4], R12 ;  /* 0x0003b40c01007387 */ /* 0x0005e40000100800 */
[----:B--2---:R-:W-:-:S02]  /*a550*/  IADD3.X R12, R6, c[0x0][0x16c], RZ, P0, !PT ;  /* 0x00005b00060c7a10 */ /* 0x004fc400007fe4ff */
[----:B------:R-:W-:-:S03]  /*a560*/  IADD3 R6, P0, R20, c[0x0][0x168], RZ ;  /* 0x00005a0014067a10 */ /* 0x000fc60007f1e0ff */
[----:B------:R1:W-:Y:S04]  /*a570*/  STL [R1+0x388], R12 ;  /* 0x0003880c01007387 */ /* 0x0003e80000100800 */
[----:B------:R2:W-:Y:S01]  /*a580*/  STL [R1+0x3bc], R6 ;  /* 0x0003bc0601007387 */ /* 0x0005e20000100800 */
[----:B-1----:R-:W-:Y:S02]  /*a590*/  IADD3.X R12, R10, c[0x0][0x16c], RZ, P4, !PT ;  /* 0x00005b000a0c7a10 */ /* 0x002fe400027fe4ff */
[----:B------:R-:W-:Y:S02]  /*a5a0*/  IADD3 R10, P4, R23, c[0x0][0x168], RZ ;  /* 0x00005a00170a7a10 */ /* 0x000fe40007f9e0ff */
[----:B--2---:R-:W-:Y:S01]  /*a5b0*/  IADD3.X R6, R2, c[0x0][0x16c], RZ, P5, !PT ;  /* 0x00005b0002067a10 */ /* 0x004fe20002ffe4ff */
[----:B------:R-:W-:Y:S01]  /*a5c0*/  STL [R1+0x390], R12 ;  /* 0x0003900c01007387 */ /* 0x000fe20000100800 */
[----:B------:R-:W-:-:S03]  /*a5d0*/  IADD3 R2, P5, R7, c[0x0][0x168], RZ ;  /* 0x00005a0007027a10 */ /* 0x000fc60007fbe0ff */
[----:B------:R1:W-:Y:S04]  /*a5e0*/  STL [R1+0x3c4], R10 ;  /* 0x0003c40a01007387 */ /* 0x0003e80000100800 */
[----:B-1----:R-:W2:Y:S04]  /*a5f0*/  LDL.LU R10, [R1+0xf4] ;  /* 0x0000f400010a7983 */ /* 0x002ea80000300800 */
[----:B------:R-:W-:Y:S04]  /*a600*/  STL [R1+0x398], R6 ;  /* 0x0003980601007387 */ /* 0x000fe80000100800 */
[----:B------:R-:W2:Y:S04]  /*a610*/  LDL.LU R23, [R1+0xc] ;  /* 0x00000c0001177983 */ /* 0x000ea80000300800 */
[----:B------:R1:W-:Y:S04]  /*a620*/  STL [R1+0x3cc], R2 ;  /* 0x0003cc0201007387 */ /* 0x0003e80000100800 */
[----:B-1----:R-:W2:Y:S01]  /*a630*/  LDL.LU R2, [R1+0xf8] ;  /* 0x0000f80001027983 */ /* 0x002ea20000300800 */
[----:B------:R-:W-:-:S02]  /*a640*/  IADD3.X R7, R15, c[0x0][0x16c], RZ, P3, !PT ;  /* 0x00005b000f077a10 */ /* 0x000fc40001ffe4ff */
[----:B------:R-:W-:Y:S01]  /*a650*/  IADD3 R6, P3, R13, c[0x0][0x168], RZ ;  /* 0x00005a000d067a10 */ /* 0x000fe20007f7e0ff */
[----:B------:R-:W2:Y:S01]  /*a660*/  LDL.LU R15, [R1+0xfc] ;  /* 0x0000fc00010f7983 */ /* 0x000ea20000300800 */
[----:B----4-:R-:W-:-:S03]  /*a670*/  IADD3.X R12, R19, c[0x0][0x16c], RZ, P2, !PT ;  /* 0x00005b00130c7a10 */ /* 0x010fc600017fe4ff */
[----:B------:R1:W-:Y:S04]  /*a680*/  STL [R1+0x3a0], R7 ;  /* 0x0003a00701007387 */ /* 0x0003e80000100800 */
[----:B------:R4:W-:Y:S04]  /*a690*/  STL [R1+0x3d4], R6 ;  /* 0x0003d40601007387 */ /* 0x0009e80000100800 */
[----:B------:R-:W-:Y:S01]  /*a6a0*/  STL [R1+0x3a8], R12 ;  /* 0x0003a80c01007387 */ /* 0x000fe20000100800 */
[----:B-1----:R-:W-:Y:S02]  /*a6b0*/  IADD3.X R7, R11, c[0x0][0x16c], RZ, P1, !PT ;  /* 0x00005b000b077a10 */ /* 0x002fe40000ffe4ff */
[----:B----4-:R-:W-:-:S02]  /*a6c0*/  IADD3 R6, P2, R21, c[0x0][0x168], RZ ;  /* 0x00005a0015067a10 */ /* 0x010fc40007f5e0ff */
[----:B------:R-:W4:Y:S04]  /*a6d0*/  LDL.LU R21, [R1+0x10c] ;  /* 0x00010c0001157983 */ /* 0x000f280000300800 */
[----:B------:R1:W-:Y:S04]  /*a6e0*/  STL [R1+0x3dc], R6 ;  /* 0x0003dc0601007387 */ /* 0x0003e80000100800 */
[----:B------:R3:W-:Y:S04]  /*a6f0*/  STL [R1+0x3b0], R7 ;  /* 0x0003b00701007387 */ /* 0x0007e80000100800 */
[----:B------:R-:W4:Y:S01]  /*a700*/  LDL.LU R13, [R1+0x120] ;  /* 0x00012000010d7983 */ /* 0x000f220000300800 */
[----:B-1----:R-:W-:-:S02]  /*a710*/  IADD3 R6, P1, R5, c[0x0][0x168], RZ ;  /* 0x00005a0005067a10 */ /* 0x002fc40007f3e0ff */
[----:B---3--:R-:W-:-:S03]  /*a720*/  IADD3.X R5, R28, c[0x0][0x16c], RZ, P0, !PT ;  /* 0x00005b001c057a10 */ /* 0x008fc600007fe4ff */
[----:B------:R-:W-:Y:S04]  /*a730*/  STL [R1+0x3e4], R6 ;  /* 0x0003e40601007387 */ /* 0x000fe80000100800 */
[----:B------:R-:W3:Y:S04]  /*a740*/  LDL.LU R7, [R1+0x124] ;  /* 0x0001240001077983 */ /* 0x000ee80000300800 */
[----:B------:R-:W3:Y:S04]  /*a750*/  LDL.LU R20, [R1+0x14] ;  /* 0x0000140001147983 */ /* 0x000ee80000300800 */
[----:B------:R1:W-:Y:S01]  /*a760*/  STL [R1+0x3b8], R5 ;  /* 0x0003b80501007387 */ /* 0x0003e20000100800 */
[----:B------:R-:W-:-:S03]  /*a770*/  IADD3.X R11, R26, c[0x0][0x16c], RZ, P4, !PT ;  /* 0x00005b001a0b7a10 */ /* 0x000fc600027fe4ff */
[----:B------:R-:W3:Y:S01]  /*a780*/  LDL.LU R12, [R1+0x128] ;  /* 0x00012800010c7983 */ /* 0x000ee20000300800 */
[----:B-1----:R-:W-:-:S03]  /*a790*/  IADD3 R5, P0, R0, c[0x0][0x168], RZ ;  /* 0x00005a0000057a10 */ /* 0x002fc60007f1e0ff */
[----:B------:R-:W3:Y:S04]  /*a7a0*/  LDL.LU R0, [R1+0x108] ;  /* 0x0001080001007983 */ /* 0x000ee80000300800 */
[----:B------:R-:W3:Y:S04]  /*a7b0*/  LDL.LU R6, [R1+0x12c] ;  /* 0x00012c0001067983 */ /* 0x000ee80000300800 */
[----:B------:R1:W-:Y:S01]  /*a7c0*/  STL [R1+0x3ec], R5 ;  /* 0x0003ec0501007387 */ /* 0x0003e20000100800 */
[----:B------:R-:W-:-:S03]  /*a7d0*/  IADD3.X R18, R18, c[0x0][0x16c], RZ, P5, !PT ;  /* 0x00005b0012127a10 */ /* 0x000fc60002ffe4ff */
[----:B------:R-:W3:Y:S01]  /*a7e0*/  LDL.LU R19, [R1+0x130] ;  /* 0x0001300001137983 */ /* 0x000ee20000300800 */
[----:B-1----:R-:W-:-:S03]  /*a7f0*/  IADD3 R5, P4, R14, c[0x0][0x168], RZ ;  /* 0x00005a000e057a10 */ /* 0x002fc60007f9e0ff */
[----:B------:R1:W-:Y:S01]  /*a800*/  STL [R1+0x3c0], R11 ;  /* 0x0003c00b01007387 */ /* 0x0003e20000100800 */
[----:B------:R-:W-:-:S03]  /*a810*/  IADD3 R22, P5, R22, c[0x0][0x168], RZ ;  /* 0x00005a0016167a10 */ /* 0x000fc60007fbe0ff */
[----:B------:R-:W3:Y:S04]  /*a820*/  LDL.LU R14, [R1+0x10] ;  /* 0x00001000010e7983 */ /* 0x000ee80000300800 */
[----:B------:R1:W-:Y:S04]  /*a830*/  STL [R1+0x3f4], R5 ;  /* 0x0003f40501007387 */ /* 0x0003e80000100800 */
[----:B-1----:R-:W3:Y:S04]  /*a840*/  LDL.LU R11, [R1+0x13c] ;  /* 0x00013c00010b7983 */ /* 0x002ee80000300800 */
[----:B------:R-:W3:Y:S04]  /*a850*/  LDL.LU R5, [R1+0x138] ;  /* 0x0001380001057983 */ /* 0x000ee80000300800 */
[----:B------:R1:W-:Y:S04]  /*a860*/  STL [R1+0x3c8], R18 ;  /* 0x0003c81201007387 */ /* 0x0003e80000100800 */
[----:B------:R-:W3:Y:S04]  /*a870*/  LDL.LU R28, [R1+0x2c] ;  /* 0x00002c00011c7983 */ /* 0x000ee80000300800 */
[----:B------:R-:W3:Y:S04]  /*a880*/  LDL.LU R26, [R1+0x1c] ;  /* 0x00001c00011a7983 */ /* 0x000ee80000300800 */
[----:B-1----:R-:W3:Y:S04]  /*a890*/  LDL.LU R18, [R1+0x18] ;  /* 0x0000180001127983 */ /* 0x002ee80000300800 */
[----:B------:R1:W-:Y:S04]  /*a8a0*/  STL [R1+0x3fc], R22 ;  /* 0x0003fc1601007387 */ /* 0x0003e80000100800 */
[----:B-1----:R-:W3:Y:S01]  /*a8b0*/  LDL.LU R22, [R1+0x104] ;  /* 0x0001040001167983 */ /* 0x002ee20000300800 */
[----:B--2---:R-:W-:-:S05]  /*a8c0*/  IADD3.X R10, R10, c[0x0][0x16c], RZ, P3, !PT ;  /* 0x00005b000a0a7a10 */ /* 0x004fca0001ffe4ff */
[----:B------:R1:W-:Y:S01]  /*a8d0*/  STL [R1+0x3d0], R10 ;  /* 0x0003d00a01007387 */ /* 0x0003e20000100800 */
[----:B------:R-:W-:-:S03]  /*a8e0*/  IADD3 R23, P3, R23, c[0x0][0x168], RZ ;  /* 0x00005a0017177a10 */ /* 0x000fc60007f7e0ff */
[----:B-1----:R-:W2:Y:S04]  /*a8f0*/  LDL.LU R10, [R1+0x5d0] ;  /* 0x0005d000010a7983 */ /* 0x002ea80000300800 */
[----:B------:R1:W-:Y:S01]  /*a900*/  STL [R1+0x404], R23 ;  /* 0x0004041701007387 */ /* 0x0003e20000100800 */
[----:B------:R-:W-:-:S03]  /*a910*/  IADD3.X R2, R2, c[0x0][0x16c], RZ, P2, !PT ;  /* 0x00005b0002027a10 */ /* 0x000fc600017fe4ff */
[----:B-1----:R-:W2:Y:S04]  /*a920*/  LDL.LU R23, [R1+0x5cc] ;  /* 0x0005cc0001177983 */ /* 0x002ea80000300800 */
[----:B------:R1:W-:Y:S04]  /*a930*/  STL [R1+0x3d8], R2 ;  /* 0x0003d80201007387 */ /* 0x0003e80000100800 */
[----:B-1----:R-:W2:Y:S01]  /*a940*/  LDL.LU R2, [R1+0x5c8] ;  /* 0x0005c80001027983 */ /* 0x002ea20000300800 */
[----:B------:R-:W-:Y:S02]  /*a950*/  IADD3.X R15, R15, c[0x0][0x16c], RZ, P1, !PT ;  /* 0x00005b000f0f7a10 */ /* 0x000fe40000ffe4ff */
[----:B--2---:R-:W-:-:S05]  /*a960*/  IADD3 R2, P2, R2, c[0x0][0x168], RZ ;  /* 0x00005a0002027a10 */ /* 0x004fca0007f5e0ff */
[----:B------:R1:W-:Y:S04]  /*a970*/  STL [R1+0x40c], R2 ;  /* 0x00040c0201007387 */ /* 0x0003e80000100800 */
[----:B-1----:R-:W2:Y:S04]  /*a980*/  LDL.LU R2, [R1+0x100] ;  /* 0x0001000001027983 */ /* 0x002ea80000300800 */
[----:B------:R1:W-:Y:S04]  /*a990*/  STL [R1+0x3e0], R15 ;  /* 0x0003e00f01007387 */ /* 0x0003e80000100800 */
[----:B-1----:R-:W3:Y:S01]  /*a9a0*/  LDL.LU R15, [R1+0x5c4] ;  /* 0x0005c400010f7983 */ /* 0x002ee20000300800 */
[----:B--2---:R-:W-:-:S02]  /*a9b0*/  IADD3.X R2, R2, c[0x0][0x16c], RZ, P0, !PT ;  /* 0x00005b0002027a10 */ /* 0x004fc400007fe4ff */
[----:B------:R-:W-:Y:S02]  /*a9c0*/  IADD3 R23, P0, R23, c[0x0][0x168], RZ ;  /* 0x00005a0017177a10 */ /* 0x000fe40007f1e0ff */
[----:B---3--:R-:W-:-:S05]  /*a9d0*/  IADD3 R15, P1, R15, c[0x0][0x168], RZ ;  /* 0x00005a000f0f7a10 */ /* 0x008fca0007f3e0ff */
[----:B------:R1:W-:Y:S04]  /*a9e0*/  STL [R1+0x414], R15 ;  /* 0x0004140f01007387 */ /* 0x0003e80000100800 */
[----:B------:R2:W-:Y:S01]  /*a9f0*/  STL [R1+0x3e8], R2 ;  /* 0x0003e80201007387 */ /* 0x0005e20000100800 */
[----:B-1----:R-:W-:-:S03]  /*aa00*/  IADD3.X R15, R22, c[0x0][0x16c], RZ, P4, !PT ;  /* 0x00005b00160f7a10 */ /* 0x002fc600027fe4ff */
[----:B------:R-:W-:Y:S01]  /*aa10*/  STL [R1+0x41c], R23 ;  /* 0x00041c1701007387 */ /* 0x000fe20000100800 */
[----:B--2---:R-:W-:-:S03]  /*aa20*/  IADD3 R2, P4, R14, c[0x0][0x168], RZ ;  /* 0x00005a000e027a10 */ /* 0x004fc60007f9e0ff */
[----:B------:R-:W-:Y:S01]  /*aa30*/  STL [R1+0x3f0], R15 ;  /* 0x0003f00f01007387 */ /* 0x000fe20000100800 */
[----:B------:R-:W-:Y:S02]  /*aa40*/  IADD3.X R14, R0, c[0x0][0x16c], RZ, P5, !PT ;  /* 0x00005b00000e7a10 */ /* 0x000fe40002ffe4ff */
[----:B------:R-:W-:Y:S01]  /*aa50*/  IADD3 R0, P5, R10, c[0x0][0x168], RZ ;  /* 0x00005a000a007a10 */ /* 0x000fe20007fbe0ff */
[----:B------:R4:W-:Y:S04]  /*aa60*/  STL [R1+0x424], R2 ;  /* 0x0004240201007387 */ /* 0x0009e80000100800 */
[----:B------:R-:W-:Y:S01]  /*aa70*/  STL [R1+0x3f8], R14 ;  /* 0x0003f80e01007387 */ /* 0x000fe20000100800 */
[----:B----4-:R-:W-:-:S03]  /*aa80*/  IADD3.X R2, R21, c[0x0][0x16c], RZ, P3, !PT ;  /* 0x00005b0015027a10 */ /* 0x010fc60001ffe4ff */
[----:B------:R1:W-:Y:S01]  /*aa90*/  STL [R1+0x42c], R0 ;  /* 0x00042c0001007387 */ /* 0x0003e20000100800 */
[----:B------:R-:W-:-:S03]  /*aaa0*/  IADD3 R10, P3, R16, c[0x0][0x168], RZ ;  /* 0x00005a00100a7a10 */ /* 0x000fc60007f7e0ff */
[----:B------:R2:W-:Y:S01]  /*aab0*/  STL [R1+0x400], R2 ;  /* 0x0004000201007387 */ /* 0x0005e20000100800 */
[----:B------:R-:W-:Y:S02]  /*aac0*/  IADD3.X R7, R7, c[0x0][0x16c], RZ, P1, !PT ;  /* 0x00005b0007077a10 */ /* 0x000fe40000ffe4ff */
[----:B-1----:R-:W-:Y:S01]  /*aad0*/  IADD3.X R0, R13, c[0x0][0x16c], RZ, P2, !PT ;  /* 0x00005b000d007a10 */ /* 0x002fe200017fe4ff */
[----:B------:R-:W-:Y:S01]  /*aae0*/  STL [R1+0x434], R10 ;  /* 0x0004340a01007387 */ /* 0x000fe20000100800 */
[----:B--2---:R-:W-:-:S03]  /*aaf0*/  IADD3 R2, P2, R24, c[0x0][0x168], RZ ;  /* 0x00005a0018027a10 */ /* 0x004fc60007f5e0ff */
[----:B------:R1:W-:Y:S04]  /*ab00*/  STL [R1+0x408], R0 ;  /* 0x0004080001007387 */ /* 0x0003e80000100800 */
[----:B------:R2:W-:Y:S01]  /*ab10*/  STL [R1+0x43c], R2 ;  /* 0x00043c0201007387 */ /* 0x0005e20000100800 */
[----:B-1----:R-:W-:-:S03]  /*ab20*/  IADD3 R0, P1, R20, c[0x0][0x168], RZ ;  /* 0x00005a0014007a10 */ /* 0x002fc60007f3e0ff */
[----:B------:R1:W-:Y:S01]  /*ab30*/  STL [R1+0x410], R7 ;  /* 0x0004100701007387 */ /* 0x0003e20000100800 */
[----:B--2---:R-:W-:-:S03]  /*ab40*/  IADD3.X R2, R12, c[0x0][0x16c], RZ, P0, !PT ;  /* 0x00005b000c027a10 */ /* 0x004fc600007fe4ff */
[----:B------:R2:W-:Y:S04]  /*ab50*/  STL [R1+0x444], R0 ;  /* 0x0004440001007387 */ /* 0x0005e80000100800 */
[----:B------:R3:W-:Y:S01]  /*ab60*/  STL [R1+0x418], R2 ;  /* 0x0004180201007387 */ /* 0x0007e20000100800 */
[----:B-1----:R-:W-:Y:S02]  /*ab70*/  IADD3 R7, P0, R9, c[0x0][0x168], RZ ;  /* 0x00005a0009077a10 */ /* 0x002fe40007f1e0ff */
[----:B--2---:R-:W-:Y:S02]  /*ab80*/  IADD3.X R0, R6, c[0x0][0x16c], RZ, P4, !PT ;  /* 0x00005b0006007a10 */ /* 0x004fe400027fe4ff */
[----:B------:R-:W-:Y:S02]  /*ab90*/  IADD3.X R6, R19, c[0x0][0x16c], RZ, P5, !PT ;  /* 0x00005b0013067a10 */ /* 0x000fe40002ffe4ff */
[----:B---3--:R-:W-:Y:S01]  /*aba0*/  IADD3 R2, P4, R17, c[0x0][0x168], RZ ;  /* 0x00005a0011027a10 */ /* 0x008fe20007f9e0ff */
[----:B------:R-:W-:Y:S04]  /*abb0*/  STL [R1+0x44c], R7 ;  /* 0x00044c0701007387 */ /* 0x000fe80000100800 */
[----:B------:R-:W-:Y:S04]  /*abc0*/  STL [R1+0x420], R0 ;  /* 0x0004200001007387 */ /* 0x000fe80000100800 */
[----:B------:R1:W-:Y:S04]  /*abd0*/  STL [R1+0x454], R2 ;  /* 0x0004540201007387 */ /* 0x0003e80000100800 */
[----:B------:R-:W-:Y:S01]  /*abe0*/  STL [R1+0x428], R6 ;  /* 0x0004280601007387 */ /* 0x000fe20000100800 */
[----:B-1----:R-:W-:-:S03]  /*abf0*/  IADD3.X R2, R29, c[0x0][0x16c], RZ, P3, !PT ;  /* 0x00005b001d027a10 */ /* 0x002fc60001ffe4ff */
[----:B------:R-:W2:Y:S01]  /*ac00*/  LDL.LU R29, [R1+0x5c0] ;  /* 0x0005c000011d7983 */ /* 0x000ea20000300800 */
[----:B------:R-:W-:Y:S02]  /*ac10*/  IADD3 R0, P5, R25, c[0x0][0x168], RZ ;  /* 0x00005a0019007a10 */ /* 0x000fe40007fbe0ff */
[----:B------:R-:W-:-:S03]  /*ac20*/  IADD3.X R5, R5, c[0x0][0x16c], RZ, P2, !PT ;  /* 0x00005b0005057a10 */ /* 0x000fc600017fe4ff */
[----:B------:R1:W-:Y:S04]  /*ac30*/  STL [R1+0x45c], R0 ;  /* 0x00045c0001007387 */ /* 0x0003e80000100800 */
[----:B------:R3:W-:Y:S01]  /*ac40*/  STL [R1+0x430], R2 ;  /* 0x0004300201007387 */ /* 0x0007e20000100800 */
[----:B-1----:R-:W-:Y:S02]  /*ac50*/  IADD3 R0, P3, R11, c[0x0][0x160], RZ ;  /* 0x000058000b007a10 */ /* 0x002fe40007f7e0ff */
[----:B---3--:R-:W-:-:S03]  /*ac60*/  IADD3.X R2, R28, c[0x0][0x16c], RZ, P1, !PT ;  /* 0x00005b001c027a10 */ /* 0x008fc60000ffe4ff */
[----:B------:R1:W-:Y:S04]  /*ac70*/  STL [R1+0x468], R0 ;  /* 0x0004680001007387 */ /* 0x0003e80000100800 */
[----:B------:R3:W-:Y:S01]  /*ac80*/  STL [R1+0x438], R5 ;  /* 0x0004380501007387 */ /* 0x0007e20000100800 */
[----:B-1----:R-:W-:-:S03]  /*ac90*/  IADD3.X R0, R26, c[0x0][0x16c], RZ, P0, !PT ;  /* 0x00005b001a007a10 */ /* 0x002fc600007fe4ff */
[----:B------:R1:W-:Y:S01]  /*aca0*/  STL [R1+0x440], R2 ;  /* 0x0004400201007387 */ /* 0x0003e20000100800 */
[----:B---3--:R-:W-:-:S03]  /*acb0*/  IADD3.X R5, R18, c[0x0][0x16c], RZ, P4, !PT ;  /* 0x00005b0012057a10 */ /* 0x008fc600027fe4ff */
[----:B------:R2:W-:Y:S01]  /*acc0*/  STL [R1+0x448], R0 ;  /* 0x0004480001007387 */ /* 0x0005e20000100800 */
[----:B-1----:R-:W-:-:S03]  /*acd0*/  IADD3.X R2, R27, c[0x0][0x16c], RZ, P5, !PT ;  /* 0x00005b001b027a10 */ /* 0x002fc60002ffe4ff */
[----:B------:R-:W-:Y:S01]  /*ace0*/  STL [R1+0x450], R5 ;  /* 0x0004500501007387 */ /* 0x000fe20000100800 */
[----:B------:R-:W-:Y:S01]  /*acf0*/  SHF.R.S32.HI R4, RZ, 0x6, R4 ;  /* 0x00000006ff047819 */ /* 0x000fe20000011404 */
[----:B------:R-:W-:-:S03]  /*ad00*/  UIADD3 UR7, UR4, -0x80, URZ ;  /* 0xffffff8004077890 */ /* 0x000fc6000fffe03f */
[----:B------:R-:W-:Y:S01]  /*ad10*/  IADD3 R4, R4, -0x2, RZ ;  /* 0xfffffffe04047810 */ /* 0x000fe20007ffe0ff */
[----:B------:R-:W-:Y:S02]  /*ad20*/  USHF.L.U32 UR11, UR6, 0x2, URZ ;  /* 0x00000002060b7899 */ /* 0x000fe4000800063f */
[----:B------:R-:W-:Y:S02]  /*ad30*/  USHF.L.U64.HI UR10, UR6, 0x2, UR10 ;  /* 0x00000002060a7899 */ /* 0x000fe4000801020a */
[----:B------:R-:W-:Y:S02]  /*ad40*/  UMOV UR4, URZ ;  /* 0x0000003f00047c82 */ /* 0x000fe40008000000 */
[----:B------:R-:W-:Y:S02]  /*ad50*/  UMOV UR8, 0x1 ;  /* 0x0000000100087882 */ /* 0x000fe40000000000 */
[----:B------:R-:W-:Y:S02]  /*ad60*/  USHF.L.U64.HI UR9, UR5, 0x2, UR9 ;  /* 0x0000000205097899 */ /* 0x000fe40008010209 */
[----:B------:R-:W-:Y:S01]  /*ad70*/  UMOV UR6, 0xffffffff ;  /* 0xffffffff00067882 */ /* 0x000fe20000000000 */
[----:B--2---:R-:W-:-:S02]  /*ad80*/  IADD3.X R0, R29, c[0x0][0x164], RZ, P3, !PT ;  /* 0x000059001d007a10 */ /* 0x004fc40001ffe4ff */
[----:B------:R1:W5:Y:S04]  /*ad90*/  LDL.LU R29, [R1+0x5bc] ;  /* 0x0005bc00011d7983 */ /* 0x0003680000300800 */
[----:B------:R2:W-:Y:S04]  /*ada0*/  STL [R1+0x458], R2 ;  /* 0x0004580201007387 */ /* 0x0005e80000100800 */
[----:B------:R-:W-:Y:S04]  /*adb0*/  STL [R1+0x2c], RZ ;  /* 0x00002cff01007387 */ /* 0x000fe80000100800 */
        /* <DEDUP_REMOVED lines=9> */
[----:B--2---:R-:W-:-:S03]  /*ae50*/  LOP3.LUT R2, R8, 0x20, RZ, 0x3c, !PT ;  /* 0x0000002008027812 */ /* 0x004fc600078e3cff */
[----:B------:R1:W-:Y:S01]  /*ae60*/  STL [R1+0x70], RZ ;  /* 0x000070ff01007387 */ /* 0x0003e20000100800 */
[----:B---3--:R-:W-:-:S03]  /*ae70*/  LOP3.LUT R0, R3, 0x40, RZ, 0x3c, !PT ;  /* 0x0000004003007812 */ /* 0x008fc600078e3cff */
[----:B------:R1:W-:Y:S04]  /*ae80*/  STL [R1+0x74], RZ ;  /* 0x000074ff01007387 */ /* 0x0003e80000100800 */
[----:B------:R1:W-:Y:S04]  /*ae90*/  STL [R1+0x78], RZ ;  /* 0x000078ff01007387 */ /* 0x0003e80000100800 */
[----:B------:R1:W-:Y:S04]  /*aea0*/  STL [R1+0x7c], RZ ;  /* 0x00007cff01007387 */ /* 0x0003e80000100800 */
[----:B------:R1:W-:Y:S04]  /*aeb0*/  STL [R1+0x210], RZ ;  /* 0x000210ff01007387 */ /* 0x0003e80000100800 */
[----:B------:R1:W-:Y:S04]  /*aec0*/  STL [R1+0x214], RZ ;  /* 0x000214ff01007387 */ /* 0x0003e80000100800 */
[----:B------:R1:W-:Y:S04]  /*aed0*/  STL [R1+0x218], RZ ;  /* 0x000218ff01007387 */ /* 0x0003e80000100800 */
[----:B------:R1:W-:Y:S04]  /*aee0*/  STL [R1+0x21c], RZ ;  /* 0x00021cff01007387 */ /* 0x0003e80000100800 */
[----:B------:R1:W-:Y:S04]  /*aef0*/  STL [R1+0x564], R2 ;  /* 0x0005640201007387 */ /* 0x0003e80000100800 */
[----:B------:R1:W-:Y:S02]  /*af00*/  STL [R1+0x478], R0 ;  /* 0x0004780001007387 */ /* 0x0003e40000100800 */
.L_x_2:
[----:B------:R-:W2:Y:S01]  /*af10*/  LDL R4, [R1+0x564] ;  /* 0x0005640001047983 */ /* 0x000ea20000100800 */
[----:B------:R-:W-:-:S04]  /*af20*/  DEPBAR.LE SB0, 0x2 ;  /* 0x000080800000791a */ /* 0x000fc80000000000 */
[----:B------:R-:W3:Y:S04]  /*af30*/  LDL R3, [R1+0x474] ;  /* 0x0004740001037983 */ /* 0x000ee80000100800 */
[----:B-----5:R-:W-:Y:S04]  /*af40*/  STL [R1+0x670], R29 ;  /* 0x0006701d01007387 */ /* 0x020fe80000100800 */
[----:B-1----:R-:W4:Y:S04]  /*af50*/  LDL.LU.64 R12, [R1+0x50] ;  /* 0x00005000010c7983 */ /* 0x002f280000300a00 */
[----:B------:R-:W2:Y:S04]  /*af60*/  LDL.LU.64 R14, [R1+0x58] ;  /* 0x00005800010e7983 */ /* 0x000ea80000300a00 */
[----:B-1----:R-:W1:Y:S04]  /*af70*/  S2R R2, SR_TID.X ;  /* 0x0000000000027919 */ /* 0x002e680000002100 */
[----:B------:R-:W1:Y:S01]  /*af80*/  S2R R0, SR_TID.X ;  /* 0x0000000000007919 */ /* 0x000e620000002100 */
[----:B------:R-:W-:-:S03]  /*af90*/  UIADD3 UR6, UR6, 0x1, URZ ;  /* 0x0000000106067890 */ /* 0x000fc6000fffe03f */
[----:B------:R-:W-:Y:S06]  /*afa0*/  BAR.SYNC.DEFER_BLOCKING 0x0 ;  /* 0x0000000000007b1d */ /* 0x000fec0000010000 */
[----:B--2---:R-:W-:Y:S04]  /*afb0*/  STL.64 [R1+0x16a8], R14 ;  /* 0x0016a80e01007387 */ /* 0x004fe80000100a00 */
[----:B----4-:R2:W-:Y:S04]  /*afc0*/  STL.64 [R1+0x16a0], R12 ;  /* 0x0016a00c01007387 */ /* 0x0105e80000100a00 */
[----:B--2---:R-:W2:Y:S04]  /*afd0*/  LDL.LU.64 R12, [R1+0xb0] ;  /* 0x0000b000010c7983 */ /* 0x004ea80000300a00 */
[----:B------:R-:W4:Y:S01]  /*afe0*/  LDL.LU.64 R14, [R1+0xb8] ;  /* 0x0000b800010e7983 */ /* 0x000f220000300a00 */
[----:B-1----:R-:W-:Y:S01]  /*aff0*/  SHF.R.U32.HI R5, RZ, 0x1, R2 ;  /* 0x00000001ff057819 */ /* 0x002fe20000011602 */
[----:B------:R-:W-:Y:S01]  /*b000*/  UISETP.GT.AND UP0, UPT, UR6, 0x1, UPT ;  /* 0x000000010600788c */ /* 0x000fe2000bf04270 */
[----:B------:R-:W-:-:S02]  /*b010*/  LOP3.LUT R0, R0, 0x3, RZ, 0xc0, !PT ;  /* 0x0000000300007812 */ /* 0x000fc400078ec0ff */
[----:B------:R-:W-:Y:S01]  /*b020*/  LOP3.LUT R5, R5, 0xc0, RZ, 0xc0, !PT ;  /* 0x000000c005057812 */ /* 0x000fe200078ec0ff */
[----:B------:R-:W-:Y:S02]  /*b030*/  USEL UR6, UR6, URZ, !UP0 ;  /* 0x0000003f06067287 */ /* 0x000fe4000c000000 */
[----:B------:R-:W-:Y:S01]  /*b040*/  IMAD R0, R0, 0x420, RZ ;  /* 0x0000042000007824 */ /* 0x000fe200078e02ff */
[----:B------:R-:W-:-:S03]  /*b050*/  LOP3.LUT R5, R5, 0x1c, R2, 0xf8, !PT ;  /* 0x0000001c05057812 */ /* 0x000fc600078ef802 */
[----:B------:R-:W-:Y:S01]  /*b060*/  IMAD.U32 R28, RZ, RZ, UR6 ;  /* 0x00000006ff1c7e24 */ /* 0x000fe2000f8e00ff */
[----:B------:R-:W-:Y:S01]  /*b070*/  LOP3.LUT R5, R0, R5, RZ, 0x3c, !PT ;  /* 0x0000000500057212 */ /* 0x000fe200078e3cff */
[----:B------:R-:W-:Y:S02]  /*b080*/  IMAD.U32 R0, RZ, RZ, UR6 ;  /* 0x00000006ff007e24 */ /* 0x000fe4000f8e00ff */
[----:B------:R-:W-:Y:S02]  /*b090*/  IMAD.U32 R2, RZ, RZ, UR6 ;  /* 0x00000006ff027e24 */ /* 0x000fe4000f8e00ff */
[----:B------:R-:W-:Y:S02]  /*b0a0*/  IMAD R0, R0, 0x10000, R5 ;  /* 0x0001000000007824 */ /* 0x000fe400078e0205 */
[----:B------:R-:W-:Y:S02]  /*b0b0*/  IMAD R28, R28, 0x10000, R4 ;  /* 0x000100001c1c7824 */ /* 0x000fe400078e0204 */
[----:B---3--:R-:W-:Y:S01]  /*b0c0*/  IMAD R2, R2, 0x10000, R3 ;  /* 0x0001000002027824 */ /* 0x008fe200078e0203 */
[----:B------:R-:W-:Y:S04]  /*b0d0*/  LDS R16, [R0] ;  /* 0x0000000000107984 */ /* 0x000fe80000000800 */
[----:B------:R-:W-:Y:S04]  /*b0e0*/  LDS R18, [R0+0x1000] ;  /* 0x0010000000127984 */ /* 0x000fe80000000800 */
[----:B------:R-:W-:Y:S04]  /*b0f0*/  LDS R17, [R28] ;  /* 0x000000001c117984 */ /* 0x000fe80000000800 */
[----:B------:R-:W-:Y:S04]  /*b100*/  LDS R19, [R28+0x1000] ;  /* 0x001000001c137984 */ /* 0x000fe80000000800 */
[----:B------:R-:W1:Y:S04]  /*b110*/  LDSM.16.M88.4 R4, [R2+0x20000] ;  /* 0x020000000204783b */ /* 0x000e680000000200 */
[----:B------:R-:W-:Y:S04]  /*b120*/  LDS R8, [R0+0x100] ;  /* 0x0001000000087984 */ /* 0x000fe80000000800 */
[----:B------:R-:W-:Y:S04]  /*b130*/  LDS R10, [R0+0x1100] ;  /* 0x00110000000a7984 */ /* 0x000fe80000000800 */
[----:B------:R-:W-:Y:S04]  /*b140*/  LDS R9, [R28+0x100] ;  /* 0x000100001c097984 */ /* 0x000fe80000000800 */
[----:B------:R-:W3:Y:S04]  /*b150*/  LDS R11, [R28+0x1100] ;  /* 0x001100001c0b7984 */ /* 0x000ee80000000800 */
[----:B------:R-:W-:Y:S04]  /*b160*/  LDS R20, [R0+0x200] ;  /* 0x0002000000147984 */ /* 0x000fe80000000800 */
[----:B------:R-:W-:Y:S04]  /*b170*/  LDS R22, [R0+0x1200] ;  /* 0x0012000000167984 */ /* 0x000fe80000000800 */
[----:B------:R-:W-:Y:S04]  /*b180*/  LDS R21, [R28+0x200] ;  /* 0x000200001c157984 */ /* 0x000fe80000000800 */
[----:B------:R-:W1:Y:S04]  /*b190*/  LDS R23, [R28+0x1200] ;  /* 0x001200001c177984 */ /* 0x000e680000000800 */
[----:B------:R-:W-:Y:S04]  /*b1a0*/  LDS R24, [R0+0x300] ;  /* 0x0003000000187984 */ /* 0x000fe80000000800 */
[----:B------:R-:W-:Y:S04]  /*b1b0*/  LDS R26, [R0+0x1300] ;  /* 0x00130000001a7984 */ /* 0x000fe80000000800 */
[----:B------:R-:W-:Y:S04]  /*b1c0*/  LDS R25, [R28+0x300] ;  /* 0x000300001c197984 */ /* 0x000fe80000000800 */
[----:B------:R-:W-:Y:S04]  /*b1d0*/  LDS R27, [R28+0x1300] ;  /* 0x001300001c1b7984 */ /* 0x000fe80000000800 */
[----:B----4-:R-:W-:Y:S04]  /*b1e0*/  STL.64 [R1+0x16b8], R14 ;  /* 0x0016b80e01007387 */ /* 0x010fe80000100a00 */
[----:B--2---:R2:W-:Y:S04]  /*b1f0*/  STL.64 [R1+0x16b0], R12 ;  /* 0x0016b00c01007387 */ /* 0x0045e80000100a00 */
[----:B--2---:R-:W2:Y:S04]  /*b200*/  LDL.LU.64 R12, [R1+0x1d0] ;  /* 0x0001d000010c7983 */ /* 0x004ea80000300a00 */
[----:B------:R-:W2:Y:S04]  /*b210*/  LDL.LU.64 R14, [R1+0x1d8] ;  /* 0x0001d800010e7983 */ /* 0x000ea80000300a00 */
[----:B------:R-:W-:Y:S04]  /*b220*/  STL [R1+0x1538], R0 ;  /* 0x0015380001007387 */ /* 0x000fe80000100800 */
[----:B------:R-:W-:Y:S04]  /*b230*/  STL [R1+0x1638], R28 ;  /* 0x0016381c01007387 */ /* 0x000fe80000100800 */
[----:B-1----:R-:W-:Y:S01]  /*b240*/  STL.64 [R1+0x8], R6 ;  /* 0x0000080601007387 */ /* 0x002fe20000100a00 */
[-C--:B--2---:R-:W-:Y:S11]  /*b250*/  HMMA.1688.F32.TF32 R12, R16, R4.reuse, R12 ;  /* 0x00000004100c723c */ /* 0x084ff6000008100c */
[----:B------:R-:W-:Y:S11]  /*b260*/  @!UPT UIADD3 URZ, URZ, URZ, URZ ;  /* 0x0000003f3f3ff290 */ /* 0x000ff6000fffe03f */
[----:B------:R-:W-:Y:S01]  /*b270*/  @!UPT UIADD3 URZ, URZ, URZ, URZ ;  /* 0x0000003f3f3ff290 */ /* 0x000fe2000fffe03f */
[----:B------:R-:W-:Y:S04]  /*b280*/  STL.64 [R1+0x150], R12 ;  /* 0x0001500c01007387 */ /* 0x000fe80000100a00 */
[----:B------:R1:W-:Y:S04]  /*b290*/  STL.64 [R1+0x158], R14 ;  /* 0x0001580e01007387 */ /* 0x0003e80000100a00 */
[----:B-1----:R-:W3:Y:S04]  /*b2a0*/  LDL.LU.64 R14, [R1+0x16b8] ;  /* 0x0016b800010e7983 */ /* 0x002ee80000300a00 */
[----:B------:R-:W3:Y:S04]  /*b2b0*/  LDL.LU.64 R12, [R1+0x16b0] ;  /* 0x0016b000010c7983 */ /* 0x000ee80000300a00 */
[----:B------:R-:W-:Y:S04]  /*b2c0*/  STL.64 [R1+0x1698], R18 ;  /* 0x0016981201007387 */ /* 0x000fe80000100a00 */
[----:B------:R1:W-:Y:S04]  /*b2d0*/  STL.64 [R1+0x1690], R16 ;  /* 0x0016901001007387 */ /* 0x0003e80000100a00 */
[----:B-1----:R-:W2:Y:S04]  /*b2e0*/  LDL.LU.64 R16, [R1+0x90] ;  /* 0x0000900001107983 */ /* 0x002ea80000300a00 */
[----:B------:R-:W2:Y:S01]  /*b2f0*/  LDL.LU.64 R18, [R1+0x98] ;  /* 0x0000980001127983 */ /* 0x000ea20000300a00 */
[-C--:B---3--:R-:W-:Y:S11]  /*b300*/  HMMA.1688.F32.TF32 R12, R8, R4.reuse, R12 ;  /* 0x00000004080c723c */ /* 0x088ff6000008100c */
[----:B------:R-:W-:Y:S11]  /*b310*/  @!UPT UIADD3 URZ, URZ, URZ, URZ ;  /* 0x0000003f3f3ff290 */ /* 0x000ff6000fffe03f */
[----:B------:R-:W-:Y:S01]  /*b320*/  @!UPT UIADD3 URZ, URZ, URZ, URZ ;  /* 0x0000003f3f3ff290 */ /* 0x000fe2000fffe03f */
[----:B------:R-:W-:Y:S04]  /*b330*/  STL.64 [R1+0x130], R12 ;  /* 0x0001300c01007387 */ /* 0x000fe80000100a00 */
[----:B------:R1:W-:Y:S04]  /*b340*/  STL.64 [R1+0x138], R14 ;  /* 0x0001380e01007387 */ /* 0x0003e80000100a00 */
[----:B-1----:R-:W3:Y:S04]  /*b350*/  LDL.LU.64 R14, [R1+0x16a8] ;  /* 0x0016a800010e7983 */ /* 0x002ee80000300a00 */
[----:B------:R-:W3:Y:S04]  /*b360*/  LDL.LU.64 R12, [R1+0x16a0] ;  /* 0x0016a000010c7983 */ /* 0x000ee80000300a00 */
[----:B------:R-:W-:Y:S04]  /*b370*/  STL.64 [R1+0x1688], R10 ;  /* 0x0016880a01007387 */ /* 0x000fe80000100a00 */
[----:B------:R2:W-:Y:S02]  /*b380*/  STL.64 [R1+0x1680], R8 ;  /* 0x0016800801007387 */ /* 0x0005e40000100a00 */
[----:B--2---:R-:W-:Y:S02]  /*b390*/  HMMA.1688.F32.TF32 R8, R20, R4, R16 ;  /* 0x000000041408723c */ /* 0x004fe40000081010 */
[----:B------:R-:W1:Y:S04]  /*b3a0*/  LDSM.16.M88.4 R16, [R2+0x26000] ;  /* 0x026000000210783b */ /* 0x000e680000000200 */
[----:B------:R-:W-:Y:S04]  /*b3b0*/  STL.64 [R1+0x1678], R22 ;  /* 0x0016781601007387 */ /* 0x000fe80000100a00 */
[----:B------:R-:W-:Y:S11]  /*b3c0*/  STL.64 [R1+0x1670], R20 ;  /* 0x0016701401007387 */ /* 0x000ff60000100a00 */
[----:B------:R-:W-:Y:S02]  /*b3d0*/  @!UPT UIADD3 URZ, URZ, URZ, URZ ;  /* 0x0000003f3f3ff290 */ /* 0x000fe4000fffe03f */
[----:B------:R2:W-:Y:S04]  /*b3e0*/  STL.64 [R1+0x180], R8 ;  /* 0x0001800801007387 */ /* 0x0005e80000100a00 */
[----:B------:R4:W-:Y:S04]  /*b3f0*/  STL.64 [R1+0x188], R10 ;  /* 0x0001880a01007387 */ /* 0x0009e80000100a00 */
[----:B--2---:R-:W2:Y:S04]  /*b400*/  LDL.LU.64 R8, [R1+0x280] ;  /* 0x0002800001087983 */ /* 0x004ea80000300a00 */
[----:B----4-:R-:W2:Y:S01]  /*b410*/  LDL.LU.64 R10, [R1+0x288] ;  /* 0x00028800010a7983 */ /* 0x010ea20000300a00 */
[----:B-1----:R-:W-:-:S02]  /*b420*/  IMAD.MOV.U32 R28, RZ, RZ, R16 ;  /* 0x000000ffff1c7224 */ /* 0x002fc400078e0010 */
[----:B------:R-:W-:Y:S01]  /*b430*/  IMAD.MOV.U32 R3, RZ, RZ, R17 ;  /* 0x000000ffff037224 */ /* 0x000fe200078e0011 */
[----:B---3--:R-:W-:Y:S01]  /*b440*/  HMMA.1688.F32.TF32 R4, R24, R4, R12 ;  /* 0x000000041804723c */ /* 0x008fe2000008100c */
[----:B------:R-:W1:Y:S11]  /*b450*/  LDSM.16.M88.4 R12, [R2+0x24000] ;  /* 0x02400000020c783b */ /* 0x000e760000000200 */
[----:B------:R-:W-:Y:S11]  /*b460*/  @!UPT UIADD3 URZ, URZ, URZ, URZ ;  /* 0x0000003f3f3ff290 */ /* 0x000ff6000fffe03f */
[----:B------:R-:W-:Y:S04]  /*b470*/  STL.64 [R1+0x200], R4 ;  /* 0x0002000401007387 */ /* 0x000fe80000100a00 */
[----:B------:R-:W-:Y:S04]  /*b480*/  STL.64 [R1+0x208], R6 ;  /* 0x0002080601007387 */ /* 0x000fe80000100a00 */
[----:B------:R-:W3:Y:S04]  /*b490*/  LDL.LU.64 R20, [R1+0x110] ;  /* 0x0001100001147983 */ /* 0x000ee80000300a00 */
[----:B------:R-:W3:Y:S04]  /*b4a0*/  LDL.LU.64 R22, [R1+0x118] ;  /* 0x0001180001167983 */ /* 0x000ee80000300a00 */
[----:B------:R-:W-:Y:S04]  /*b4b0*/  STL.64 [R1+0x1668], R26 ;  /* 0x0016681a01007387 */ /* 0x000fe80000100a00 */
[----:B------:R4:W-:Y:S04]  /*b4c0*/  STL.64 [R1+0x1660], R24 ;  /* 0x0016601801007387 */ /* 0x0009e80000100a00 */
[----:B------:R-:W-:Y:S04]  /*b4d0*/  LDSM.16.M88.4 R4, [R2+0x22000] ;  /* 0x022000000204783b */ /* 0x000fe80000000200 */
[----:B----4-:R-:W4:Y:S04]  /*b4e0*/  LDL.LU.64 R24, [R1+0xa0] ;  /* 0x0000a00001187983 */ /* 0x010f280000300a00 */
[----:B------:R-:W4:Y:S04]  /*b4f0*/  LDL.LU.64 R26, [R1+0xa8] ;  /* 0x0000a800011a7983 */ /* 0x000f280000300a00 */
[----:B-1----:R-:W-:Y:S04]  /*b500*/  STL.64 [R1+0x1658], R14 ;  /* 0x0016580e01007387 */ /* 0x002fe80000100a00 */
[----:B------:R1:W-:Y:S04]  /*b510*/  STL.64 [R1+0x1650], R12 ;  /* 0x0016500c01007387 */ /* 0x0003e80000100a00 */
[----:B-1----:R-:W2:Y:S04]  /*b520*/  LDL.LU.64 R12, [R1+0x60] ;  /* 0x00006000010c7983 */ /* 0x002ea80000300a00 */
[----:B------:R-:W2:Y:S04]  /*b530*/  LDL.LU.64 R14, [R1+0x68] ;  /* 0x00006800010e7983 */ /* 0x000ea80000300a00 */
[----:B------:R-:W-:Y:S04]  /*b540*/  STL.64 [R1+0x58], R18 ;  /* 0x0000581201007387 */ /* 0x000fe80000100a00 */
[----:B------:R-:W1:Y:S04]  /*b550*/  LDSM.16.M88.4 R16, [R2+0x28000] ;  /* 0x028000000210783b */ /* 0x000e680000000200 */
[----:B-1----:R1:W-:Y:S01]  /*b560*/  STL.64 [R1+0x48], R18 ;  /* 0x0000481201007387 */ /* 0x0023e20000100a00 */
[----:B------:R-:W-:-:S02]  /*b570*/  IMAD.MOV.U32 R29, RZ, RZ, R16 ;  /* 0x000000ffff1d7224 */ /* 0x000fc400078e0010 */
[----:B------:R-:W-:Y:S01]  /*b580*/  IMAD.MOV.U32 R0, RZ, RZ, R17 ;  /* 0x000000ffff007224 */ /* 0x000fe200078e0011 */
[----:B-1----:R-:W2:Y:S04]  /*b590*/  LDL.LU.64 R18, [R1+0x1698] ;  /* 0x0016980001127983 */ /* 0x002ea80000300a00 */
[----:B------:R-:W2:Y:S02]  /*b5a0*/  LDL.LU.64 R16, [R1+0x1690] ;  /* 0x0016900001107983 */ /* 0x000ea40000300a00 */
[-C--:B--2---:R-:W-:Y:S11]  /*b5b0*/  HMMA.1688.F32.TF32 R8, R16, R4.reuse, R8 ;  /* 0x000000041008723c */ /* 0x084ff60000081008 */
[----:B------:R-:W-:Y:S11]  /*b5c0*/  @!UPT UIADD3 URZ, URZ, URZ, URZ ;  /* 0x0000003f3f3ff290 */ /* 0x000ff6000fffe03f */
[----:B------:R-:W-:Y:S01]  /*b5d0*/  @!UPT UIADD3 URZ, URZ, URZ, URZ ;  /* 0x0000003f3f3ff290 */ /* 0x000fe2000fffe03f */
[----:B------:R-:W-:Y:S04]  /*b5e0*/  STL.64 [R1+0x140], R8 ;  /* 0x0001400801007387 */ /* 0x000fe80000100a00 */
[----:B------:R1:W-:Y:S04]  /*b5f0*/  STL.64 [R1+0x148], R10 ;  /* 0x0001480a01007387 */ /* 0x0003e80000100a00 */
[----:B-1----:R-:W3:Y:S04]  /*b600*/  LDL.LU.64 R10, [R1+0x1688] ;  /* 0x00168800010a7983 */ /* 0x002ee80000300a00 */
[----:B------:R-:W3:Y:S02]  /*b610*/  LDL.LU.64 R8, [R1+0x1680] ;  /* 0x0016800001087983 */ /* 0x000ee40000300a00 */
[-C--:B---3--:R-:W-:Y:S11]  /*b620*/  HMMA.1688.F32.TF32 R20, R8, R4.reuse, R20 ;  /* 0x000000040814723c */ /* 0x088ff60000081014 */
[----:B------:R-:W-:Y:S11]  /*b630*/  @!UPT UIADD3 URZ, URZ, URZ, URZ ;  /* 0x0000003f3f3ff290 */ /* 0x000ff6000fffe03f */
[----:B------:R-:W-:Y:S01]  /*b640*/  @!UPT UIADD3 URZ, URZ, URZ, URZ ;  /* 0x0000003f3f3ff290 */ /* 0x000fe2000fffe03f */
[----:B------:R-:W-:Y:S04]  /*b650*/  STL.64 [R1+0x190], R20 ;  /* 0x0001901401007387 */ /* 0x000fe80000100a00 */
[----:B------:R1:W-:Y:S04]  /*b660*/  STL.64 [R1+0x198], R22 ;  /* 0x0001981601007387 */ /* 0x0003e80000100a00 */
[----:B-1----:R-:W4:Y:S04]  /*b670*/  LDL.LU.64 R22, [R1+0x1678] ;  /* 0x0016780001167983 */ /* 0x002f280000300a00 */
[----:B------:R-:W4:Y:S04]  /*b680*/  LDL.LU.64 R20, [R1+0x1670] ;  /* 0x0016700001147983 */ /* 0x000f280000300a00 */
[----:B------:R-:W-:Y:S04]  /*b690*/  STL.64 [R1+0x1648], R10 ;  /* 0x0016480a01007387 */ /* 0x000fe80000100a00 */
[----:B------:R1:W-:Y:S04]  /*b6a0*/  STL.64 [R1+0x1640], R8 ;  /* 0x0016400801007387 */ /* 0x0003e80000100a00 */
[----:B-1----:R-:W2:Y:S04]  /*b6b0*/  LDL.LU.64 R8, [R1+0x2b0] ;  /* 0x0002b00001087983 */ /* 0x002ea80000300a00 */
[----:B------:R-:W2:Y:S01]  /*b6c0*/  LDL.LU.64 R10, [R1+0x2b8] ;  /* 0x0002b800010a7983 */ /* 0x000ea20000300a00 */
[-C--:B----4-:R-:W-:Y:S11]  /*b6d0*/  HMMA.1688.F32.TF32 R24, R20, R4.reuse, R24 ;  /* 0x000000041418723c */ /* 0x090ff60000081018 */
[----:B------:R-:W-:Y:S11]  /*b6e0*/  @!UPT UIADD3 URZ, URZ, URZ, URZ ;  /* 0x0000003f3f3ff290 */ /* 0x000ff6000fffe03f */
[----:B------:R-:W-:Y:S01]  /*b6f0*/  @!UPT UIADD3 URZ, URZ, URZ, URZ ;  /* 0x0000003f3f3ff290 */ /* 0x000fe2000fffe03f */
[----:B------:R-:W-:Y:S04]  /*b700*/  STL.64 [R1+0x1d0], R24 ;  /* 0x0001d01801007387 */ /* 0x000fe80000100a00 */
[----:B------:R1:W-:Y:S04]  /*b710*/  STL.64 [R1+0x1d8], R26 ;  /* 0x0001d81a01007387 */ /* 0x0003e80000100a00 */
[----:B-1----:R-:W3:Y:S04]  /*b720*/  LDL.LU.64 R26, [R1+0x1668] ;  /* 0x00166800011a7983 */ /* 0x002ee80000300a00 */
[----:B------:R-:W3:Y:S02]  /*b730*/  LDL.LU.64 R24, [R1+0x1660] ;  /* 0x0016600001187983 */ /* 0x000ee40000300a00 */
[----:B---3--:R-:W-:Y:S11]  /*b740*/  HMMA.1688.F32.TF32 R12, R24, R4, R12 ;  /* 0x00000004180c723c */ /* 0x008ff6000008100c */
[----:B------:R-:W-:Y:S11]  /*b750*/  @!UPT UIADD3 URZ, URZ, URZ, URZ ;  /* 0x0000003f3f3ff290 */ /* 0x000ff6000fffe03f */
[----:B------:R-:W-:Y:S01]  /*b760*/  @!UPT UIADD3 URZ, URZ, URZ, URZ ;  /* 0x0000003f3f3ff290 */ /* 0x000fe2000fffe03f */
[----:B------:R-:W-:Y:S04]  /*b770*/  STL.64 [R1+0x1f0], R12 ;  /* 0x0001f00c01007387 */ /* 0x000fe80000100a00 */
[----:B------:R1:W-:Y:S04]  /*b780*/  STL.64 [R1+0x1f8], R14 ;  /* 0x0001f80e01007387 */ /* 0x0003e80000100a00 */
[----:B-1----:R-:W3:Y:S04]  /*b790*/  LDL.LU.64 R14, [R1+0x1658] ;  /* 0x00165800010e7983 */ /* 0x002ee80000300a00 */
[----:B------:R-:W2:Y:S04]  /*b7a0*/  LDL.LU.64 R12, [R1+0x1650] ;  /* 0x00165000010c7983 */ /* 0x000ea80000300a00 */
[----:B------:R1:W-:Y:S04]  /*b7b0*/  STL.64 [R1+0x15c8], R6 ;  /* 0x0015c80601007387 */ /* 0x0003e80000100a00 */
[----:B------:R-:W4:Y:S04]  /*b7c0*/  LDL.LU.64 R4, [R1+0x170] ;  /* 0x0001700001047983 */ /* 0x000f280000300a00 */
[----:B-1----:R-:W4:Y:S01]  /*b7d0*/  LDL.LU.64 R6, [R1+0x178] ;  /* 0x0001780001067983 */ /* 0x002f220000300a00 */
[-C--:B--2---:R-:W-:Y:S11]  /*b7e0*/  HMMA.1688.F32.TF32 R8, R16, R12.reuse, R8 ;  /* 0x0000000c1008723c */ /* 0x084ff60000081008 */
        /* <DEDUP_REMOVED lines=14> */
[----:B------:R-:W-:Y:S04]  /*b8d0*/  STL.64 [R1+0x118], R6 ;  /* 0x0001180601007387 */ /* 0x000fe80000100a00 */
[----:B------:R-:W-:Y:S04]  /*b8e0*/  STL.64 [R1+0x1620], R10 ;  /* 0x0016200a01007387 */ /* 0x000fe80000100a00 */
[----:B------:R1:W-:Y:S04]  /*b8f0*/  STL.64 [R1+0x1618], R8 ;  /* 0x0016180801007387 */ /* 0x0003e80000100a00 */
[----:B-1----:R-:W4:Y:S04]  /*b900*/  LDL.LU.64 R8, [R1+0xd0] ;  /* 0x0000d00001087983 */ /* 0x002f280000300a00 */
[----:B------:R-:W4:Y:S04]  /*b910*/  LDL.LU.64 R10, [R1+0xd8] ;  /* 0x0000d800010a7983 */ /* 0x000f280000300a00 */
[----:B------:R-:W3:Y:S04]  /*b920*/  LDL.LU.64 R4, [R1+0x290] ;  /* 0x0002900001047983 */ /* 0x000ee80000300a00 */
[----:B------:R-:W3:Y:S01]  /*b930*/  LDL.LU.64 R6, [R1+0x298] ;  /* 0x0002980001067983 */ /* 0x000ee20000300a00 */
[-C--:B--2---:R-:W-:Y:S03]  /*b940*/  HMMA.1688.F32.TF32 R16, R24, R12.reuse, R16 ;  /* 0x0000000c1810723c */ /* 0x084fe60000081010 */
[----:B---3--:R-:W-:Y:S04]  /*b950*/  STL.64 [R1+0x15d8], R6 ;  /* 0x0015d80601007387 */ /* 0x008fe80000100a00 */
[----:B------:R1:W-:Y:S04]  /*b960*/  STL.64 [R1+0x15d0], R4 ;  /* 0x0015d00401007387 */ /* 0x0003e80000100a00 */
[----:B-1----:R-:W2:Y:S04]  /*b970*/  LDL.LU.64 R4, [R1+0x300] ;  /* 0x0003000001047983 */ /* 0x002ea80000300a00 */
[----:B------:R-:W3:Y:S01]  /*b980*/  LDL.LU.64 R6, [R1+0x308] ;  /* 0x0003080001067983 */ /* 0x000ee20000300a00 */
[----:B----4-:R-:W-:Y:S03]  /*b990*/  HMMA.1688.F32.TF32 R8, R20, R12, R8 ;  /* 0x0000000c1408723c */ /* 0x010fe60000081008 */
[----:B---3--:R-:W-:Y:S04]  /*b9a0*/  STL.64 [R1+0x15e8], R6 ;  /* 0x0015e80601007387 */ /* 0x008fe80000100a00 */
[----:B--2---:R1:W-:Y:S02]  /*b9b0*/  STL.64 [R1+0x15e0], R4 ;  /* 0x0015e00401007387 */ /* 0x0043e40000100a00 */
[----:B-1----:R-:W-:-:S02]  /*b9c0*/  IMAD.MOV.U32 R4, RZ, RZ, R28 ;  /* 0x000000ffff047224 */ /* 0x002fc400078e001c */
[----:B------:R-:W2:Y:S11]  /*b9d0*/  LDL.LU R28, [R1+0x1638] ;  /* 0x00163800011c7983 */ /* 0x000eb60000300800 */
[----:B------:R-:W-:Y:S01]  /*b9e0*/  @!UPT UIADD3 URZ, URZ, URZ, URZ ;  /* 0x0000003f3f3ff290 */ /* 0x000fe2000fffe03f */
[----:B------:R1:W-:Y:S04]  /*b9f0*/  STL.64 [R1+0x1c0], R8 ;  /* 0x0001c00801007387 */ /* 0x0003e80000100a00 */
[----:B------:R3:W-:Y:S01]  /*ba00*/  STL.64 [R1+0x1c8], R10 ;  /* 0x0001c80a01007387 */ /* 0x0007e20000100a00 */
[----:B------:R-:W-:-:S03]  /*ba10*/  IMAD.MOV.U32 R5, RZ, RZ, R3 ;  /* 0x000000ffff057224 */ /* 0x000fc600078e0003 */
[----:B-1----:R-:W4:Y:S04]  /*ba20*/  LDL.LU.64 R8, [R1+0x2e0] ;  /* 0x0002e00001087983 */ /* 0x002f280000300a00 */
[----:B---3--:R-:W4:Y:S04]  /*ba30*/  LDL.LU.64 R10, [R1+0x2e8] ;  /* 0x0002e800010a7983 */ /* 0x008f280000300a00 */
[----:B------:R-:W-:Y:S04]  /*ba40*/  STL.64 [R1+0x1610], R22 ;  /* 0x0016101601007387 */ /* 0x000fe80000100a00 */
[----:B------:R1:W-:Y:S01]  /*ba50*/  STL.64 [R1+0x1608], R20 ;  /* 0x0016081401007387 */ /* 0x0003e20000100a00 */
[----:B------:R-:W-:-:S03]  /*ba60*/  IMAD.MOV.U32 R3, RZ, RZ, R19 ;  /* 0x000000ffff037224 */ /* 0x000fc600078e0013 */
[----:B-1----:R-:W3:Y:S04]  /*ba70*/  LDL.LU.64 R20, [R1+0x1a0] ;  /* 0x0001a00001147983 */ /* 0x002ee80000300a00 */
[----:B------:R-:W3:Y:S04]  /*ba80*/  LDL.LU.64 R22, [R1+0x1a8] ;  /* 0x0001a80001167983 */ /* 0x000ee80000300a00 */
[----:B------:R-:W-:Y:S04]  /*ba90*/  STL.64 [R1+0x1e0], R16 ;  /* 0x0001e01001007387 */ /* 0x000fe80000100a00 */
[----:B------:R1:W-:Y:S04]  /*baa0*/  STL [R1+0x1e8], R18 ;  /* 0x0001e81201007387 */ /* 0x0003e80000100800 */
[----:B-1----:R-:W4:Y:S04]  /*bab0*/  LDL.LU.64 R18, [R1+0x1630] ;  /* 0x0016300001127983 */ /* 0x002f280000300a00 */
[----:B------:R-:W4:Y:S01]  /*bac0*/  LDL.LU.64 R16, [R1+0x1628] ;  /* 0x0016280001107983 */ /* 0x000f220000300a00 */
[----:B------:R-:W-:-:S02]  /*bad0*/  IMAD.MOV.U32 R12, RZ, RZ, R29 ;  /* 0x000000ffff0c7224 */ /* 0x000fc400078e001d */
[----:B------:R-:W-:Y:S01]  /*bae0*/  IMAD.MOV.U32 R13, RZ, RZ, R0 ;  /* 0x000000ffff0d7224 */ /* 0x000fe200078e0000 */
[----:B------:R-:W-:Y:S04]  /*baf0*/  STL.64 [R1+0x1600], R26 ;  /* 0x0016001a01007387 */ /* 0x000fe80000100a00 */
[----:B------:R1:W-:Y:S04]  /*bb00*/  STL.64 [R1+0x15f8], R24 ;  /* 0x0015f81801007387 */ /* 0x0003e80000100a00 */
[----:B-1----:R-:W2:Y:S04]  /*bb10*/  LDL.LU.64 R24, [R1+0xe0] ;  /* 0x0000e00001187983 */ /* 0x002ea80000300a00 */
[----:B------:R-:W2:Y:S04]  /*bb20*/  LDL.LU.64 R26, [R1+0xe8] ;  /* 0x0000e800011a7983 */ /* 0x000ea80000300a00 */
[----:B------:R-:W-:Y:S04]  /*bb30*/  STL.64 [R1+0x1578], R14 ;  /* 0x0015780e01007387 */ /* 0x000fe80000100a00 */
[----:B------:R1:W-:Y:S04]  /*bb40*/  STL.64 [R1+0x15f0], R12 ;  /* 0x0015f00c01007387 */ /* 0x0003e80000100a00 */
[----:B-1----:R-:W2:Y:S04]  /*bb50*/  LDL.LU.64 R12, [R1+0x20] ;  /* 0x00002000010c7983 */ /* 0x002ea80000300a00 */
[----:B------:R-:W2:Y:S04]  /*bb60*/  LDL.LU.64 R14, [R1+0x28] ;  /* 0x00002800010e7983 */ /* 0x000ea80000300a00 */
[----:B------:R-:W-:Y:S01]  /*bb70*/  STL [R1+0x13d8], R3 ;  /* 0x0013d80301007387 */ /* 0x000fe20000100800 */
[----:B----4-:R-:W-:Y:S11]  /*bb80*/  HMMA.1688.F32.TF32 R8, R16, R4, R8 ;  /* 0x000000041008723c */ /* 0x010ff60000081008 */
[----:B------:R-:W-:Y:S11]  /*bb90*/  @!UPT UIADD3 URZ, URZ, URZ, URZ ;  /* 0x0000003f3f3ff290 */ /* 0x000ff6000fffe03f */
[----:B------:R-:W-:Y:S01]  /*bba0*/  @!UPT UIADD3 URZ, URZ, URZ, URZ ;  /* 0x0000003f3f3ff290 */ /* 0x000fe2000fffe03f */
[----:B------:R-:W-:Y:S01]  /*bbb0*/  STL.64 [R1+0x100], R8 ;  /* 0x0001000801007387 */ /* 0x000fe20000100a00 */
[----:B------:R-:W-:-:S03]  /*bbc0*/  IMAD.MOV.U32 R29, RZ, RZ, R11 ;  /* 0x000000ffff1d7224 */ /* 0x000fc600078e000b */
[----:B------:R1:W-:Y:S04]  /*bbd0*/  STL [R1+0x108], R10 ;  /* 0x0001080a01007387 */ /* 0x0003e80000100800 */
[----:B-1----:R-:W3:Y:S04]  /*bbe0*/  LDL.LU.64 R10, [R1+0x1620] ;  /* 0x00162000010a7983 */ /* 0x002ee80000300a00 */
[----:B------:R-:W3:Y:S04]  /*bbf0*/  LDL.LU.64 R8, [R1+0x1618] ;  /* 0x0016180001087983 */ /* 0x000ee80000300a00 */
[----:B------:R-:W-:Y:S01]  /*bc00*/  STL [R1+0x1508], R29 ;  /* 0x0015081d01007387 */ /* 0x000fe20000100800 */
[-C--:B---3--:R-:W-:Y:S11]  /*bc10*/  HMMA.1688.F32.TF32 R20, R8, R4.reuse, R20 ;  /* 0x000000040814723c */ /* 0x088ff60000081014 */
[----:B------:R-:W-:Y:S11]  /*bc20*/  @!UPT UIADD3 URZ, URZ, URZ, URZ ;  /* 0x0000003f3f3ff290 */ /* 0x000ff6000fffe03f */
[----:B------:R-:W-:Y:S01]  /*bc30*/  @!UPT UIADD3 URZ, URZ, URZ, URZ ;  /* 0x0000003f3f3ff290 */ /* 0x000fe2000fffe03f */
[----:B------:R-:W-:Y:S04]  /*bc40*/  STL.64 [R1+0xf0], R20 ;  /* 0x0000f01401007387 */ /* 0x000fe80000100a00 */
[----:B------:R1:W-:Y:S04]  /*bc50*/  STL.64 [R1+0xf8], R22 ;  /* 0x0000f81601007387 */ /* 0x0003e80000100a00 */
[----:B-1----:R-:W2:Y:S04]  /*bc60*/  LDL.LU.64 R22, [R1+0x1610] ;  /* 0x0016100001167983 */ /* 0x002ea80000300a00 */
[----:B------:R-:W2:Y:S02]  /*bc70*/  LDL.LU.64 R20, [R1+0x1608] ;  /* 0x0016080001147983 */ /* 0x000ea40000300a00 */
[-C--:B--2---:R-:W-:Y:S11]  /*bc80*/  HMMA.1688.F32.TF32 R24, R20, R4.reuse, R24 ;  /* 0x000000041418723c */ /* 0x084ff60000081018 */
[----:B------:R-:W-:Y:S11]  /*bc90*/  @!UPT UIADD3 URZ, URZ, URZ, URZ ;  /* 0x0000003f3f3ff290 */ /* 0x000ff6000fffe03f */
[----:B------:R-:W-:Y:S01]  /*bca0*/  @!UPT UIADD3 URZ, URZ, URZ, URZ ;  /* 0x0000003f3f3ff290 */ /* 0x000fe2000fffe03f */
[----:B------:R-:W-:Y:S04]  /*bcb0*/  STL.64 [R1+0x1b0], R24 ;  /* 0x0001b01801007387 */ /* 0x000fe80000100a00 */
[----:B------:R1:W-:Y:S04]  /*bcc0*/  STL.64 [R1+0x1b8], R26 ;  /* 0x0001b81a01007387 */ /* 0x0003e80000100a00 */
[----:B-1----:R-:W2:Y:S04]  /*bcd0*/  LDL.LU.64 R26, [R1+0x1600] ;  /* 0x00160000011a7983 */ /* 0x002ea80000300a00 */
[----:B------:R-:W2:Y:S02]  /*bce0*/  LDL.LU.64 R24, [R1+0x15f8] ;  /* 0x0015f80001187983 */ /* 0x000ea40000300a00 */
[----:B--2---:R-:W-:Y:S02]  /*bcf0*/  HMMA.1688.F32.TF32 R4, R24, R4, R12 ;  /* 0x000000041804723c */ /* 0x004fe4000008100c */
[----:B------:R-:W2:Y:S11]  /*bd00*/  LDL.LU.64 R12, [R1+0x15f0] ;  /* 0x0015f000010c7983 */ /* 0x000eb60000300a00 */
[----:B------:R-:W-:Y:S10]  /*bd10*/  @!UPT UIADD3 URZ, URZ, URZ, URZ ;  /* 0x0000003f3f3ff290 */ /* 0x000ff4000fffe03f */
[----:B------:R-:W-:Y:S04]  /*bd20*/  STL.64 [R1+0x250], R4 ;  /* 0x0002500401007387 */ /* 0x000fe80000100a00 */
[----:B------:R1:W-:Y:S04]  /*bd30*/  STL.64 [R1+0x258], R6 ;  /* 0x0002580601007387 */ /* 0x0003e80000100a00 */
[----:B-1----:R-:W2:Y:S04]  /*bd40*/  LDL.LU.64 R6, [R1+0x15e8] ;  /* 0x0015e80001067983 */ /* 0x002ea80000300a00 */
[----:B------:R-:W2:Y:S02]  /*bd50*/  LDL.LU.64 R4, [R1+0x15e0] ;  /* 0x0015e00001047983 */ /* 0x000ea40000300a00 */
[----:B--2---:R-:W-:Y:S11]  /*bd60*/  HMMA.1688.F32.TF32 R4, R16, R12, R4 ;  /* 0x0000000c1004723c */ /* 0x004ff60000081004 */
[----:B------:R-:W-:Y:S11]  /*bd70*/  @!UPT UIADD3 URZ, URZ, URZ, URZ ;  /* 0x0000003f3f3ff290 */ /* 0x000ff6000fffe03f */
[----:B------:R-:W-:Y:S01]  /*bd80*/  @!UPT UIADD3 URZ, URZ, URZ, URZ ;  /* 0x0000003f3f3ff290 */ /* 0x000fe2000fffe03f */
[----:B------:R-:W-:Y:S01]  /*bd90*/  STL.64 [R1+0xe0], R4 ;  /* 0x0000e00401007387 */ /* 0x000fe20000100a00 */
[----:B------:R-:W-:-:S03]  /*bda0*/  IMAD.MOV.U32 R29, RZ, RZ, R7 ;  /* 0x000000ffff1d7224 */ /* 0x000fc600078e0007 */
[----:B------:R1:W-:Y:S04]  /*bdb0*/  STL [R1+0xe8], R6 ;  /* 0x0000e80601007387 */ /* 0x0003e80000100800 */
[----:B-1----:R-:W2:Y:S04]  /*bdc0*/  LDL.LU.64 R6, [R1+0x15d8] ;  /* 0x0015d80001067983 */ /* 0x002ea80000300a00 */
[----:B------:R-:W2:Y:S04]  /*bdd0*/  LDL.LU.64 R4, [R1+0x15d0] ;  /* 0x0015d00001047983 */ /* 0x000ea80000300a00 */
[----:B------:R-:W-:Y:S01]  /*bde0*/  STL [R1+0x150c], R29 ;  /* 0x00150c1d01007387 */ /* 0x000fe20000100800 */
[-C--:B--2---:R-:W-:Y:S11]  /*bdf0*/  HMMA.1688.F32.TF32 R4, R8, R12.reuse, R4 ;  /* 0x0000000c0804723c */ /* 0x084ff60000081004 */
[----:B------:R-:W-:Y:S11]  /*be00*/  @!UPT UIADD3 URZ, URZ, URZ, URZ ;  /* 0x0000003f3f3ff290 */ /* 0x000ff6000fffe03f */
[----:B------:R-:W-:Y:S01]  /*be10*/  @!UPT UIADD3 URZ, URZ, URZ, URZ ;  /* 0x0000003f3f3ff290 */ /* 0x000fe2000fffe03f */
[----:B------:R-:W-:Y:S04]  /*be20*/  STL.64 [R1+0xd0], R4 ;  /* 0x0000d00401007387 */ /* 0x000fe80000100a00 */
[----:B------:R1:W-:Y:S04]  /*be30*/  STL.64 [R1+0xd8], R6 ;  /* 0x0000d80601007387 */ /* 0x0003e80000100a00 */
[----:B-1----:R-:W2:Y:S04]  /*be40*/  LDL.LU.64 R6, [R1+0x15c8] ;  /* 0x0015c80001067983 */ /* 0x002ea80000300a00 */
[----:B------:R-:W-:Y:S04]  /*be50*/  STL.64 [R1+0x15c0], R10 ;  /* 0x0015c00a01007387 */ /* 0x000fe80000100a00 */
[----:B------:R1:W-:Y:S04]  /*be60*/  STL.64 [R1+0x15b8], R8 ;  /* 0x0015b80801007387 */ /* 0x0003e80000100a00 */
[----:B-1----:R-:W3:Y:S04]  /*be70*/  LDL.LU.64 R8, [R1+0x160] ;  /* 0x0001600001087983 */ /* 0x002ee80000300a00 */
[----:B------:R-:W3:Y:S02]  /*be80*/  LDL.LU.64 R10, [R1+0x168] ;  /* 0x00016800010a7983 */ /* 0x000ee40000300a00 */
[-C--:B---3--:R-:W-:Y:S11]  /*be90*/  HMMA.1688.F32.TF32 R8, R20, R12.reuse, R8 ;  /* 0x0000000c1408723c */ /* 0x088ff60000081008 */
[----:B------:R-:W-:Y:S11]  /*bea0*/  @!UPT UIADD3 URZ, URZ, URZ, URZ ;  /* 0x0000003f3f3ff290 */ /* 0x000ff6000fffe03f */
[----:B------:R-:W-:Y:S01]  /*beb0*/  @!UPT UIADD3 URZ, URZ, URZ, URZ ;  /* 0x0000003f3f3ff290 */ /* 0x000fe2000fffe03f */
[----:B------:R1:W-:Y:S01]  /*bec0*/  STL.64 [R1+0x1a8], R10 ;  /* 0x0001a80a01007387 */ /* 0x0003e20000100a00 */
[----:B------:R-:W-:Y:S02]  /*bed0*/  IMAD.MOV.U32 R4, RZ, RZ, R8 ;  /* 0x000000ffff047224 */ /* 0x000fe400078e0008 */
[----:B------:R-:W-:Y:S02]  /*bee0*/  IMAD.MOV.U32 R5, RZ, RZ, R9 ;  /* 0x000000ffff057224 */ /* 0x000fe400078e0009 */
[----:B------:R-:W3:Y:S04]  /*bef0*/  LDL.LU.64 R8, [R1+0x320] ;  /* 0x0003200001087983 */ /* 0x000ee80000300a00 */
[----:B-1----:R-:W3:Y:S04]  /*bf00*/  LDL.LU.64 R10, [R1+0x328] ;  /* 0x00032800010a7983 */ /* 0x002ee80000300a00 */
[----:B------:R-:W-:Y:S04]  /*bf10*/  STL.64 [R1+0x15b0], R22 ;  /* 0x0015b01601007387 */ /* 0x000fe80000100a00 */
[----:B------:R1:W-:Y:S04]  /*bf20*/  STL.64 [R1+0x15a8], R20 ;  /* 0x0015a81401007387 */ /* 0x0003e80000100a00 */
[----:B-1----:R-:W4:Y:S04]  /*bf30*/  LDL.LU.64 R20, [R1+0x10] ;  /* 0x0000100001147983 */ /* 0x002f280000300a00 */
[----:B------:R-:W4:Y:S04]  /*bf40*/  LDL.LU.64 R22, [R1+0x18] ;  /* 0x0000180001167983 */ /* 0x000f280000300a00 */
[----:B--2---:R-:W-:Y:S04]  /*bf50*/  STL.64 [R1+0x14f0], R6 ;  /* 0x0014f00601007387 */ /* 0x004fe80000100a00 */
[----:B------:R4:W-:Y:S02]  /*bf60*/  STL.64 [R1+0x14e8], R4 ;  /* 0x0014e80401007387 */ /* 0x0009e40000100a00 */
[----:B----4-:R-:W-:Y:S02]  /*bf70*/  HMMA.1688.F32.TF32 R4, R24, R12, R20 ;  /* 0x0000000c1804723c */ /* 0x010fe40000081014 */
[----:B------:R-:W2:Y:S04]  /*bf80*/  LDL.LU.64 R20, [R1+0x2d0] ;  /* 0x0002d00001147983 */ /* 0x000ea80000300a00 */
[----:B------:R-:W2:Y:S04]  /*bf90*/  LDL.LU.64 R22, [R1+0x2d8] ;  /* 0x0002d80001167983 */ /* 0x000ea80000300a00 */
[----:B------:R-:W-:Y:S11]  /*bfa0*/  LDSM.16.M88.4 R12, [R2+0x2c000] ;  /* 0x02c00000020c783b */ /* 0x000ff60000000200 */
[----:B------:R-:W-:Y:S02]  /*bfb0*/  @!UPT UIADD3 URZ, URZ, URZ, URZ ;  /* 0x0000003f3f3ff290 */ /* 0x000fe4000fffe03f */
[----:B------:R-:W-:Y:S04]  /*bfc0*/  STL.64 [R1+0x240], R4 ;  /* 0x0002400401007387 */ /* 0x000fe80000100a00 */
[----:B------:R-:W-:Y:S04]  /*bfd0*/  STL.64 [R1+0x248], R6 ;  /* 0x0002480601007387 */ /* 0x000fe80000100a00 */
[----:B------:R-:W3:Y:S04]  /*bfe0*/  LDSM.16.M88.4 R4, [R2+0x2a000] ;  /* 0x02a000000204783b */ /* 0x000ee80000000200 */
[----:B------:R-:W-:Y:S04]  /*bff0*/  STL.64 [R1+0x15a0], R26 ;  /* 0x0015a01a01007387 */ /* 0x000fe80000100a00 */
[----:B------:R1:W-:Y:S04]  /*c000*/  STL.64 [R1+0x1598], R24 ;  /* 0x0015981801007387 */ /* 0x0003e80000100a00 */
[----:B-1----:R-:W4:Y:S04]  /*c010*/  LDL.LU.64 R24, [R1+0x270] ;  /* 0x0002700001187983 */ /* 0x002f280000300a00 */
[----:B------:R-:W4:Y:S01]  /*c020*/  LDL.LU.64 R26, [R1+0x278] ;  /* 0x00027800011a7983 */ /* 0x000f220000300a00 */
[----:B---3--:R-:W-:Y:S03]  /*c030*/  HMMA.1688.F32.TF32 R8, R16, R4, R8 ;  /* 0x000000041008723c */ /* 0x008fe60000081008 */
[----:B------:R-:W-:Y:S01]  /*c040*/  STL.64 [R1+0x38], R6 ;  /* 0x0000380601007387 */ /* 0x000fe20000100a00 */
[----:B------:R-:W-:-:S02]  /*c050*/  IMAD.MOV.U32 R3, RZ, RZ, R4 ;  /* 0x000000ffff037224 */ /* 0x000fc400078e0004 */
[----:B------:R-:W-:Y:S11]  /*c060*/  IMAD.MOV.U32 R0, RZ, RZ, R5 ;  /* 0x000000ffff007224 */ /* 0x000ff600078e0005 */
[----:B------:R-:W-:Y:S06]  /*c070*/  @!UPT UIADD3 URZ, URZ, URZ, URZ ;  /* 0x0000003f3f3ff290 */ /* 0x000fec000fffe03f */
[----:B------:R1:W-:Y:S01]  /*c080*/  STL [R1+0xc0], R8 ;  /* 0x0000c00801007387 */ /* 0x0003e20000100800 */
[----:B------:R-:W-:Y:S02]  /*c090*/  IMAD.MOV.U32 R5, RZ, RZ, R10 ;  /* 0x000000ffff057224 */ /* 0x000fe400078e000a */
[----:B------:R-:W-:Y:S02]  /*c0a0*/  IMAD.MOV.U32 R4, RZ, RZ, R11 ;  /* 0x000000ffff047224 */ /* 0x000fe400078e000b */
[----:B------:R-:W-:Y:S01]  /*c0b0*/  IMAD.MOV.U32 R29, RZ, RZ, R9 ;  /* 0x000000ffff1d7224 */ /* 0x000fe200078e0009 */
[----:B------:R-:W2:Y:S04]  /*c0c0*/  LDL.LU.64 R10, [R1+0x15c0] ;  /* 0x0015c000010a7983 */ /* 0x000ea80000300a00 */
[----:B-1----:R-:W2:Y:S04]  /*c0d0*/  LDL.LU.64 R8, [R1+0x15b8] ;  /* 0x0015b80001087983 */ /* 0x002ea80000300a00 */
[----:B------:R-:W-:Y:S04]  /*c0e0*/  STL.64 [R1+0x1588], R18 ;  /* 0x0015881201007387 */ /* 0x000fe80000100a00 */
[----:B------:R1:W-:Y:S02]  /*c0f0*/  STL.64 [R1+0x1580], R16 ;  /* 0x0015801001007387 */ /* 0x0003e40000100a00 */
[----:B-1----:R-:W-:-:S02]  /*c100*/  IMAD.MOV.U32 R16, RZ, RZ, R3 ;  /* 0x000000ffff107224 */ /* 0x002fc400078e0003 */
[----:B------:R-:W-:Y:S01]  /*c110*/  IMAD.MOV.U32 R17, RZ, RZ, R0 ;  /* 0x000000ffff117224 */ /* 0x000fe200078e0000 */
[----:B------:R-:W-:Y:S04]  /*c120*/  STL.64 [R1+0x28], R14 ;  /* 0x0000280e01007387 */ /* 0x000fe80000100a00 */
[----:B------:R1:W-:Y:S04]  /*c130*/  STL.64 [R1+0x1590], R12 ;  /* 0x0015900c01007387 */ /* 0x0003e80000100a00 */
[----:B-1----:R-:W3:Y:S04]  /*c140*/  LDL.LU.64 R12, [R1+0x80] ;  /* 0x00008000010c7983 */ /* 0x002ee80000300a00 */
[----:B------:R-:W3:Y:S04]  /*c150*/  LDL.LU.64 R14, [R1+0x88] ;  /* 0x00008800010e7983 */ /* 0x000ee80000300a00 */
[----:B------:R-:W-:Y:S04]  /*c160*/  STL [R1+0x1514], R5 ;  /* 0x0015140501007387 */ /* 0x000fe80000100800 */
[----:B------:R-:W-:Y:S01]  /*c170*/  STL [R1+0x1510], R29 ;  /* 0x0015101d01007387 */ /* 0x000fe20000100800 */
[-C--:B--2---:R-:W-:Y:S11]  /*c180*/  HMMA.1688.F32.TF32 R20, R8, R16.reuse, R20 ;  /* 0x000000100814723c */ /* 0x084ff60000081014 */
[----:B------:R-:W-:Y:S11]  /*c190*/  @!UPT UIADD3 URZ, URZ, URZ, URZ ;  /* 0x0000003f3f3ff290 */ /* 0x000ff6000fffe03f */
[----:B------:R-:W-:Y:S01]  /*c1a0*/  @!UPT UIADD3 URZ, URZ, URZ, URZ ;  /* 0x0000003f3f3ff290 */ /* 0x000fe2000fffe03f */
[----:B------:R-:W-:Y:S04]  /*c1b0*/  STL.64 [R1+0xa0], R20 ;  /* 0x0000a01401007387 */ /* 0x000fe80000100a00 */
[----:B------:R1:W-:Y:S04]  /*c1c0*/  STL.64 [R1+0xa8], R22 ;  /* 0x0000a81601007387 */ /* 0x0003e80000100a00 */
[----:B-1----:R-:W4:Y:S04]  /*c1d0*/  LDL.LU.64 R22, [R1+0x15b0] ;  /* 0x0015b00001167983 */ /* 0x002f280000300a00 */
[----:B------:R-:W4:Y:S02]  /*c1e0*/  LDL.LU.64 R20, [R1+0x15a8] ;  /* 0x0015a80001147983 */ /* 0x000f240000300a00 */
[-C--:B----4-:R-:W-:Y:S11]  /*c1f0*/  HMMA.1688.F32.TF32 R24, R20, R16.reuse, R24 ;  /* 0x000000101418723c */ /* 0x090ff60000081018 */
        /* <DEDUP_REMOVED lines=10> */
[----:B---3--:R-:W-:Y:S03]  /*c2a0*/  HMMA.1688.F32.TF32 R16, R24, R16, R12 ;  /* 0x000000101810723c */ /* 0x008fe6000008100c */
[----:B------:R-:W3:Y:S11]  /*c2b0*/  LDL.LU.64 R12, [R1+0x1590] ;  /* 0x00159000010c7983 */ /* 0x000ef60000300a00 */
[----:B------:R-:W-:Y:S09]  /*c2c0*/  @!UPT UIADD3 URZ, URZ, URZ, URZ ;  /* 0x0000003f3f3ff290 */ /* 0x000ff2000fffe03f */
[----:B------:R-:W-:Y:S04]  /*c2d0*/  STL.64 [R1+0x260], R16 ;  /* 0x0002601001007387 */ /* 0x000fe80000100a00 */
[----:B------:R1:W-:Y:S04]  /*c2e0*/  STL.64 [R1+0x268], R18 ;  /* 0x0002681201007387 */ /* 0x0003e80000100a00 */
[----:B-1----:R-:W4:Y:S04]  /*c2f0*/  LDL.LU.64 R18, [R1+0x1588] ;  /* 0x0015880001127983 */ /* 0x002f280000300a00 */
[----:B------:R-:W4:Y:S04]  /*c300*/  LDL.LU.64 R16, [R1+0x1580] ;  /* 0x0015800001107983 */ /* 0x000f280000300a00 */
[----:B------:R-:W-:Y:S04]  /*c310*/  STL.64 [R1+0x1560], R26 ;  /* 0x0015601a01007387 */ /* 0x000fe80000100a00 */
[----:B------:R1:W-:Y:S04]  /*c320*/  STL.64 [R1+0x1558], R24 ;  /* 0x0015581801007387 */ /* 0x0003e80000100a00 */
[----:B-1----:R-:W4:Y:S04]  /*c330*/  LDL.LU.64 R24, [R1+0x330] ;  /* 0x0003300001187983 */ /* 0x002f280000300a00 */
[----:B------:R-:W4:Y:S04]  /*c340*/  LDL.LU.64 R26, [R1+0x338] ;  /* 0x00033800011a7983 */ /* 0x000f280000300a00 */
[----:B------:R-:W2:Y:S01]  /*c350*/  LDL.LU.64 R14, [R1+0x1578] ;  /* 0x00157800010e7983 */ /* 0x000ea20000300a00 */
[----:B---3--:R-:W-:-:S02]  /*c360*/  IMAD.MOV.U32 R3, RZ, RZ, R12 ;  /* 0x000000ffff037224 */ /* 0x008fc400078e000c */
[----:B------:R-:W-:Y:S01]  /*c370*/  IMAD.MOV.U32 R0, RZ, RZ, R13 ;  /* 0x000000ffff007224 */ /* 0x000fe200078e000d */
[----:B----4-:R-:W-:Y:S11]  /*c380*/  HMMA.1688.F32.TF32 R24, R16, R12, R24 ;  /* 0x0000000c1018723c */ /* 0x010ff60000081018 */
[----:B------:R-:W-:Y:S11]  /*c390*/  @!UPT UIADD3 URZ, URZ, URZ, URZ ;  /* 0x0000003f3f3ff290 */ /* 0x000ff6000fffe03f */
[----:B------:R-:W-:Y:S02]  /*c3a0*/  @!UPT UIADD3 URZ, URZ, URZ, URZ ;  /* 0x0000003f3f3ff290 */ /* 0x000fe4000fffe03f */
[----:B------:R-:W-:Y:S02]  /*c3b0*/  IMAD.MOV.U32 R7, RZ, RZ, R26 ;  /* 0x000000ffff077224 */ /* 0x000fe400078e001a */
[----:B------:R-:W-:Y:S02]  /*c3c0*/  IMAD.MOV.U32 R6, RZ, RZ, R27 ;  /* 0x000000ffff067224 */ /* 0x000fe400078e001b */
[----:B------:R-:W-:Y:S02]  /*c3d0*/  IMAD.MOV.U32 R5, RZ, RZ, R24 ;  /* 0x000000ffff057224 */ /* 0x000fe400078e0018 */
[----:B------:R-:W-:Y:S02]  /*c3e0*/  IMAD.MOV.U32 R29, RZ, RZ, R25 ;  /* 0x000000ffff1d7224 */ /* 0x000fe400078e0019 */
[----:B------:R-:W3:Y:S04]  /*c3f0*/  LDL.LU.64 R24, [R1+0x2a0] ;  /* 0x0002a00001187983 */ /* 0x000ee80000300a00 */
[----:B------:R-:W3:Y:S04]  /*c400*/  LDL.LU.64 R26, [R1+0x2a8] ;  /* 0x0002a800011a7983 */ /* 0x000ee80000300a00 */
[----:B------:R-:W-:Y:S04]  /*c410*/  STL.64 [R1+0x1520], R6 ;  /* 0x0015200601007387 */ /* 0x000fe80000100a00 */
[----:B------:R1:W-:Y:S02]  /*c420*/  STL.64 [R1+0x1518], R4 ;  /* 0x0015180401007387 */ /* 0x0003e40000100a00 */
[----:B-1----:R-:W-:-:S02]  /*c430*/  IMAD.MOV.U32 R4, RZ, RZ, R3 ;  /* 0x000000ffff047224 */ /* 0x002fc400078e0003 */
[----:B------:R-:W-:-:S07]  /*c440*/  IMAD.MOV.U32 R5, RZ, RZ, R0 ;  /* 0x000000ffff057224 */ /* 0x000fce00078e0000 */
[-C--:B--2---:R-:W-:Y:S11]  /*c450*/  HMMA.1688.F32.TF32 R20, R8, R4.reuse, R20 ;  /* 0x000000040814723c */ /* 0x084ff60000081014 */
        /* <DEDUP_REMOVED lines=9> */
[----:B-1----:R-:W2:Y:S04]  /*c4f0*/  LDL.LU.64 R8, [R1+0x70] ;  /* 0x0000700001087983 */ /* 0x002ea80000300a00 */
[----:B------:R-:W2:Y:S04]  /*c500*/  LDL.LU.64 R10, [R1+0x78] ;  /* 0x00007800010a7983 */ /* 0x000ea80000300a00 */
[----:B------:R-:W-:Y:S04]  /*c510*/  STL [R1+0x1484], R12 ;  /* 0x0014840c01007387 */ /* 0x000fe80000100800 */
[----:B------:R1:W-:Y:S04]  /*c520*/  STL [R1+0x1480], R13 ;  /* 0x0014800d01007387 */ /* 0x0003e80000100800 */
[----:B------:R4:W-:Y:S04]  /*c530*/  STL.64 [R1+0x1550], R14 ;  /* 0x0015500e01007387 */ /* 0x0009e80000100a00 */
[----:B-1----:R-:W2:Y:S04]  /*c540*/  LDL.LU.64 R12, [R1+0x340] ;  /* 0x00034000010c7983 */ /* 0x002ea80000300a00 */
[----:B----4-:R-:W4:Y:S01]  /*c550*/  LDL.LU.64 R14, [R1+0x348] ;  /* 0x00034800010e7983 */ /* 0x010f220000300a00 */
[-C--:B---3--:R-:W-:Y:S11]  /*c560*/  HMMA.1688.F32.TF32 R24, R20, R4.reuse, R24 ;  /* 0x000000041418723c */ /* 0x088ff60000081018 */
[----:B------:R-:W-:Y:S11]  /*c570*/  @!UPT UIADD3 URZ, URZ, URZ, URZ ;  /* 0x0000003f3f3ff290 */ /* 0x000ff6000fffe03f */
[----:B------:R-:W-:Y:S01]  /*c580*/  @!UPT UIADD3 URZ, URZ, URZ, URZ ;  /* 0x0000003f3f3ff290 */ /* 0x000fe2000fffe03f */
[----:B------:R-:W-:Y:S04]  /*c590*/  STL.64 [R1+0x160], R24 ;  /* 0x0001601801007387 */ /* 0x000fe80000100a00 */
[----:B------:R1:W-:Y:S04]  /*c5a0*/  STL.64 [R1+0x168], R26 ;  /* 0x0001681a01007387 */ /* 0x0003e80000100a00 */
[----:B-1----:R-:W2:Y:S04]  /*c5b0*/  LDL.LU.64 R26, [R1+0x1560] ;  /* 0x00156000011a7983 */ /* 0x002ea80000300a00 */
[----:B------:R-:W2:Y:S04]  /*c5c0*/  LDL.LU.64 R24, [R1+0x1558] ;  /* 0x0015580001187983 */ /* 0x000ea80000300a00 */
[----:B------:R-:W-:Y:S04]  /*c5d0*/  STL.64 [R1+0x1530], R22 ;  /* 0x0015301601007387 */ /* 0x000fe80000100a00 */
[----:B------:R1:W-:Y:S04]  /*c5e0*/  STL.64 [R1+0x1528], R20 ;  /* 0x0015281401007387 */ /* 0x0003e80000100a00 */
[----:B-1----:R-:W3:Y:S04]  /*c5f0*/  LDL.LU.64 R20, [R1+0x310] ;  /* 0x0003100001147983 */ /* 0x002ee80000300a00 */
[----:B------:R-:W3:Y:S01]  /*c600*/  LDL.LU.64 R22, [R1+0x318] ;  /* 0x0003180001167983 */ /* 0x000ee20000300a00 */
[----:B--2---:R-:W-:Y:S03]  /*c610*/  HMMA.1688.F32.TF32 R8, R24, R4, R8 ;  /* 0x000000041808723c */ /* 0x004fe60000081008 */
[----:B------:R-:W2:Y:S04]  /*c620*/  LDL.LU.64 R4, [R1+0x2c0] ;  /* 0x0002c00001047983 */ /* 0x000ea80000300a00 */
[----:B------:R-:W2:Y:S11]  /*c630*/  LDL.LU.64 R6, [R1+0x2c8] ;  /* 0x0002c80001067983 */ /* 0x000eb60000300a00 */
[----:B------:R-:W-:Y:S05]  /*c640*/  @!UPT UIADD3 URZ, URZ, URZ, URZ ;  /* 0x0000003f3f3ff290 */ /* 0x000fea000fffe03f */
[----:B------:R-:W-:Y:S04]  /*c650*/  STL.64 [R1+0x270], R8 ;  /* 0x0002700801007387 */ /* 0x000fe80000100a00 */
[----:B------:R-:W-:Y:S04]  /*c660*/  STL.64 [R1+0x278], R10 ;  /* 0x0002780a01007387 */ /* 0x000fe80000100a00 */
[----:B------:R-:W1:Y:S04]  /*c670*/  LDSM.16.M88.4 R8, [R2+0x2e000] ;  /* 0x02e000000208783b */ /* 0x000e680000000200 */
[----:B------:R-:W-:Y:S04]  /*c680*/  STL [R1+0xe98], R2 ;  /* 0x000e980201007387 */ /* 0x000fe80000100800 */
[----:B-1----:R1:W-:Y:S01]  /*c690*/  STL.64 [R1+0x18], R10 ;  /* 0x0000180a01007387 */ /* 0x0023e20000100a00 */
[----:B----4-:R-:W-:Y:S01]  /*c6a0*/  HMMA.1688.F32.TF32 R16, R16, R8, R12 ;  /* 0x000000081010723c */ /* 0x010fe2000008100c */
[----:B------:R-:W-:-:S02]  /*c6b0*/  IMAD.MOV.U32 R0, RZ, RZ, R8 ;  /* 0x000000ffff007224 */ /* 0x000fc400078e0008 */
[----:B------:R-:W4:Y:S01]  /*c6c0*/  LDL.LU.64 R14, [R1+0x1550] ;  /* 0x00155000010e7983 */ /* 0x000f220000300a00 */
[----:B------:R-:W-:-:S03]  /*c6d0*/  IMAD.MOV.U32 R3, RZ, RZ, R9 ;  /* 0x000000ffff037224 */ /* 0x000fc600078e0009 */
[----:B-1----:R-:W3:Y:S04]  /*c6e0*/  LDL.LU.64 R10, [R1+0x1548] ;  /* 0x00154800010a7983 */ /* 0x002ee80000300a00 */
[----:B------:R-:W3:Y:S11]  /*c6f0*/  LDL.LU.64 R8, [R1+0x1540] ;  /* 0x0015400001087983 */ /* 0x000ef60000300a00 */
[----:B------:R-:W-:Y:S01]  /*c700*/  @!UPT UIADD3 URZ, URZ, URZ, URZ ;  /* 0x0000003f3f3ff290 */ /* 0x000fe2000fffe03f */
[----:B------:R1:W-:Y:S01]  /*c710*/  STL [R1+0x80], R16 ;  /* 0x0000801001007387 */ /* 0x0003e20000100800 */
[----:B------:R-:W-:Y:S02]  /*c720*/  IMAD.MOV.U32 R12, RZ, RZ, R17 ;  /* 0x000000ffff0c7224 */ /* 0x000fe400078e0011 */
[----:B------:R-:W-:Y:S02]  /*c730*/  IMAD.MOV.U32 R17, RZ, RZ, R3 ;  /* 0x000000ffff117224 */ /* 0x000fe400078e0003 */
[----:B-1----:R-:W-:Y:S02]  /*c740*/  IMAD.MOV.U32 R16, RZ, RZ, R0 ;  /* 0x000000ffff107224 */ /* 0x002fe400078e0000 */
[----:B------:R-:W-:Y:S01]  /*c750*/  IMAD.MOV.U32 R13, RZ, RZ, R18 ;  /* 0x000000ffff0d7224 */ /* 0x000fe200078e0012 */
[----:B------:R-:W2:Y:S04]  /*c760*/  LDL.LU R0, [R1+0x1538] ;  /* 0x0015380001007983 */ /* 0x000ea80000300800 */
[----:B---3--:R-:W-:Y:S01]  /*c770*/  HMMA.1688.F32.TF32 R20, R8, R16, R20 ;  /* 0x000000100814723c */ /* 0x008fe20000081014 */
[----:B----4-:R-:W-:Y:S04]  /*c780*/  STL.64 [R1+0x14e0], R14 ;  /* 0x0014e00e01007387 */ /* 0x010fe80000100a00 */
[----:B------:R1:W-:Y:S04]  /*c790*/  STL.64 [R1+0x14d8], R12 ;  /* 0x0014d80c01007387 */ /* 0x0003e80000100a00 */
[----:B-1----:R-:W3:Y:S04]  /*c7a0*/  LDL.LU.64 R12, [R1+0x210] ;  /* 0x00021000010c7983 */ /* 0x002ee80000300a00 */
[----:B------:R-:W3:Y:S11]  /*c7b0*/  LDL.LU.64 R14, [R1+0x218] ;  /* 0x00021800010e7983 */ /* 0x000ef60000300a00 */
[----:B------:R-:W-:Y:S01]  /*c7c0*/  IMAD.MOV.U32 R9, RZ, RZ, R22 ;  /* 0x000000ffff097224 */ /* 0x000fe200078e0016 */
[----:B--2---:R-:W-:Y:S01]  /*c7d0*/  LDS R18, [R0+0x3000] ;  /* 0x0030000000127984 */ /* 0x004fe20000000800 */
[----:B------:R-:W-:-:S02]  /*c7e0*/  IMAD.MOV.U32 R8, RZ, RZ, R23 ;  /* 0x000000ffff087224 */ /* 0x000fc400078e0017 */
[----:B------:R-:W-:Y:S01]  /*c7f0*/  IMAD.MOV.U32 R11, RZ, RZ, R20 ;  /* 0x000000ffff0b7224 */ /* 0x000fe200078e0014 */
[----:B------:R-:W2:Y:S01]  /*c800*/  LDL.LU.64 R22, [R1+0x1530] ;  /* 0x0015300001167983 */ /* 0x000ea20000300a00 */
[----:B------:R-:W-:-:S03]  /*c810*/  IMAD.MOV.U32 R10, RZ, RZ, R21 ;  /* 0x000000ffff0a7224 */ /* 0x000fc600078e0015 */
[----:B------:R-:W2:Y:S02]  /*c820*/  LDL.LU.64 R20, [R1+0x1528] ;  /* 0x0015280001147983 */ /* 0x000ea40000300a00 */
[-C--:B--2---:R-:W-:Y:S02]  /*c830*/  HMMA.1688.F32.TF32 R20, R20, R16.reuse, R4 ;  /* 0x000000101414723c */ /* 0x084fe40000081004 */
[----:B------:R-:W2:Y:S04]  /*c840*/  LDL.LU.64 R6, [R1+0x1520] ;  /* 0x0015200001067983 */ /* 0x000ea80000300a00 */
[----:B------:R-:W4:Y:S02]  /*c850*/  LDL.LU.64 R4, [R1+0x1518] ;  /* 0x0015180001047983 */ /* 0x000f240000300a00 */
[----:B---3--:R-:W-:Y:S02]  /*c860*/  HMMA.1688.F32.TF32 R12, R24, R16, R12 ;  /* 0x00000010180c723c */ /* 0x008fe4000008100c */
[----:B------:R-:W-:Y:S04]  /*c870*/  LDS R26, [R0+0x3200] ;  /* 0x00320000001a7984 */ /* 0x000fe80000000800 */
[----:B------:R-:W-:Y:S04]  /*c880*/  LDS R27, [R28+0x3200] ;  /* 0x003200001c1b7984 */ /* 0x000fe80000000800 */
[----:B------:R-:W-:Y:S04]  /*c890*/  LDS R24, [R0+0x2200] ;  /* 0x0022000000187984 */ /* 0x000fe80000000800 */
[----:B------:R-:W-:Y:S02]  /*c8a0*/  LDS R25, [R28+0x2200] ;  /* 0x002200001c197984 */ /* 0x000fe40000000800 */
[----:B------:R-:W-:-:S02]  /*c8b0*/  IMAD.MOV.U32 R3, RZ, RZ, R23 ;  /* 0x000000ffff037224 */ /* 0x000fc400078e0017 */
[----:B------:R-:W-:Y:S04]  /*c8c0*/  STL.64 [R1+0x60], R20 ;  /* 0x0000601401007387 */ /* 0x000fe80000100a00 */
[----:B------:R-:W-:Y:S04]  /*c8d0*/  STL [R1+0x68], R22 ;  /* 0x0000681601007387 */ /* 0x000fe80000100800 */
[----:B------:R-:W-:Y:S04]  /*c8e0*/  LDS R22, [R0+0x3100] ;  /* 0x0031000000167984 */ /* 0x000fe80000000800 */
[----:B------:R-:W1:Y:S04]  /*c8f0*/  LDS R23, [R28+0x3100] ;  /* 0x003100001c177984 */ /* 0x000e680000000800 */
[----:B------:R-:W-:Y:S04]  /*c900*/  LDS R20, [R0+0x2100] ;  /* 0x0021000000147984 */ /* 0x000fe80000000800 */
[----:B------:R-:W3:Y:S04]  /*c910*/  LDS R21, [R28+0x2100] ;  /* 0x002100001c157984 */ /* 0x000ee80000000800 */
[----:B------:R-:W-:Y:S04]  /*c920*/  STL.64 [R1+0x220], R12 ;  /* 0x0002200c01007387 */ /* 0x000fe80000100a00 */
[----:B------:R-:W-:Y:S01]  /*c930*/  STL.64 [R1+0x228], R14 ;  /* 0x0002280e01007387 */ /* 0x000fe20000100a00 */
[----:B------:R-:W-:-:S03]  /*c940*/  IMAD.MOV.U32 R2, RZ, RZ, R19 ;  /* 0x000000ffff027224 */ /* 0x000fc600078e0013 */
[----:B------:R-:W-:Y:S04]  /*c950*/  LDS R16, [R0+0x2000] ;  /* 0x0020000000107984 */ /* 0x000fe80000000800 */
[----:B------:R-:W-:Y:S04]  /*c960*/  LDS R17, [R28+0x2000] ;  /* 0x002000001c117984 */ /* 0x000fe80000000800 */
[----:B------:R-:W2:Y:S04]  /*c970*/  LDS R19, [R28+0x3000] ;  /* 0x003000001c137984 */ /* 0x000ea80000000800 */
[----:B-1----:R-:W-:Y:S04]  /*c980*/  STL.64 [R1+0x1490], R22 ;  /* 0x0014901601007387 */ /* 0x002fe80000100a00 */
[----:B---3--:R1:W-:Y:S04]  /*c990*/  STL.64 [R1+0x1488], R20 ;  /* 0x0014881401007387 */ /* 0x0083e80000100a00 */
[----:B------:R-:W-:Y:S04]  /*c9a0*/  STL.64 [R1+0x13f8], R26 ;  /* 0x0013f81a01007387 */ /* 0x000fe80000100a00 */
[----:B------:R-:W-:Y:S01]  /*c9b0*/  STL.64 [R1+0x13f0], R24 ;  /* 0x0013f01801007387 */ /* 0x000fe20000100a00 */
[----:B-1----:R-:W-:-:S02]  /*c9c0*/  IMAD.MOV.U32 R21, RZ, RZ, R29 ;  /* 0x000000ffff157224 */ /* 0x002fc400078e001d */
[----:B----4-:R-:W-:Y:S02]  /*c9d0*/  IMAD.MOV.U32 R20, RZ, RZ, R5 ;  /* 0x000000ffff147224 */ /* 0x010fe400078e0005 */
[----:B------:R-:W3:Y:S04]  /*c9e0*/  LDL.LU R5, [R1+0x1514] ;  /* 0x0015140001057983 */ /* 0x000ee80000300800 */
[----:B------:R-:W4:Y:S04]  /*c9f0*/  LDL.LU R29, [R1+0x1510] ;  /* 0x00151000011d7983 */ /* 0x000f280000300800 */
[----:B------:R-:W3:Y:S04]  /*ca00*/  LDL.LU R12, [R1+0x140] ;  /* 0x00014000010c7983 */ /* 0x000ee80000300800 */
[----:B------:R-:W3:Y:S04]  /*ca10*/  LDL.LU R13, [R1+0x144] ;  /* 0x00014400010d7983 */ /* 0x000ee80000300800 */
[----:B------:R-:W3:Y:S04]  /*ca20*/  LDL.LU R14, [R1+0x148] ;  /* 0x00014800010e7983 */ /* 0x000ee80000300800 */
[----:B------:R-:W3:Y:S01]  /*ca30*/  LDL.LU R15, [R1+0x14c] ;  /* 0x00014c00010f7983 */ /* 0x000ee20000300800 */
[----:B--2---:R-:W-:-:S02]  /*ca40*/  IMAD.MOV.U32 R22, RZ, RZ, R7 ;  /* 0x000000ffff167224 */ /* 0x004fc400078e0007 */
[----:B------:R-:W-:Y:S01]  /*ca50*/  IMAD.MOV.U32 R23, RZ, RZ, R6 ;  /* 0x000000ffff177224 */ /* 0x000fe200078e0006 */
[----:B---3--:R-:W-:Y:S04]  /*ca60*/  STL.64 [R1+0x1500], R14 ;  /* 0x0015000e01007387 */ /* 0x008fe80000100a00 */
[----:B------:R1:W-:Y:S04]  /*ca70*/  STL.64 [R1+0x14f8], R12 ;  /* 0x0014f80c01007387 */ /* 0x0003e80000100a00 */
[----:B------:R-:W2:Y:S04]  /*ca80*/  LDL R6, [R1+0x8] ;  /* 0x0000080001067983 */ /* 0x000ea80000100800 */
[----:B------:R-:W2:Y:S04]  /*ca90*/  LDL R7, [R1+0xc] ;  /* 0x00000c0001077983 */ /* 0x000ea80000100800 */
[----:B-1----:R-:W2:Y:S04]  /*caa0*/  LDL.LU R12, [R1+0x150] ;  /* 0x00015000010c7983 */ /* 0x002ea80000300800 */
[----:B------:R-:W2:Y:S04]  /*cab0*/  LDL.LU R13, [R1+0x154] ;  /* 0x00015400010d7983 */ /* 0x000ea80000300800 */
[----:B------:R-:W2:Y:S04]  /*cac0*/  LDL.LU R14, [R1+0x158] ;  /* 0x00015800010e7983 */ /* 0x000ea80000300800 */
[----:B------:R-:W2:Y:S04]  /*cad0*/  LDL.LU R15, [R1+0x15c] ;  /* 0x00015c00010f7983 */ /* 0x000ea80000300800 */
[----:B------:R1:W-:Y:S04]  /*cae0*/  STL.64 [R1+0x14a0], R22 ;  /* 0x0014a01601007387 */ /* 0x0003e80000100a00 */
[----:B------:R-:W-:Y:S04]  /*caf0*/  STL.64 [R1+0x1498], R20 ;  /* 0x0014981401007387 */ /* 0x000fe80000100a00 */
[----:B-1----:R-:W3:Y:S04]  /*cb00*/  LDL.64 R22, [R1+0x38] ;  /* 0x0000380001167983 */ /* 0x002ee80000100a00 */
[----:B---3--:R1:W-:Y:S04]  /*cb10*/  STL.64 [R1+0x14b0], R22 ;  /* 0x0014b01601007387 */ /* 0x0083e80000100a00 */
[----:B-1----:R-:W3:Y:S04]  /*cb20*/  LDL.64 R22, [R1+0x48] ;  /* 0x0000480001167983 */ /* 0x002ee80000100a00 */
[----:B---3--:R1:W-:Y:S04]  /*cb30*/  STL.64 [R1+0x14c8], R22 ;  /* 0x0014c81601007387 */ /* 0x0083e80000100a00 */
[----:B-1----:R-:W3:Y:S01]  /*cb40*/  LDL.64 R22, [R1+0x58] ;  /* 0x0000580001167983 */ /* 0x002ee20000100a00 */
[----:B------:R-:W-:-:S02]  /*cb50*/  IMAD.MOV.U32 R26, RZ, RZ, R9 ;  /* 0x000000ffff1a7224 */ /* 0x000fc400078e0009 */
[----:B------:R-:W-:Y:S01]  /*cb60*/  IMAD.MOV.U32 R27, RZ, RZ, R8 ;  /* 0x000000ffff1b7224 */ /* 0x000fe200078e0008 */
[----:B------:R-:W-:Y:S01]  /*cb70*/  LDS R9, [R28+0x2300] ;  /* 0x002300001c097984 */ /* 0x000fe20000000800 */
[----:B------:R-:W-:Y:S02]  /*cb80*/  IMAD.MOV.U32 R24, RZ, RZ, R11 ;  /* 0x000000ffff187224 */ /* 0x000fe400078e000b */
[----:B------:R-:W-:Y:S01]  /*cb90*/  IMAD.MOV.U32 R25, RZ, RZ, R10 ;  /* 0x000000ffff197224 */ /* 0x000fe200078e000a */
[----:B------:R-:W-:Y:S04]  /*cba0*/  LDS R11, [R28+0x3300] ;  /* 0x003300001c0b7984 */ /* 0x000fe80000000800 */
[----:B------:R-:W1:Y:S04]  /*cbb0*/  LDS R10, [R0+0x3300] ;  /* 0x00330000000a7984 */ /* 0x000e680000000800 */
[----:B------:R-:W1:Y:S04]  /*cbc0*/  LDS R8, [R0+0x2300] ;  /* 0x0023000000087984 */ /* 0x000e680000000800 */
[----:B---3--:R3:W-:Y:S04]  /*cbd0*/  STL.64 [R1+0x14d0], R22 ;  /* 0x0014d01601007387 */ /* 0x0087e80000100a00 */
[----:B------:R-:W2:Y:S04]  /*cbe0*/  LDL.LU R20, [R1+0x120] ;  /* 0x0001200001147983 */ /* 0x000ea80000300800 */
[----:B------:R-:W2:Y:S04]  /*cbf0*/  LDL.LU R21, [R1+0x124] ;  /* 0x0001240001157983 */ /* 0x000ea80000300800 */
[----:B---3--:R-:W3:Y:S04]  /*cc00*/  LDL.LU R22, [R1+0x128] ;  /* 0x0001280001167983 */ /* 0x008ee80000300800 */
[----:B------:R-:W3:Y:S04]  /*cc10*/  LDL.LU R23, [R1+0x12c] ;  /* 0x00012c0001177983 */ /* 0x000ee80000300800 */
[----:B------:R1:W-:Y:S04]  /*cc20*/  STL.64 [R1+0x1408], R26 ;  /* 0x0014081a01007387 */ /* 0x0003e80000100a00 */
[----:B------:R4:W-:Y:S04]  /*cc30*/  STL.64 [R1+0x1400], R24 ;  /* 0x0014001801007387 */ /* 0x0009e80000100a00 */
[----:B-1----:R-:W2:Y:S04]  /*cc40*/  LDL R26, [R1+0x28] ;  /* 0x00002800011a7983 */ /* 0x002ea80000100800 */
[----:B------:R-:W2:Y:S01]  /*cc50*/  LDL R27, [R1+0x2c] ;  /* 0x00002c00011b7983 */ /* 0x000ea20000100800 */
[----:B----4-:R-:W-:-:S03]  /*cc60*/  IMAD.MOV.U32 R25, RZ, RZ, R29 ;  /* 0x000000ffff197224 */ /* 0x010fc600078e001d */
[----:B--2---:R1:W-:Y:S04]  /*cc70*/  STL.64 [R1+0x14a8], R26 ;  /* 0x0014a81a01007387 */ /* 0x0043e80000100a00 */
[----:B------:R-:W2:Y:S04]  /*cc80*/  LDL.LU R24, [R1+0xc0] ;  /* 0x0000c00001187983 */ /* 0x000ea80000300800 */
[----:B------:R-:W4:Y:S01]  /*cc90*/  LDL.LU R29, [R1+0x150c] ;  /* 0x00150c00011d7983 */ /* 0x000f220000300800 */
[----:B-1----:R-:W-:Y:S02]  /*cca0*/  IMAD.MOV.U32 R26, RZ, RZ, R5 ;  /* 0x000000ffff1a7224 */ /* 0x002fe400078e0005 */
[----:B------:R-:W-:-:S02]  /*ccb0*/  IMAD.MOV.U32 R27, RZ, RZ, R4 ;  /* 0x000000ffff1b7224 */ /* 0x000fc400078e0004 */
[----:B------:R-:W-:Y:S03]  /*ccc0*/  HMMA.1688.F32.TF32 R4, R16, R6, R12 ;  /* 0x000000061004723c */ /* 0x000fe6000008100c */
[----:B------:R4:W-:Y:S04]  /*ccd0*/  STL.64 [R1+0x14c0], R26 ;  /* 0x0014c01a01007387 */ /* 0x0009e80000100a00 */
[----:B--2---:R1:W-:Y:S01]  /*cce0*/  STL.64 [R1+0x14b8], R24 ;  /* 0x0014b81801007387 */ /* 0x0043e20000100a00 */
[----:B----4-:R-:W-:-:S03]  /*ccf0*/  IMAD.MOV.U32 R27, RZ, RZ, R29 ;  /* 0x000000ffff1b7224 */ /* 0x010fc600078e001d */
[----:B-1----:R-:W2:Y:S04]  /*cd00*/  LDL.LU R24, [R1+0xe0] ;  /* 0x0000e00001187983 */ /* 0x002ea80000300800 */
[----:B------:R-:W2:Y:S04]  /*cd10*/  LDL.LU R25, [R1+0xe4] ;  /* 0x0000e40001197983 */ /* 0x000ea80000300800 */
[----:B------:R-:W2:Y:S04]  /*cd20*/  LDL.LU R26, [R1+0xe8] ;  /* 0x0000e800011a7983 */ /* 0x000ea80000300800 */
[----:B------:R-:W4:Y:S04]  /*cd30*/  LDL.LU R29, [R1+0x1508] ;  /* 0x00150800011d7983 */ /* 0x000f280000300800 */
[----:B------:R-:W-:Y:S04]  /*cd40*/  STL [R1+0x1328], R0 ;  /* 0x0013280001007387 */ /* 0x000fe80000100800 */
[----:B------:R1:W-:Y:S04]  /*cd50*/  STL.64 [R1+0x1380], R10 ;  /* 0x0013800a01007387 */ /* 0x0003e80000100a00 */
[----:B------:R-:W-:Y:S04]  /*cd60*/  STL.64 [R1+0x1378], R8 ;  /* 0x0013780801007387 */ /* 0x000fe80000100a00 */
[----:B-1----:R-:W2:Y:S04]  /*cd70*/  LDL.LU.64 R10, [R1+0x18] ;  /* 0x00001800010a7983 */ /* 0x002ea80000300a00 */
[----:B------:R-:W-:Y:S04]  /*cd80*/  STL [R1+0x132c], R28 ;  /* 0x00132c1c01007387 */ /* 0x000fe80000100800 */
[----:B------:R-:W2:Y:S04]  /*cd90*/  LDL.LU.64 R14, [R1+0x1500] ;  /* 0x00150000010e7983 */ /* 0x000ea80000300a00 */
[----:B------:R-:W2:Y:S04]  /*cda0*/  LDL.LU.64 R12, [R1+0x14f8] ;  /* 0x0014f800010c7983 */ /* 0x000ea80000300a00 */
[----:B------:R-:W-:Y:S04]  /*cdb0*/  STL.64 [R1+0x210], R4 ;  /* 0x0002100401007387 */ /* 0x000fe80000100a00 */
[----:B------:R1:W-:Y:S04]  /*cdc0*/  STL.64 [R1+0x218], R6 ;  /* 0x0002180601007387 */ /* 0x0003e80000100a00 */
[----:B-1----:R-:W2:Y:S04]  /*cdd0*/  LDL.LU.64 R6, [R1+0x14f0] ;  /* 0x0014f00001067983 */ /* 0x002ea80000300a00 */
[----:B------:R-:W3:Y:S01]  /*cde0*/  LDL.LU.64 R4, [R1+0x14e8] ;  /* 0x0014e80001047983 */ /* 0x000ee20000300a00 */
[----:B--2---:R-:W-:Y:S11]  /*cdf0*/  HMMA.1688.F32.TF32 R12, R16, R6, R12 ;  /* 0x00000006100c723c */ /* 0x004ff6000008100c */
[----:B------:R-:W-:Y:S11]  /*ce00*/  @!UPT UIADD3 URZ, URZ, URZ, URZ ;  /* 0x0000003f3f3ff290 */ /* 0x000ff6000fffe03f */
[----:B------:R-:W-:Y:S01]  /*ce10*/  @!UPT UIADD3 URZ, URZ, URZ, URZ ;  /* 0x0000003f3f3ff290 */ /* 0x000fe2000fffe03f */
[----:B------:R-:W-:Y:S04]  /*ce20*/  STL.64 [R1+0x140], R12 ;  /* 0x0001400c01007387 */ /* 0x000fe80000100a00 */
[----:B------:R1:W-:Y:S04]  /*ce30*/  STL.64 [R1+0x148], R14 ;  /* 0x0001480e01007387 */ /* 0x0003e80000100a00 */
[----:B-1----:R-:W2:Y:S04]  /*ce40*/  LDL.LU.64 R14, [R1+0x14e0] ;  /* 0x0014e000010e7983 */ /* 0x002ea80000300a00 */
[----:B------:R-:W2:Y:S04]  /*ce50*/  LDL.LU.64 R12, [R1+0x14d8] ;  /* 0x0014d800010c7983 */ /* 0x000ea80000300a00 */
[----:B------:R4:W-:Y:S04]  /*ce60*/  STL.64 [R1+0x1478], R6 ;  /* 0x0014780601007387 */ /* 0x0009e80000100a00 */
[----:B---3--:R1:W-:Y:S01]  /*ce70*/  STL.64 [R1+0x1470], R4 ;  /* 0x0014700401007387 */ /* 0x0083e20000100a00 */
[----:B----4-:R-:W-:-:S03]  /*ce80*/  IMAD.MOV.U32 R7, RZ, RZ, R29 ;  /* 0x000000ffff077224 */ /* 0x010fc600078e001d */
[----:B-1----:R-:W3:Y:S04]  /*ce90*/  LDL.LU R4, [R1+0x100] ;  /* 0x0001000001047983 */ /* 0x002ee80000300800 */
[----:B------:R-:W3:Y:S04]  /*cea0*/  LDL.LU R5, [R1+0x104] ;  /* 0x0001040001057983 */ /* 0x000ee80000300800 */
[----:B------:R-:W3:Y:S01]  /*ceb0*/  LDL.LU R6, [R1+0x108] ;  /* 0x0001080001067983 */ /* 0x000ee20000300800 */
[----:B--2---:R-:W-:Y:S11]  /*cec0*/  HMMA.1688.F32.TF32 R20, R16, R14, R20 ;  /* 0x0000000e1014723c */ /* 0x004ff60000081014 */
[----:B------:R-:W-:Y:S11]  /*ced0*/  @!UPT UIADD3 URZ, URZ, URZ, URZ ;  /* 0x0000003f3f3ff290 */ /* 0x000ff6000fffe03f */
[----:B------:R-:W-:Y:S01]  /*cee0*/  @!UPT UIADD3 URZ, URZ, URZ, URZ ;  /* 0x0000003f3f3ff290 */ /* 0x000fe2000fffe03f */
[----:B------:R-:W-:Y:S01]  /*cef0*/  STL.64 [R1+0x2a0], R20 ;  /* 0x0002a01401007387 */ /* 0x000fe20000100a00 */
[----:B------:R-:W-:-:S03]  /*cf00*/  IMAD.MOV.U32 R29, RZ, RZ, R23 ;  /* 0x000000ffff1d7224 */ /* 0x000fc600078e0017 */
[----:B------:R1:W-:Y:S04]  /*cf10*/  STL [R1+0x2a8], R22 ;  /* 0x0002a81601007387 */ /* 0x0003e80000100800 */
[----:B-1----:R-:W3:Y:S04]  /*cf20*/  LDL.LU.64 R22, [R1+0x14d0] ;  /* 0x0014d00001167983 */ /* 0x002ee80000300a00 */
[----:B------:R-:W-:Y:S04]  /*cf30*/  STL.64 [R1+0x1468], R14 ;  /* 0x0014680e01007387 */ /* 0x000fe80000100a00 */
[----:B------:R-:W-:Y:S01]  /*cf40*/  STL [R1+0x1260], R29 ;  /* 0x0012601d01007387 */ /* 0x000fe20000100800 */
[----:B---3--:R-:W-:Y:S01]  /*cf50*/  HMMA.1688.F32.TF32 R4, R16, R22, R4 ;  /* 0x000000161004723c */ /* 0x008fe20000081004 */
[----:B------:R-:W-:Y:S11]  /*cf60*/  IMAD.MOV.U32 R0, RZ, RZ, R23 ;  /* 0x000000ffff007224 */ /* 0x000ff600078e0017 */
[----:B------:R-:W-:Y:S11]  /*cf70*/  @!UPT UIADD3 URZ, URZ, URZ, URZ ;  /* 0x0000003f3f3ff290 */ /* 0x000ff6000fffe03f */
[----:B------:R1:W-:Y:S04]  /*cf80*/  STL.64 [R1+0x2d0], R4 ;  /* 0x0002d00401007387 */ /* 0x0003e80000100a00 */
[----:B------:R2:W-:Y:S01]  /*cf90*/  STL.64 [R1+0x2d8], R6 ;  /* 0x0002d80601007387 */ /* 0x0005e20000100a00 */
[----:B-1----:R-:W-:-:S03]  /*cfa0*/  IMAD.MOV.U32 R4, RZ, RZ, R22 ;  /* 0x000000ffff047224 */ /* 0x002fc600078e0016 */
[----:B------:R-:W3:Y:S02]  /*cfb0*/  LDL.LU.64 R22, [R1+0x14c8] ;  /* 0x0014c80001167983 */ /* 0x000ee40000300a00 */
[C---:B---3--:R-:W-:Y:S01]  /*cfc0*/  HMMA.1688.F32.TF32 R24, R16.reuse, R22, R24 ;  /* 0x000000161018723c */ /* 0x048fe20000081018 */
[----:B--2---:R-:W-:Y:S02]  /*cfd0*/  IMAD.MOV.U32 R6, RZ, RZ, R22 ;  /* 0x000000ffff067224 */ /* 0x004fe400078e0016 */
[----:B------:R-:W-:Y:S11]  /*cfe0*/  IMAD.MOV.U32 R5, RZ, RZ, R23 ;  /* 0x000000ffff057224 */ /* 0x000ff600078e0017 */
[----:B------:R-:W-:Y:S09]  /*cff0*/  @!UPT UIADD3 URZ, URZ, URZ, URZ ;  /* 0x0000003f3f3ff290 */ /* 0x000ff2000fffe03f */
[----:B------:R-:W-:Y:S04]  /*d000*/  STL.64 [R1+0x300], R24 ;  /* 0x0003001801007387 */ /* 0x000fe80000100a00 */
[----:B------:R1:W-:Y:S04]  /*d010*/  STL.64 [R1+0x308], R26 ;  /* 0x0003081a01007387 */ /* 0x0003e80000100a00 */
[----:B-1----:R-:W2:Y:S04]  /*d020*/  LDL.LU.64 R26, [R1+0x14c0] ;  /* 0x0014c000011a7983 */ /* 0x002ea80000300a00 */
[----:B------:R-:W2:Y:S04]  /*d030*/  LDL.LU.64 R24, [R1+0x14b8] ;  /* 0x0014b80001187983 */ /* 0x000ea80000300a00 */
[----:B------:R-:W2:Y:S02]  /*d040*/  LDL.LU.64 R22, [R1+0x14b0] ;  /* 0x0014b00001167983 */ /* 0x000ea40000300a00 */
[----:B--2---:R-:W-:Y:S01]  /*d050*/  HMMA.1688.F32.TF32 R24, R16, R22, R24 ;  /* 0x000000161018723c */ /* 0x004fe20000081018 */
[----:B------:R-:W-:-:S02]  /*d060*/  IMAD.MOV.U32 R8, RZ, RZ, R22 ;  /* 0x000000ffff087224 */ /* 0x000fc400078e0016 */
[----:B------:R-:W-:Y:S11]  /*d070*/  IMAD.MOV.U32 R7, RZ, RZ, R23 ;  /* 0x000000ffff077224 */ /* 0x000ff600078e0017 */
[----:B------:R-:W-:Y:S09]  /*d080*/  @!UPT UIADD3 URZ, URZ, URZ, URZ ;  /* 0x0000003f3f3ff290 */ /* 0x000ff2000fffe03f */
[----:B------:R-:W-:Y:S04]  /*d090*/  STL.64 [R1+0x320], R24 ;  /* 0x0003201801007387 */ /* 0x000fe80000100a00 */
[----:B------:R1:W-:Y:S04]  /*d0a0*/  STL.64 [R1+0x328], R26 ;  /* 0x0003281a01007387 */ /* 0x0003e80000100a00 */
[----:B-1----:R-:W2:Y:S04]  /*d0b0*/  LDL.LU.64 R26, [R1+0x14a8] ;  /* 0x0014a800011a7983 */ /* 0x002ea80000300a00 */
[----:B------:R-:W2:Y:S04]  /*d0c0*/  LDL.LU.64 R22, [R1+0x14a0] ;  /* 0x0014a00001167983 */ /* 0x000ea80000300a00 */
[----:B------:R-:W2:Y:S02]  /*d0d0*/  LDL.LU.64 R20, [R1+0x1498] ;  /* 0x0014980001147983 */ /* 0x000ea40000300a00 */
[----:B--2---:R-:W-:Y:S11]  /*d0e0*/  HMMA.1688.F32.TF32 R20, R16, R26, R20 ;  /* 0x0000001a1014723c */ /* 0x004ff60000081014 */
[----:B------:R-:W-:Y:S11]  /*d0f0*/  @!UPT UIADD3 URZ, URZ, URZ, URZ ;  /* 0x0000003f3f3ff290 */ /* 0x000ff6000fffe03f */
[----:B------:R-:W-:Y:S01]  /*d100*/  @!UPT UIADD3 URZ, URZ, URZ, URZ ;  /* 0x0000003f3f3ff290 */ /* 0x000fe2000fffe03f */
[----:B------:R-:W-:Y:S04]  /*d110*/  STL.64 [R1+0x330], R20 ;  /* 0x0003301401007387 */ /* 0x000fe80000100a00 */
[----:B------:R1:W-:Y:S04]  /*d120*/  STL.64 [R1+0x338], R22 ;  /* 0x0003381601007387 */ /* 0x0003e80000100a00 */
[----:B-1----:R-:W2:Y:S04]  /*d130*/  LDL.LU.64 R22, [R1+0x1490] ;  /* 0x0014900001167983 */ /* 0x002ea80000300a00 */
[----:B------:R-:W2:Y:S04]  /*d140*/  LDL.LU.64 R20, [R1+0x1488] ;  /* 0x0014880001147983 */ /* 0x000ea80000300a00 */
[----:B------:R1:W-:Y:S02]  /*d150*/  STL.64 [R1+0x1418], R26 ;  /* 0x0014181a01007387 */ /* 0x0003e40000100a00 */
[----:B-1----:R-:W-:-:S02]  /*d160*/  IMAD.MOV.U32 R26, RZ, RZ, R8 ;  /* 0x000000ffff1a7224 */ /* 0x002fc400078e0008 */
[----:B------:R-:W-:-:S05]  /*d170*/  IMAD.MOV.U32 R27, RZ, RZ, R7 ;  /* 0x000000ffff1b7224 */ /* 0x000fca00078e0007 */
[----:B------:R1:W-:Y:S02]  /*d180*/  STL.64 [R1+0x1430], R26 ;  /* 0x0014301a01007387 */ /* 0x0003e40000100a00 */
[----:B-1----:R-:W-:Y:S02]  /*d190*/  IMAD.MOV.U32 R26, RZ, RZ, R6 ;  /* 0x000000ffff1a7224 */ /* 0x002fe400078e0006 */
[----:B------:R-:W-:-:S05]  /*d1a0*/  IMAD.MOV.U32 R27, RZ, RZ, R5 ;  /* 0x000000ffff1b7224 */ /* 0x000fca00078e0005 */
[----:B------:R1:W-:Y:S04]  /*d1b0*/  STL.64 [R1+0x1448], R26 ;  /* 0x0014481a01007387 */ /* 0x0003e80000100a00 */
[----:B------:R-:W3:Y:S01]  /*d1c0*/  LDL.LU R24, [R1+0x80] ;  /* 0x0000800001187983 */ /* 0x000ee20000300800 */
[----:B------:R-:W-:-:S03]  /*d1d0*/  IMAD.MOV.U32 R25, RZ, RZ, R12 ;  /* 0x000000ffff197224 */ /* 0x000fc600078e000c */
[----:B------:R-:W4:Y:S01]  /*d1e0*/  LDL.LU R12, [R1+0x1484] ;  /* 0x00148400010c7983 */ /* 0x000f220000300800 */
[----:B-1----:R-:W-:Y:S02]  /*d1f0*/  IMAD.MOV.U32 R26, RZ, RZ, R13 ;  /* 0x000000ffff1a7224 */ /* 0x002fe400078e000d */
[----:B------:R-:W-:Y:S01]  /*d200*/  IMAD.MOV.U32 R27, RZ, RZ, R2 ;  /* 0x000000ffff1b7224 */ /* 0x000fe200078e0002 */
[----:B------:R-:W2:Y:S06]  /*d210*/  LDL.LU R13, [R1+0x1480] ;  /* 0x00148000010d7983 */ /* 0x000eac0000300800 */
[----:B---3--:R-:W-:Y:S07]  /*d220*/  HMMA.1688.F32.TF32 R16, R16, R10, R24 ;  /* 0x0000000a1010723c */ /* 0x008fee0000081018 */
[----:B------:R-:W-:-:S02]  /*d230*/  IMAD.MOV.U32 R26, RZ, RZ, R4 ;  /* 0x000000ffff1a7224 */ /* 0x000fc400078e0004 */
[----:B------:R-:W-:Y:S11]  /*d240*/  IMAD.MOV.U32 R27, RZ, RZ, R0 ;  /* 0x000000ffff1b7224 */ /* 0x000ff600078e0000 */
[----:B------:R-:W-:Y:S03]  /*d250*/  @!UPT UIADD3 URZ, URZ, URZ, URZ ;  /* 0x0000003f3f3ff290 */ /* 0x000fe6000fffe03f */
[----:B------:R-:W-:Y:S04]  /*d260*/  STL.64 [R1+0x340], R16 ;  /* 0x0003401001007387 */ /* 0x000fe80000100a00 */
[----:B------:R-:W-:Y:S04]  /*d270*/  STL [R1+0x348], R18 ;  /* 0x0003481201007387 */ /* 0x000fe80000100800 */
[----:B------:R1:W-:Y:S04]  /*d280*/  STL.64 [R1+0x1460], R26 ;  /* 0x0014601a01007387 */ /* 0x0003e80000100a00 */
[----:B------:R2:W-:Y:S04]  /*d290*/  STL.64 [R1+0x1410], R10 ;  /* 0x0014100a01007387 */ /* 0x0005e80000100a00 */
[----:B------:R-:W3:Y:S04]  /*d2a0*/  LDL.LU R8, [R1+0x90] ;  /* 0x0000900001087983 */ /* 0x000ee80000300800 */
[----:B------:R-:W3:Y:S04]  /*d2b0*/  LDL.LU R9, [R1+0x94] ;  /* 0x0000940001097983 */ /* 0x000ee80000300800 */
[----:B------:R-:W3:Y:S04]  /*d2c0*/  LDL.LU R24, [R1+0x110] ;  /* 0x0001100001187983 */ /* 0x000ee80000300800 */
[----:B------:R-:W3:Y:S04]  /*d2d0*/  LDL.LU R25, [R1+0x114] ;  /* 0x0001140001197983 */ /* 0x000ee80000300800 */
[----:B-1----:R-:W3:Y:S04]  /*d2e0*/  LDL.LU R26, [R1+0x118] ;  /* 0x00011800011a7983 */ /* 0x002ee80000300800 */
[----:B------:R-:W3:Y:S01]  /*d2f0*/  LDL.LU R27, [R1+0x11c] ;  /* 0x00011c00011b7983 */ /* 0x000ee20000300800 */
[----:B--2---:R-:W-:-:S03]  /*d300*/  IMAD.MOV.U32 R10, RZ, RZ, R13 ;  /* 0x000000ffff0a7224 */ /* 0x004fc600078e000d */
[----:B------:R-:W2:Y:S01]  /*d310*/  LDL.LU R4, [R1+0x130] ;  /* 0x0001300001047983 */ /* 0x000ea20000300800 */
[----:B----4-:R-:W-:-:S03]  /*d320*/  IMAD.MOV.U32 R11, RZ, RZ, R12 ;  /* 0x000000ffff0b7224 */ /* 0x010fc600078e000c */
[----:B------:R-:W2:Y:S04]  /*d330*/  LDL.LU R5, [R1+0x134] ;  /* 0x0001340001057983 */ /* 0x000ea80000300800 */
[----:B------:R-:W2:Y:S04]  /*d340*/  LDL.LU R6, [R1+0x138] ;  /* 0x0001380001067983 */ /* 0x000ea80000300800 */
[----:B------:R-:W2:Y:S04]  /*d350*/  LDL.LU R7, [R1+0x13c] ;  /* 0x00013c0001077983 */ /* 0x000ea80000300800 */
[----:B------:R-:W4:Y:S04]  /*d360*/  LDL.LU R12, [R1+0x190] ;  /* 0x00019000010c7983 */ /* 0x000f280000300800 */
[----:B------:R-:W4:Y:S04]  /*d370*/  LDL.LU R13, [R1+0x194] ;  /* 0x00019400010d7983 */ /* 0x000f280000300800 */
[----:B------:R-:W4:Y:S04]  /*d380*/  LDL.LU R14, [R1+0x198] ;  /* 0x00019800010e7983 */ /* 0x000f280000300800 */
[----:B------:R-:W4:Y:S04]  /*d390*/  LDL.LU R15, [R1+0x19c] ;  /* 0x00019c00010f7983 */ /* 0x000f280000300800 */
[----:B------:R-:W-:Y:S04]  /*d3a0*/  STL.64 [R1+0x1428], R10 ;  /* 0x0014280a01007387 */ /* 0x000fe80000100a00 */
[----:B---3--:R1:W-:Y:S04]  /*d3b0*/  STL.64 [R1+0x1420], R8 ;  /* 0x0014200801007387 */ /* 0x0083e80000100a00 */
[----:B-1----:R-:W3:Y:S04]  /*d3c0*/  LDL.LU R8, [R1+0xa0] ;  /* 0x0000a00001087983 */ /* 0x002ee80000300800 */
[----:B------:R-:W3:Y:S04]  /*d3d0*/  LDL.LU R9, [R1+0xa4] ;  /* 0x0000a40001097983 */ /* 0x000ee80000300800 */
[----:B------:R-:W2:Y:S04]  /*d3e0*/  LDL.LU R10, [R1+0xa8] ;  /* 0x0000a800010a7983 */ /* 0x000ea80000300800 */
[----:B------:R-:W2:Y:S04]  /*d3f0*/  LDL.LU R11, [R1+0xac] ;  /* 0x0000ac00010b7983 */ /* 0x000ea80000300800 */
[----:B--2---:R-:W-:Y:S04]  /*d400*/  STL.64 [R1+0x1440], R10 ;  /* 0x0014400a01007387 */ /* 0x004fe80000100a00 */
[----:B---3--:R1:W-:Y:S04]  /*d410*/  STL.64 [R1+0x1438], R8 ;  /* 0x0014380801007387 */ /* 0x0083e80000100a00 */
[----:B-1----:R-:W2:Y:S04]  /*d420*/  LDL.LU R8, [R1+0xd0] ;  /* 0x0000d00001087983 */ /* 0x002ea80000300800 */
[----:B------:R-:W2:Y:S04]  /*d430*/  LDL.LU R9, [R1+0xd4] ;  /* 0x0000d40001097983 */ /* 0x000ea80000300800 */
[----:B------:R-:W3:Y:S04]  /*d440*/  LDL.LU R10, [R1+0xd8] ;  /* 0x0000d800010a7983 */ /* 0x000ee80000300800 */
[----:B------:R-:W3:Y:S01]  /*d450*/  LDL.LU R11, [R1+0xdc] ;  /* 0x0000dc00010b7983 */ /* 0x000ee20000300800 */
[----:B------:R-:W-:-:S03]  /*d460*/  IMAD.MOV.U32 R2, RZ, RZ, R19 ;  /* 0x000000ffff027224 */ /* 0x000fc600078e0013 */
[----:B---3--:R-:W-:Y:S04]  /*d470*/  STL.64 [R1+0x1458], R10 ;  /* 0x0014580a01007387 */ /* 0x008fe80000100a00 */
[----:B--2---:R1:W-:Y:S04]  /*d480*/  STL.64 [R1+0x1450], R8 ;  /* 0x0014500801007387 */ /* 0x0043e80000100a00 */
[----:B-1----:R-:W2:Y:S04]  /*d490*/  LDL.LU R8, [R1+0xf0] ;  /* 0x0000f00001087983 */ /* 0x002ea80000300800 */
[----:B------:R-:W2:Y:S04]  /*d4a0*/  LDL.LU R9, [R1+0xf4] ;  /* 0x0000f40001097983 */ /* 0x000ea80000300800 */
[----:B------:R-:W2:Y:S04]  /*d4b0*/  LDL.LU R10, [R1+0xf8] ;  /* 0x0000f800010a7983 */ /* 0x000ea80000300800 */
[----:B------:R-:W2:Y:S04]  /*d4c0*/  LDL.LU R11, [R1+0xfc] ;  /* 0x0000fc00010b7983 */ /* 0x000ea80000300800 */
[----:B------:R-:W3:Y:S04]  /*d4d0*/  LDL.LU R16, [R1+0x1c0] ;  /* 0x0001c00001107983 */ /* 0x000ee80000300800 */
[----:B------:R-:W3:Y:S04]  /*d4e0*/  LDL.LU R17, [R1+0x1c4] ;  /* 0x0001c40001117983 */ /* 0x000ee80000300800 */
[----:B------:R-:W2:Y:S04]  /*d4f0*/  LDL.LU R18, [R1+0x1c8] ;  /* 0x0001c80001127983 */ /* 0x000ea80000300800 */
[----:B------:R-:W2:Y:S04]  /*d500*/  LDL.LU R19, [R1+0x1cc] ;  /* 0x0001cc0001137983 */ /* 0x000ea80000300800 */
[----:B--2---:R1:W-:Y:S04]  /*d510*/  STL.64 [R1+0x13e8], R18 ;  /* 0x0013e81201007387 */ /* 0x0043e80000100a00 */
[----:B---3--:R-:W-:Y:S04]  /*d520*/  STL.64 [R1+0x13e0], R16 ;  /* 0x0013e01001007387 */ /* 0x008fe80000100a00 */
[----:B-1----:R-:W2:Y:S04]  /*d530*/  LDL.LU.64 R18, [R1+0x8] ;  /* 0x0000080001127983 */ /* 0x002ea80000300a00 */
[----:B------:R-:W-:Y:S01]  /*d540*/  STL [R1+0x1110], R2 ;  /* 0x0011100201007387 */ /* 0x000fe20000100800 */
[C---:B--2---:R-:W-:Y:S11]  /*d550*/  HMMA.1688.F32.TF32 R4, R20.reuse, R18, R4 ;  /* 0x000000121404723c */ /* 0x044ff60000081004 */
[----:B------:R-:W-:Y:S11]  /*d560*/  @!UPT UIADD3 URZ, URZ, URZ, URZ ;  /* 0x0000003f3f3ff290 */ /* 0x000ff6000fffe03f */
[----:B------:R-:W-:Y:S01]  /*d570*/  @!UPT UIADD3 URZ, URZ, URZ, URZ ;  /* 0x0000003f3f3ff290 */ /* 0x000fe2000fffe03f */
[----:B------:R1:W-:Y:S01]  /*d580*/  STL.64 [R1+0x100], R4 ;  /* 0x0001000401007387 */ /* 0x0003e20000100a00 */
[----:B------:R-:W-:Y:S02]  /*d590*/  IMAD.MOV.U32 R28, RZ, RZ, R6 ;  /* 0x000000ffff1c7224 */ /* 0x000fe400078e0006 */
[----:B------:R-:W-:Y:S02]  /*d5a0*/  IMAD.MOV.U32 R0, RZ, RZ, R7 ;  /* 0x000000ffff007224 */ /* 0x000fe400078e0007 */
[----:B------:R-:W4:Y:S04]  /*d5b0*/  LDL.LU.64 R6, [R1+0x1478] ;  /* 0x0014780001067983 */ /* 0x000f280000300a00 */
[----:B-1----:R-:W2:Y:S04]  /*d5c0*/  LDL.LU.64 R4, [R1+0x1470] ;  /* 0x0014700001047983 */ /* 0x002ea80000300a00 */
[----:B------:R-:W-:Y:S04]  /*d5d0*/  STL [R1+0x1334], R28 ;  /* 0x0013341c01007387 */ /* 0x000fe80000100800 */
[----:B------:R-:W-:Y:S01]  /*d5e0*/  STL [R1+0x1330], R0 ;  /* 0x0013300001007387 */ /* 0x000fe20000100800 */
[C---:B----4-:R-:W-:Y:S11]  /*d5f0*/  HMMA.1688.F32.TF32 R12, R20.reuse, R6, R12 ;  /* 0x00000006140c723c */ /* 0x050ff6000008100c */
[----:B------:R-:W-:Y:S11]  /*d600*/  @!UPT UIADD3 URZ, URZ, URZ, URZ ;  /* 0x0000003f3f3ff290 */ /* 0x000ff6000fffe03f */
[----:B------:R-:W-:Y:S01]  /*d610*/  @!UPT UIADD3 URZ, URZ, URZ, URZ ;  /* 0x0000003f3f3ff290 */ /* 0x000fe2000fffe03f */
[----:B------:R-:W-:Y:S04]  /*d620*/  STL.64 [R1+0x130], R12 ;  /* 0x0001300c01007387 */ /* 0x000fe80000100a00 */
[----:B------:R1:W-:Y:S04]  /*d630*/  STL.64 [R1+0x138], R14 ;  /* 0x0001380e01007387 */ /* 0x0003e80000100a00 */
[----:B-1----:R-:W3:Y:S02]  /*d640*/  LDL.LU.64 R14, [R1+0x1468] ;  /* 0x00146800010e7983 */ /* 0x002ee40000300a00 */
[C---:B---3--:R-:W-:Y:S11]  /*d650*/  HMMA.1688.F32.TF32 R24, R20.reuse, R14, R24 ;  /* 0x0000000e1418723c */ /* 0x048ff60000081018 */
[----:B------:R-:W-:Y:S11]  /*d660*/  @!UPT UIADD3 URZ, URZ, URZ, URZ ;  /* 0x0000003f3f3ff290 */ /* 0x000ff6000fffe03f */
[----:B------:R-:W-:Y:S01]  /*d670*/  @!UPT UIADD3 URZ, URZ, URZ, URZ ;  /* 0x0000003f3f3ff290 */ /* 0x000fe2000fffe03f */
[----:B------:R-:W-:Y:S04]  /*d680*/  STL.64 [R1+0x150], R24 ;  /* 0x0001501801007387 */ /* 0x000fe80000100a00 */
[----:B------:R1:W-:Y:S04]  /*d690*/  STL.64 [R1+0x158], R26 ;  /* 0x0001581a01007387 */ /* 0x0003e80000100a00 */
[----:B-1----:R-:W3:Y:S02]  /*d6a0*/  LDL.LU.64 R26, [R1+0x1460] ;  /* 0x00146000011a7983 */ /* 0x002ee40000300a00 */
[C---:B---3--:R-:W-:Y:S02]  /*d6b0*/  HMMA.1688.F32.TF32 R24, R20.reuse, R26, R8 ;  /* 0x0000001a1418723c */ /* 0x048fe40000081008 */
[----:B------:R-:W3:Y:S04]  /*d6c0*/  LDL.LU.64 R10, [R1+0x1458] ;  /* 0x00145800010a7983 */ /* 0x000ee80000300a00 */
[----:B------:R-:W3:Y:S11]  /*d6d0*/  LDL.LU.64 R8, [R1+0x1450] ;  /* 0x0014500001087983 */ /* 0x000ef60000300a00 */
[----:B------:R-:W-:Y:S06]  /*d6e0*/  @!UPT UIADD3 URZ, URZ, URZ, URZ ;  /* 0x0000003f3f3ff290 */ /* 0x000fec000fffe03f */
        /* <DEDUP_REMOVED lines=18> */
[----:B------:R-:W3:Y:S11]  /*d810*/  LDL.LU.64 R10, [R1+0x1410] ;  /* 0x00141000010a7983 */ /* 0x000ef60000300a00 */
[----:B------:R-:W-:Y:S10]  /*d820*/  @!UPT UIADD3 URZ, URZ, URZ, URZ ;  /* 0x0000003f3f3ff290 */ /* 0x000ff4000fffe03f */
[----:B------:R-:W-:Y:S04]  /*d830*/  STL.64 [R1+0x2f0], R24 ;  /* 0x0002f01801007387 */ /* 0x000fe80000100a00 */
[----:B------:R1:W-:Y:S04]  /*d840*/  STL.64 [R1+0x2f8], R26 ;  /* 0x0002f81a01007387 */ /* 0x0003e80000100a00 */
[----:B-1----:R-:W3:Y:S04]  /*d850*/  LDL.LU.64 R26, [R1+0x1408] ;  /* 0x00140800011a7983 */ /* 0x002ee80000300a00 */
[----:B------:R-:W3:Y:S02]  /*d860*/  LDL.LU.64 R24, [R1+0x1400] ;  /* 0x0014000001187983 */ /* 0x000ee40000300a00 */
[----:B---3--:R-:W-:Y:S02]  /*d870*/  HMMA.1688.F32.TF32 R20, R20, R10, R24 ;  /* 0x0000000a1414723c */ /* 0x008fe40000081018 */
[----:B------:R-:W3:Y:S04]  /*d880*/  LDL.LU.64 R26, [R1+0x13f8] ;  /* 0x0013f800011a7983 */ /* 0x000ee80000300a00 */
[----:B------:R-:W3:Y:S11]  /*d890*/  LDL.LU.64 R24, [R1+0x13f0] ;  /* 0x0013f00001187983 */ /* 0x000ef60000300a00 */
[----:B------:R-:W-:Y:S06]  /*d8a0*/  @!UPT UIADD3 URZ, URZ, URZ, URZ ;  /* 0x0000003f3f3ff290 */ /* 0x000fec000fffe03f */
[----:B------:R1:W-:Y:S04]  /*d8b0*/  STL.64 [R1+0x310], R20 ;  /* 0x0003101401007387 */ /* 0x0003e80000100a00 */
[----:B------:R4:W-:Y:S04]  /*d8c0*/  STL.64 [R1+0x318], R22 ;  /* 0x0003181601007387 */ /* 0x0009e80000100a00 */
[----:B-1----:R-:W3:Y:S04]  /*d8d0*/  LDL.LU R20, [R1+0x180] ;  /* 0x0001800001147983 */ /* 0x002ee80000300800 */
[----:B------:R-:W3:Y:S04]  /*d8e0*/  LDL.LU R21, [R1+0x184] ;  /* 0x0001840001157983 */ /* 0x000ee80000300800 */
[----:B----4-:R-:W3:Y:S04]  /*d8f0*/  LDL.LU R22, [R1+0x188] ;  /* 0x0001880001167983 */ /* 0x010ee80000300800 */
[----:B------:R-:W3:Y:S04]  /*d900*/  LDL.LU R23, [R1+0x18c] ;  /* 0x00018c0001177983 */ /* 0x000ee80000300800 */
[----:B------:R1:W-:Y:S04]  /*d910*/  STL.64 [R1+0x1390], R10 ;  /* 0x0013900a01007387 */ /* 0x0003e80000100a00 */
[----:B------:R-:W4:Y:S04]  /*d920*/  LDL.LU R8, [R1+0x1d0] ;  /* 0x0001d00001087983 */ /* 0x000f280000300800 */
[----:B------:R-:W4:Y:S04]  /*d930*/  LDL.LU R9, [R1+0x1d4] ;  /* 0x0001d40001097983 */ /* 0x000f280000300800 */
[----:B-1----:R-:W4:Y:S04]  /*d940*/  LDL.LU R10, [R1+0x1d8] ;  /* 0x0001d800010a7983 */ /* 0x002f280000300800 */
[----:B------:R-:W4:Y:S01]  /*d950*/  LDL.LU R11, [R1+0x1dc] ;  /* 0x0001dc00010b7983 */ /* 0x000f220000300800 */
[----:B------:R-:W-:-:S02]  /*d960*/  IMAD.MOV.U32 R29, RZ, RZ, R18 ;  /* 0x000000ffff1d7224 */ /* 0x000fc400078e0012 */
[----:B------:R-:W-:Y:S01]  /*d970*/  IMAD.MOV.U32 R2, RZ, RZ, R19 ;  /* 0x000000ffff027224 */ /* 0x000fe200078e0013 */
[C---:B---3--:R-:W-:Y:S01]  /*d980*/  HMMA.1688.F32.TF32 R20, R24.reuse, R18, R20 ;  /* 0x000000121814723c */ /* 0x048fe20000081014 */
[----:B------:R-:W3:Y:S04]  /*d990*/  LDL.LU.64 R18, [R1+0x13e8] ;  /* 0x0013e80001127983 */ /* 0x000ee80000300a00 */
[----:B------:R-:W3:Y:S03]  /*d9a0*/  LDL.LU.64 R16, [R1+0x13e0] ;  /* 0x0013e00001107983 */ /* 0x000ee60000300a00 */
[C---:B----4-:R-:W-:Y:S11]  /*d9b0*/  HMMA.1688.F32.TF32 R8, R24.reuse, R6, R8 ;  /* 0x000000061808723c */ /* 0x050ff60000081008 */
[----:B------:R-:W-:Y:S04]  /*d9c0*/  @!UPT UIADD3 URZ, URZ, URZ, URZ ;  /* 0x0000003f3f3ff290 */ /* 0x000fe8000fffe03f */
[----:B------:R-:W-:Y:S04]  /*d9d0*/  STL [R1+0xb8], R22 ;  /* 0x0000b81601007387 */ /* 0x000fe80000100800 */
[----:B------:R-:W-:Y:S04]  /*d9e0*/  STL [R1+0x1398], R23 ;  /* 0x0013981701007387 */ /* 0x000fe80000100800 */
[----:B------:R3:W-:Y:S01]  /*d9f0*/  STL.64 [R1+0xd0], R8 ;  /* 0x0000d00801007387 */ /* 0x0007e20000100a00 */
[----:B------:R-:W-:Y:S02]  /*da00*/  IMAD.MOV.U32 R13, RZ, RZ, R10 ;  /* 0x000000ffff0d7224 */ /* 0x000fe400078e000a */
[----:B------:R-:W-:Y:S01]  /*da10*/  IMAD.MOV.U32 R12, RZ, RZ, R11 ;  /* 0x000000ffff0c7224 */ /* 0x000fe200078e000b */
[----:B------:R1:W-:Y:S01]  /*da20*/  STL.64 [R1+0x13c0], R6 ;  /* 0x0013c00601007387 */ /* 0x0003e20000100a00 */
[----:B---3--:R-:W-:Y:S11]  /*da30*/  HMMA.1688.F32.TF32 R8, R24, R14, R16 ;  /* 0x0000000e1808723c */ /* 0x008ff60000081010 */
[----:B------:R-:W-:Y:S11]  /*da40*/  @!UPT UIADD3 URZ, URZ, URZ, URZ ;  /* 0x0000003f3f3ff290 */ /* 0x000ff6000fffe03f */
[----:B------:R-:W-:Y:S01]  /*da50*/  @!UPT UIADD3 URZ, URZ, URZ, URZ ;  /* 0x0000003f3f3ff290 */ /* 0x000fe2000fffe03f */
[----:B------:R-:W-:Y:S04]  /*da60*/  STL.64 [R1+0xc0], R8 ;  /* 0x0000c00801007387 */ /* 0x000fe80000100a00 */
[----:B------:R-:W-:Y:S04]  /*da70*/  STL.64 [R1+0xc8], R10 ;  /* 0x0000c80a01007387 */ /* 0x000fe80000100a00 */
[----:B-1----:R-:W3:Y:S04]  /*da80*/  LDL.LU R6, [R1+0x1a8] ;  /* 0x0001a80001067983 */ /* 0x002ee80000300800 */
[----:B------:R-:W3:Y:S04]  /*da90*/  LDL.LU R7, [R1+0x1ac] ;  /* 0x0001ac0001077983 */ /* 0x000ee80000300800 */
[----:B------:R-:W4:Y:S04]  /*daa0*/  LDL.LU R16, [R1+0x1b0] ;  /* 0x0001b00001107983 */ /* 0x000f280000300800 */
[----:B------:R-:W4:Y:S04]  /*dab0*/  LDL.LU R17, [R1+0x1b4] ;  /* 0x0001b40001117983 */ /* 0x000f280000300800 */
[----:B------:R-:W4:Y:S01]  /*dac0*/  LDL.LU R18, [R1+0x1b8] ;  /* 0x0001b80001127983 */ /* 0x000f220000300800 */
[----:B------:R-:W-:-:S03]  /*dad0*/  IMAD.MOV.U32 R28, RZ, RZ, R20 ;  /* 0x000000ffff1c7224 */ /* 0x000fc600078e0014 */
[----:B------:R-:W4:Y:S01]  /*dae0*/  LDL.LU R19, [R1+0x1bc] ;  /* 0x0001bc0001137983 */ /* 0x000f220000300800 */
[----:B------:R-:W-:-:S03]  /*daf0*/  IMAD.MOV.U32 R0, RZ, RZ, R21 ;  /* 0x000000ffff007224 */ /* 0x000fc600078e0015 */
[----:B---3--:R1:W-:Y:S04]  /*db00*/  STL.64 [R1+0x13d0], R6 ;  /* 0x0013d00601007387 */ /* 0x0083e80000100a00 */
[----:B--2---:R-:W-:Y:S04]  /*db10*/  STL.64 [R1+0x13c8], R4 ;  /* 0x0013c80401007387 */ /* 0x004fe80000100a00 */
[----:B-1----:R-:W4:Y:S04]  /*db20*/  LDL.LU.64 R6, [R1+0x58] ;  /* 0x0000580001067983 */ /* 0x002f280000300a00 */
[----:B------:R-:W2:Y:S04]  /*db30*/  LDL.LU R20, [R1+0x160] ;  /* 0x0001600001147983 */ /* 0x000ea80000300800 */
[----:B------:R-:W2:Y:S04]  /*db40*/  LDL.LU R21, [R1+0x164] ;  /* 0x0001640001157983 */ /* 0x000ea80000300800 */
[----:B------:R-:W3:Y:S04]  /*db50*/  LDL.LU R22, [R1+0x168] ;  /* 0x0001680001167983 */ /* 0x000ee80000300800 */
[----:B------:R-:W3:Y:S04]  /*db60*/  LDL.LU R23, [R1+0x16c] ;  /* 0x00016c0001177983 */ /* 0x000ee80000300800 */
[----:B---3--:R1:W-:Y:S04]  /*db70*/  STL.64 [R1+0x13a8], R22 ;  /* 0x0013a81601007387 */ /* 0x0083e80000100a00 */
[----:B--2---:R-:W-:Y:S04]  /*db80*/  STL.64 [R1+0x13a0], R20 ;  /* 0x0013a01401007387 */ /* 0x004fe80000100a00 */
[----:B-1----:R-:W2:Y:S04]  /*db90*/  LDL.LU.64 R22, [R1+0x38] ;  /* 0x0000380001167983 */ /* 0x002ea80000300a00 */
[----:B--2---:R1:W-:Y:S04]  /*dba0*/  STL.64 [R1+0x13b8], R22 ;  /* 0x0013b81601007387 */ /* 0x0043e80000100a00 */
[----:B-1----:R-:W2:Y:S04]  /*dbb0*/  LDL.LU.64 R22, [R1+0x48] ;  /* 0x0000480001167983 */ /* 0x002ea80000300a00 */
[----:B------:R-:W3:Y:S01]  /*dbc0*/  LDL.LU.64 R10, [R1+0x28] ;  /* 0x00002800010a7983 */ /* 0x000ee20000300a00 */
[----:B----4-:R-:W-:Y:S03]  /*dbd0*/  HMMA.1688.F32.TF32 R16, R24, R6, R16 ;  /* 0x000000061810723c */ /* 0x010fe60000081010 */
[----:B---3--:R1:W-:Y:S04]  /*dbe0*/  STL.64 [R1+0x13b0], R10 ;  /* 0x0013b00a01007387 */ /* 0x0083e80000100a00 */
[----:B------:R-:W3:Y:S04]  /*dbf0*/  LDL.LU R8, [R1+0x170] ;  /* 0x0001700001087983 */ /* 0x000ee80000300800 */
[----:B------:R-:W3:Y:S04]  /*dc00*/  LDL.LU R9, [R1+0x174] ;  /* 0x0001740001097983 */ /* 0x000ee80000300800 */
[----:B-1----:R-:W3:Y:S04]  /*dc10*/  LDL.LU R10, [R1+0x178] ;  /* 0x00017800010a7983 */ /* 0x002ee80000300800 */
[----:B------:R-:W3:Y:S04]  /*dc20*/  LDL.LU R11, [R1+0x17c] ;  /* 0x00017c00010b7983 */ /* 0x000ee80000300800 */
[----:B------:R-:W-:Y:S04]  /*dc30*/  STL.64 [R1+0x1350], R14 ;  /* 0x0013500e01007387 */ /* 0x000fe80000100a00 */
[----:B------:R1:W-:Y:S04]  /*dc40*/  STL.64 [R1+0x1348], R12 ;  /* 0x0013480c01007387 */ /* 0x0003e80000100a00 */
[----:B-1----:R-:W4:Y:S04]  /*dc50*/  LDL.LU R12, [R1+0x1f0] ;  /* 0x0001f000010c7983 */ /* 0x002f280000300800 */
[----:B------:R-:W4:Y:S04]  /*dc60*/  LDL.LU R13, [R1+0x1f4] ;  /* 0x0001f400010d7983 */ /* 0x000f280000300800 */
[----:B------:R-:W2:Y:S04]  /*dc70*/  LDL.LU R14, [R1+0x1f8] ;  /* 0x0001f800010e7983 */ /* 0x000ea80000300800 */
[----:B------:R-:W2:Y:S04]  /*dc80*/  LDL.LU R15, [R1+0x1fc] ;  /* 0x0001fc00010f7983 */ /* 0x000ea80000300800 */
[----:B--2---:R1:W-:Y:S04]  /*dc90*/  STL.64 [R1+0x1360], R14 ;  /* 0x0013600e01007387 */ /* 0x0043e80000100a00 */
[----:B----4-:R2:W-:Y:S01]  /*dca0*/  STL.64 [R1+0x1358], R12 ;  /* 0x0013580c01007387 */ /* 0x0105e20000100a00 */
[----:B-1----:R-:W-:-:S02]  /*dcb0*/  IMAD.MOV.U32 R14, RZ, RZ, R29 ;  /* 0x000000ffff0e7224 */ /* 0x002fc400078e001d */
[----:B------:R-:W-:-:S05]  /*dcc0*/  IMAD.MOV.U32 R15, RZ, RZ, R2 ;  /* 0x000000ffff0f7224 */ /* 0x000fca00078e0002 */
[----:B------:R1:W-:Y:S04]  /*dcd0*/  STL.64 [R1+0x1388], R14 ;  /* 0x0013880e01007387 */ /* 0x0003e80000100a00 */
[----:B--2---:R-:W2:Y:S04]  /*dce0*/  LDL.LU R12, [R1+0x60] ;  /* 0x00006000010c7983 */ /* 0x004ea80000300800 */
[----:B------:R-:W2:Y:S01]  /*dcf0*/  LDL.LU R13, [R1+0x64] ;  /* 0x00006400010d7983 */ /* 0x000ea20000300800 */
[----:B------:R-:W-:-:S03]  /*dd00*/  IMAD.MOV.U32 R2, RZ, RZ, R7 ;  /* 0x000000ffff027224 */ /* 0x000fc600078e0007 */
[----:B-1----:R-:W2:Y:S01]  /*dd10*/  LDL.LU R14, [R1+0x68] ;  /* 0x00006800010e7983 */ /* 0x002ea20000300800 */
[----:B------:R-:W-:-:S03]  /*dd20*/  IMAD.MOV.U32 R15, RZ, RZ, R3 ;  /* 0x000000ffff0f7224 */ /* 0x000fc600078e0003 */
[----:B------:R-:W4:Y:S04]  /*dd30*/  LDL.LU R3, [R1+0x13d8] ;  /* 0x0013d80001037983 */ /* 0x000f280000300800 */
[----:B------:R1:W-:Y:S04]  /*dd40*/  STL.64 [R1+0xe0], R16 ;  /* 0x0000e01001007387 */ /* 0x0003e80000100a00 */
[----:B------:R-:W-:Y:S01]  /*dd50*/  STL.64 [R1+0xe8], R18 ;  /* 0x0000e81201007387 */ /* 0x000fe20000100a00 */
[----:B-1----:R-:W-:-:S03]  /*dd60*/  IMAD.MOV.U32 R16, RZ, RZ, R6 ;  /* 0x000000ffff107224 */ /* 0x002fc600078e0006 */
[----:B------:R-:W2:Y:S04]  /*dd70*/  LDL.LU.64 R6, [R1+0x13d0] ;  /* 0x0013d00001067983 */ /* 0x000ea80000300a00 */
[----:B------:R-:W2:Y:S02]  /*dd80*/  LDL.LU.64 R4, [R1+0x13c8] ;  /* 0x0013c80001047983 */ /* 0x000ea40000300a00 */
[C---:B--2---:R-:W-:Y:S11]  /*dd90*/  HMMA.1688.F32.TF32 R4, R24.reuse, R22, R4 ;  /* 0x000000161804723c */ /* 0x044ff60000081004 */
[----:B------:R-:W-:Y:S11]  /*dda0*/  @!UPT UIADD3 URZ, URZ, URZ, URZ ;  /* 0x0000003f3f3ff290 */ /* 0x000ff6000fffe03f */
[----:B------:R-:W-:Y:S01]  /*ddb0*/  @!UPT UIADD3 URZ, URZ, URZ, URZ ;  /* 0x0000003f3f3ff290 */ /* 0x000fe2000fffe03f */
[----:B------:R1:W-:Y:S04]  /*ddc0*/  STL.64 [R1+0x120], R4 ;  /* 0x0001200401007387 */ /* 0x0003e80000100a00 */
[----:B------:R2:W-:Y:S01]  /*ddd0*/  STL.64 [R1+0x128], R6 ;  /* 0x0001280601007387 */ /* 0x0005e20000100a00 */
[----:B-1----:R-:W-:Y:S02]  /*dde0*/  IMAD.MOV.U32 R5, RZ, RZ, R22 ;  /* 0x000000ffff057224 */ /* 0x002fe400078e0016 */
[----:B------:R-:W-:Y:S01]  /*ddf0*/  IMAD.MOV.U32 R4, RZ, RZ, R23 ;  /* 0x000000ffff047224 */ /* 0x000fe200078e0017 */
[----:B--2---:R-:W2:Y:S04]  /*de00*/  LDL.LU.64 R6, [R1+0x13c0] ;  /* 0x0013c00001067983 */ /* 0x004ea80000300a00 */
[----:B------:R-:W3:Y:S02]  /*de10*/  LDL.LU.64 R22, [R1+0x13b8] ;  /* 0x0013b80001167983 */ /* 0x000ee40000300a00 */
[----:B---3--:R-:W-:Y:S02]  /*de20*/  HMMA.1688.F32.TF32 R8, R24, R22, R8 ;  /* 0x000000161808723c */ /* 0x008fe40000081008 */
[----:B--2---:R-:W-:Y:S04]  /*de30*/  STL.64 [R1+0x1370], R6 ;  /* 0x0013700601007387 */ /* 0x004fe80000100a00 */
[----:B------:R1:W-:Y:S01]  /*de40*/  STL.64 [R1+0x1368], R4 ;  /* 0x0013680401007387 */ /* 0x0003e20000100a00 */
[----:B------:R-:W-:-:S02]  /*de50*/  IMAD.MOV.U32 R18, RZ, RZ, R22 ;  /* 0x000000ffff127224 */ /* 0x000fc400078e0016 */
[----:B------:R-:W-:Y:S01]  /*de60*/  IMAD.MOV.U32 R17, RZ, RZ, R23 ;  /* 0x000000ffff117224 */ /* 0x000fe200078e0017 */
[----:B-1----:R-:W2:Y:S04]  /*de70*/  LDL.LU R4, [R1+0x200] ;  /* 0x0002000001047983 */ /* 0x002ea80000300800 */
[----:B------:R-:W2:Y:S04]  /*de80*/  LDL.LU R5, [R1+0x204] ;  /* 0x0002040001057983 */ /* 0x000ea80000300800 */
[----:B------:R-:W2:Y:S04]  /*de90*/  LDL.LU R6, [R1+0x208] ;  /* 0x0002080001067983 */ /* 0x000ea80000300800 */
[----:B------:R-:W2:Y:S04]  /*dea0*/  LDL.LU R7, [R1+0x20c] ;  /* 0x00020c0001077983 */ /* 0x000ea80000300800 */
[----:B------:R-:W-:Y:S04]  /*deb0*/  STL.64 [R1+0x230], R8 ;  /* 0x0002300801007387 */ /* 0x000fe80000100a00 */
[----:B------:R1:W-:Y:S04]  /*dec0*/  STL.64 [R1+0x238], R10 ;  /* 0x0002380a01007387 */ /* 0x0003e80000100a00 */
[----:B-1----:R-:W3:Y:S04]  /*ded0*/  LDL.LU.64 R10, [R1+0x13b0] ;  /* 0x0013b000010a7983 */ /* 0x002ee80000300a00 */
[----:B------:R-:W3:Y:S04]  /*dee0*/  LDL.LU.64 R22, [R1+0x13a8] ;  /* 0x0013a80001167983 */ /* 0x000ee80000300a00 */
[----:B------:R-:W3:Y:S02]  /*def0*/  LDL.LU.64 R20, [R1+0x13a0] ;  /* 0x0013a00001147983 */ /* 0x000ee40000300a00 */
[----:B---3--:R-:W-:Y:S01]  /*df00*/  HMMA.1688.F32.TF32 R20, R24, R10, R20 ;  /* 0x0000000a1814723c */ /* 0x008fe20000081014 */
[----:B------:R-:W-:Y:S11]  /*df10*/  IMAD.MOV.U32 R19, RZ, RZ, R11 ;  /* 0x000000ffff137224 */ /* 0x000ff600078e000b */
[----:B------:R-:W-:Y:S11]  /*df20*/  @!UPT UIADD3 URZ, URZ, URZ, URZ ;  /* 0x0000003f3f3ff290 */ /* 0x000ff6000fffe03f */
[----:B------:R1:W-:Y:S04]  /*df30*/  STL.64 [R1+0x280], R20 ;  /* 0x0002801401007387 */ /* 0x0003e80000100a00 */
[----:B------:R3:W-:Y:S01]  /*df40*/  STL.64 [R1+0x288], R22 ;  /* 0x0002881601007387 */ /* 0x0007e20000100a00 */
[----:B-1----:R-:W-:-:S03]  /*df50*/  IMAD.MOV.U32 R20, RZ, RZ, R10 ;  /* 0x000000ffff147224 */ /* 0x002fc600078e000a */
[----:B---3--:R-:W3:Y:S04]  /*df60*/  LDL.LU R23, [R1+0x1398] ;  /* 0x0013980001177983 */ /* 0x008ee80000300800 */
[----:B------:R-:W2:Y:S04]  /*df70*/  LDL.LU.64 R10, [R1+0x1390] ;  /* 0x00139000010a7983 */ /* 0x000ea80000300a00 */
[----:B------:R-:W-:Y:S04]  /*df80*/  STL.64 [R1+0x1340], R18 ;  /* 0x0013401201007387 */ /* 0x000fe80000100a00 */
[----:B------:R1:W-:Y:S04]  /*df90*/  STL.64 [R1+0x1338], R16 ;  /* 0x0013381001007387 */ /* 0x0003e80000100a00 */
[----:B-1----:R-:W3:Y:S04]  /*dfa0*/  LDL.LU R16, [R1+0x1e0] ;  /* 0x0001e00001107983 */ /* 0x002ee80000300800 */
[----:B------:R-:W3:Y:S04]  /*dfb0*/  LDL.LU R17, [R1+0x1e4] ;  /* 0x0001e40001117983 */ /* 0x000ee80000300800 */
[----:B------:R-:W3:Y:S01]  /*dfc0*/  LDL.LU R18, [R1+0x1e8] ;  /* 0x0001e80001127983 */ /* 0x000ee20000300800 */
[----:B--2---:R-:W-:Y:S03]  /*dfd0*/  HMMA.1688.F32.TF32 R24, R24, R10, R12 ;  /* 0x0000000a1818723c */ /* 0x004fe6000008100c */
[----:B------:R-:W2:Y:S01]  /*dfe0*/  LDL.LU.64 R14, [R1+0x1388] ;  /* 0x00138800010e7983 */ /* 0x000ea20000300a00 */
[----:B------:R-:W-:-:S02]  /*dff0*/  IMAD.MOV.U32 R22, RZ, RZ, R10 ;  /* 0x000000ffff167224 */ /* 0x000fc400078e000a */
[----:B------:R-:W-:Y:S11]  /*e000*/  IMAD.MOV.U32 R21, RZ, RZ, R11 ;  /* 0x000000ffff157224 */ /* 0x000ff600078e000b */
[----:B------:R-:W-:Y:S06]  /*e010*/  @!UPT UIADD3 URZ, URZ, URZ, URZ ;  /* 0x0000003f3f3ff290 */ /* 0x000fec000fffe03f */
[----:B------:R-:W-:Y:S04]  /*e020*/  STL.64 [R1+0x2b0], R24 ;  /* 0x0002b01801007387 */ /* 0x000fe80000100a00 */
[----:B------:R1:W-:Y:S04]  /*e030*/  STL.64 [R1+0x2b8], R26 ;  /* 0x0002b81a01007387 */ /* 0x0003e80000100a00 */
[----:B------:R-:W2:Y:S04]  /*e040*/  LDL.LU.64 R10, [R1+0x1380] ;  /* 0x00138000010a7983 */ /* 0x000ea80000300a00 */
[----:B------:R-:W2:Y:S04]  /*e050*/  LDL.LU.64 R8, [R1+0x1378] ;  /* 0x0013780001087983 */ /* 0x000ea80000300a00 */
[----:B-1----:R-:W3:Y:S01]  /*e060*/  LDL R27, [R1+0x478] ;  /* 0x00047800011b7983 */ /* 0x002ee20000100800 */
[C---:B--2---:R-:W-:Y:S03]  /*e070*/  HMMA.1688.F32.TF32 R12, R8.reuse, R14, R4 ;  /* 0x0000000e080c723c */ /* 0x044fe60000081004 */
[----:B------:R-:W2:Y:S04]  /*e080*/  LDL.LU.64 R6, [R1+0x1370] ;  /* 0x0013700001067983 */ /* 0x000ea80000300a00 */
[----:B------:R-:W2:Y:S11]  /*e090*/  LDL.LU.64 R4, [R1+0x1368] ;  /* 0x0013680001047983 */ /* 0x000eb60000300a00 */
[----:B------:R-:W-:Y:S05]  /*e0a0*/  @!UPT UIADD3 URZ, URZ, URZ, URZ ;  /* 0x0000003f3f3ff290 */ /* 0x000fea000fffe03f */
        /* <DEDUP_REMOVED lines=10> */
[----:B-1----:R-:W3:Y:S04]  /*e150*/  LDL.LU.64 R14, [R1+0x1350] ;  /* 0x00135000010e7983 */ /* 0x002ee80000300a00 */
[----:B------:R-:W2:Y:S01]  /*e160*/  LDL.LU.64 R12, [R1+0x1348] ;  /* 0x00134800010c7983 */ /* 0x000ea20000300a00 */
[----:B----4-:R-:W-:-:S03]  /*e170*/  IMAD.MOV.U32 R19, RZ, RZ, R3 ;  /* 0x000000ffff137224 */ /* 0x010fc600078e0003 */
[----:B------:R-:W-:Y:S04]  /*e180*/  STL [R1+0x1290], R29 ;  /* 0x0012901d01007387 */ /* 0x000fe80000100800 */
[----:B---3--:R-:W-:Y:S11]  /*e190*/  HMMA.1688.F32.TF32 R16, R8, R14, R16 ;  /* 0x0000000e0810723c */ /* 0x008ff60000081010 */
[----:B------:R-:W-:Y:S11]  /*e1a0*/  @!UPT UIADD3 URZ, URZ, URZ, URZ ;  /* 0x0000003f3f3ff290 */ /* 0x000ff6000fffe03f */
[----:B------:R-:W-:Y:S01]  /*e1b0*/  @!UPT UIADD3 URZ, URZ, URZ, URZ ;  /* 0x0000003f3f3ff290 */ /* 0x000fe2000fffe03f */
[----:B------:R-:W-:Y:S04]  /*e1c0*/  STL.64 [R1+0x90], R16 ;  /* 0x0000901001007387 */ /* 0x000fe80000100a00 */
[----:B------:R1:W-:Y:S04]  /*e1d0*/  STL.64 [R1+0x98], R18 ;  /* 0x0000981201007387 */ /* 0x0003e80000100a00 */
[----:B-1----:R-:W3:Y:S04]  /*e1e0*/  LDL.LU.64 R18, [R1+0x1340] ;  /* 0x0013400001127983 */ /* 0x002ee80000300a00 */
[----:B------:R-:W4:Y:S04]  /*e1f0*/  LDL.LU.64 R16, [R1+0x1338] ;  /* 0x0013380001107983 */ /* 0x000f280000300a00 */
[----:B------:R-:W-:Y:S04]  /*e200*/  STL.64 [R1+0x1320], R10 ;  /* 0x0013200a01007387 */ /* 0x000fe80000100a00 */
[----:B------:R-:W-:Y:S04]  /*e210*/  STL.64 [R1+0x1318], R8 ;  /* 0x0013180801007387 */ /* 0x000fe80000100a00 */
[----:B--2---:R1:W-:Y:S02]  /*e220*/  STL.64 [R1+0x1268], R12 ;  /* 0x0012680c01007387 */ /* 0x0043e40000100a00 */
[----:B-1----:R-:W-:-:S02]  /*e230*/  IMAD.MOV.U32 R12, RZ, RZ, R28 ;  /* 0x000000ffff0c7224 */ /* 0x002fc400078e001c */
[----:B------:R-:W2:Y:S01]  /*e240*/  LDL.LU R28, [R1+0x1334] ;  /* 0x00133400011c7983 */ /* 0x000ea20000300800 */
[----:B------:R-:W-:-:S03]  /*e250*/  IMAD.MOV.U32 R13, RZ, RZ, R0 ;  /* 0x000000ffff0d7224 */ /* 0x000fc600078e0000 */
[----:B------:R-:W2:Y:S04]  /*e260*/  LDL.LU R0, [R1+0x1330] ;  /* 0x0013300001007983 */ /* 0x000ea80000300800 */
[----:B------:R-:W2:Y:S01]  /*e270*/  LDL.LU R14, [R1+0xb8] ;  /* 0x0000b800010e7983 */ /* 0x000ea20000300800 */
[----:B------:R-:W-:-:S05]  /*e280*/  IMAD.MOV.U32 R15, RZ, RZ, R23 ;  /* 0x000000ffff0f7224 */ /* 0x000fca00078e0017 */
[----:B--2---:R-:W-:Y:S04]  /*e290*/  STL.64 [R1+0x1278], R14 ;  /* 0x0012780e01007387 */ /* 0x004fe80000100a00 */
[----:B------:R1:W-:Y:S04]  /*e2a0*/  STL.64 [R1+0x1270], R12 ;  /* 0x0012700c01007387 */ /* 0x0003e80000100a00 */
[----:B-1----:R-:W2:Y:S04]  /*e2b0*/  LDL.LU R12, [R1+0x100] ;  /* 0x00010000010c7983 */ /* 0x002ea80000300800 */
[----:B------:R-:W2:Y:S01]  /*e2c0*/  LDL.LU R13, [R1+0x104] ;  /* 0x00010400010d7983 */ /* 0x000ea20000300800 */
[----:B------:R-:W-:-:S02]  /*e2d0*/  IMAD.MOV.U32 R14, RZ, RZ, R28 ;  /* 0x000000ffff0e7224 */ /* 0x000fc400078e001c */
[----:B------:R-:W-:Y:S01]  /*e2e0*/  IMAD.MOV.U32 R15, RZ, RZ, R0 ;  /* 0x000000ffff0f7224 */ /* 0x000fe200078e0000 */
[----:B------:R-:W3:Y:S04]  /*e2f0*/  LDL.LU R28, [R1+0x132c] ;  /* 0x00132c00011c7983 */ /* 0x000ee80000300800 */
[----:B------:R-:W4:Y:S04]  /*e300*/  LDL.LU R0, [R1+0x1328] ;  /* 0x0013280001007983 */ /* 0x000f280000300800 */
[----:B------:R-:W-:Y:S04]  /*e310*/  STL.64 [R1+0x1288], R14 ;  /* 0x0012880e01007387 */ /* 0x000fe80000100a00 */
[----:B--2---:R1:W-:Y:S04]  /*e320*/  STL.64 [R1+0x1280], R12 ;  /* 0x0012800c01007387 */ /* 0x0043e80000100a00 */
[----:B---3--:R-:W-:Y:S04]  /*e330*/  LDS R7, [R28+0x5000] ;  /* 0x005000001c077984 */ /* 0x008fe80000000800 */
[----:B----4-:R-:W2:Y:S04]  /*e340*/  LDS R6, [R0+0x5000] ;  /* 0x0050000000067984 */ /* 0x010ea80000000800 */
[----:B-1----:R-:W3:Y:S04]  /*e350*/  LDL.LU R12, [R1+0x210] ;  /* 0x00021000010c7983 */ /* 0x002ee80000300800 */
[----:B------:R-:W3:Y:S04]  /*e360*/  LDL.LU R13, [R1+0x214] ;  /* 0x00021400010d7983 */ /* 0x000ee80000300800 */
[----:B------:R-:W4:Y:S04]  /*e370*/  LDL.LU R14, [R1+0x218] ;  /* 0x00021800010e7983 */ /* 0x000f280000300800 */
[----:B------:R-:W4:Y:S01]  /*e380*/  LDL.LU R15, [R1+0x21c] ;  /* 0x00021c00010f7983 */ /* 0x000f220000300800 */
[----:B------:R-:W-:-:S03]  /*e390*/  IMAD.U32 R3, RZ, RZ, UR6 ;  /* 0x00000006ff037e24 */ /* 0x000fc6000f8e00ff */
[----:B------:R-:W-:Y:S04]  /*e3a0*/  LDS R24, [R0+0x4300] ;  /* 0x0043000000187984 */ /* 0x000fe80000000800 */
[----:B------:R-:W-:Y:S04]  /*e3b0*/  LDS R26, [R0+0x5300] ;  /* 0x00530000001a7984 */ /* 0x000fe80000000800 */
[----:B------:R-:W-:Y:S04]  /*e3c0*/  LDS R23, [R28+0x5200] ;  /* 0x005200001c177984 */ /* 0x000fe80000000800 */
[----:B------:R-:W-:Y:S04]  /*e3d0*/  LDS R25, [R28+0x4300] ;  /* 0x004300001c197984 */ /* 0x000fe80000000800 */
[----:B----4-:R1:W-:Y:S04]  /*e3e0*/  STL.64 [R1+0x12a0], R14 ;  /* 0x0012a00e01007387 */ /* 0x0103e80000100a00 */
[----:B---3--:R-:W-:Y:S01]  /*e3f0*/  STL.64 [R1+0x1298], R12 ;  /* 0x0012980c01007387 */ /* 0x008fe20000100a00 */
[----:B-1----:R-:W-:-:S02]  /*e400*/  IMAD.MOV.U32 R14, RZ, RZ, R22 ;  /* 0x000000ffff0e7224 */ /* 0x002fc400078e0016 */
[----:B------:R-:W-:Y:S01]  /*e410*/  IMAD.MOV.U32 R15, RZ, RZ, R21 ;  /* 0x000000ffff0f7224 */ /* 0x000fe200078e0015 */
[----:B------:R-:W-:Y:S04]  /*e420*/  LDS R22, [R0+0x5200] ;  /* 0x0052000000167984 */ /* 0x000fe80000000800 */
[----:B------:R1:W-:Y:S01]  /*e430*/  STL.64 [R1+0x12b8], R14 ;  /* 0x0012b80e01007387 */ /* 0x0003e20000100a00 */
[----:B------:R-:W-:-:S03]  /*e440*/  IMAD R3, R3, 0x10000, R27 ;  /* 0x0001000003037824 */ /* 0x000fc600078e021b */
[----:B------:R-:W-:Y:S04]  /*e450*/  LDS R21, [R28+0x4200] ;  /* 0x004200001c157984 */ /* 0x000fe80000000800 */
[----:B------:R-:W-:Y:S01]  /*e460*/  LDSM.16.M88.4 R8, [R3+0x20000] ;  /* 0x020000000308783b */ /* 0x000fe20000000200 */
[----:B-1----:R-:W-:-:S03]  /*e470*/  IMAD.MOV.U32 R14, RZ, RZ, R20 ;  /* 0x000000ffff0e7224 */ /* 0x002fc600078e0014 */
[----:B------:R-:W-:Y:S01]  /*e480*/  LDS R27, [R28+0x5300] ;  /* 0x005300001c1b7984 */ /* 0x000fe20000000800 */
[----:B------:R-:W-:-:S03]  /*e490*/  IMAD.MOV.U32 R15, RZ, RZ, R19 ;  /* 0x000000ffff0f7224 */ /* 0x000fc600078e0013 */
[----:B------:R-:W-:Y:S04]  /*e4a0*/  LDS R20, [R0+0x4200] ;  /* 0x0042000000147984 */ /* 0x000fe80000000800 */
[----:B------:R1:W-:Y:S04]  /*e4b0*/  STL.64 [R1+0x12d0], R14 ;  /* 0x0012d00e01007387 */ /* 0x0003e80000100a00 */
[----:B------:R-:W-:Y:S01]  /*e4c0*/  LDS R19, [R28+0x5100] ;  /* 0x005100001c137984 */ /* 0x000fe20000000800 */
[----:B-1----:R-:W-:Y:S02]  /*e4d0*/  IMAD.MOV.U32 R14, RZ, RZ, R18 ;  /* 0x000000ffff0e7224 */ /* 0x002fe400078e0012 */
[----:B------:R-:W-:Y:S01]  /*e4e0*/  IMAD.MOV.U32 R15, RZ, RZ, R17 ;  /* 0x000000ffff0f7224 */ /* 0x000fe200078e0011 */
[----:B------:R-:W-:Y:S04]  /*e4f0*/  LDS R18, [R0+0x5100] ;  /* 0x0051000000127984 */ /* 0x000fe80000000800 */
[----:B------:R1:W-:Y:S04]  /*e500*/  STL.64 [R1+0x12e8], R14 ;  /* 0x0012e80e01007387 */ /* 0x0003e80000100a00 */
[----:B------:R-:W-:Y:S01]  /*e510*/  LDS R17, [R28+0x4100] ;  /* 0x004100001c117984 */ /* 0x000fe20000000800 */
[----:B-1----:R-:W-:-:S02]  /*e520*/  IMAD.MOV.U32 R14, RZ, RZ, R5 ;  /* 0x000000ffff0e7224 */ /* 0x002fc400078e0005 */
[----:B------:R-:W-:Y:S01]  /*e530*/  IMAD.MOV.U32 R15, RZ, RZ, R4 ;  /* 0x000000ffff0f7224 */ /* 0x000fe200078e0004 */
[----:B------:R-:W-:Y:S04]  /*e540*/  LDS R5, [R28+0x4000] ;  /* 0x004000001c057984 */ /* 0x000fe80000000800 */
[----:B------:R-:W1:Y:S04]  /*e550*/  LDS R4, [R0+0x4000] ;  /* 0x0040000000047984 */ /* 0x000e680000000800 */
[----:B------:R-:W-:Y:S04]  /*e560*/  STL.64 [R1+0x1300], R14 ;  /* 0x0013000e01007387 */ /* 0x000fe80000100a00 */
[----:B--2---:R-:W-:Y:S04]  /*e570*/  STL.64 [R1+0x12b0], R6 ;  /* 0x0012b00601007387 */ /* 0x004fe80000100a00 */
[----:B-1----:R1:W-:Y:S04]  /*e580*/  STL.64 [R1+0x12a8], R4 ;  /* 0x0012a80401007387 */ /* 0x0023e80000100a00 */
[----:B-1----:R-:W2:Y:S04]  /*e590*/  LDL.LU R4, [R1+0x220] ;  /* 0x0002200001047983 */ /* 0x002ea80000300800 */
[----:B------:R-:W2:Y:S04]  /*e5a0*/  LDL.LU R5, [R1+0x224] ;  /* 0x0002240001057983 */ /* 0x000ea80000300800 */
[----:B------:R-:W3:Y:S04]  /*e5b0*/  LDL.LU R6, [R1+0x228] ;  /* 0x0002280001067983 */ /* 0x000ee80000300800 */
[----:B------:R-:W3:Y:S04]  /*e5c0*/  LDL.LU R7, [R1+0x22c] ;  /* 0x00022c0001077983 */ /* 0x000ee80000300800 */
[----:B---3--:R-:W-:Y:S04]  /*e5d0*/  STL.64 [R1+0x12c8], R6 ;  /* 0x0012c80601007387 */ /* 0x008fe80000100a00 */
[----:B--2---:R1:W-:Y:S04]  /*e5e0*/  STL.64 [R1+0x12c0], R4 ;  /* 0x0012c00401007387 */ /* 0x0043e80000100a00 */
        /* <DEDUP_REMOVED lines=23> */
[----:B------:R-:W-:Y:S04]  /*e760*/  STL [R1+0x10bc], R0 ;  /* 0x0010bc0001007387 */ /* 0x000fe80000100800 */
[----:B------:R-:W-:Y:S04]  /*e770*/  STL [R1+0x10b8], R28 ;  /* 0x0010b81c01007387 */ /* 0x000fe80000100800 */
[----:B------:R-:W-:Y:S04]  /*e780*/  STL [R1+0x60], R8 ;  /* 0x0000600801007387 */ /* 0x000fe80000100800 */
[----:B------:R1:W-:Y:S04]  /*e790*/  STL.64 [R1+0x68], R10 ;  /* 0x0000680a01007387 */ /* 0x0003e80000100a00 */
[----:B-1----:R-:W2:Y:S04]  /*e7a0*/  LDL.LU.64 R10, [R1+0x1320] ;  /* 0x00132000010a7983 */ /* 0x002ea80000300a00 */
[----:B------:R-:W2:Y:S01]  /*e7b0*/  LDL.LU.64 R8, [R1+0x1318] ;  /* 0x0013180001087983 */ /* 0x000ea20000300a00 */
[----:B------:R-:W-:-:S02]  /*e7c0*/  IMAD.MOV.U32 R14, RZ, RZ, R16 ;  /* 0x000000ffff0e7224 */ /* 0x000fc400078e0010 */
[----:B------:R-:W-:Y:S01]  /*e7d0*/  IMAD.MOV.U32 R15, RZ, RZ, R2 ;  /* 0x000000ffff0f7224 */ /* 0x000fe200078e0002 */
[----:B------:R-:W1:Y:S06]  /*e7e0*/  LDS R16, [R0+0x4100] ;  /* 0x0041000000107984 */ /* 0x000e6c0000000800 */
[C---:B--2---:R-:W-:Y:S01]  /*e7f0*/  HMMA.1688.F32.TF32 R12, R8.reuse, R14, R4 ;  /* 0x0000000e080c723c */ /* 0x044fe20000081004 */
[----:B------:R-:W2:Y:S04]  /*e800*/  LDL.LU.64 R6, [R1+0x1310] ;  /* 0x0013100001067983 */ /* 0x000ea80000300a00 */
[----:B------:R-:W2:Y:S11]  /*e810*/  LDL.LU.64 R4, [R1+0x1308] ;  /* 0x0013080001047983 */ /* 0x000eb60000300a00 */
[----:B------:R-:W-:Y:S07]  /*e820*/  @!UPT UIADD3 URZ, URZ, URZ, URZ ;  /* 0x0000003f3f3ff290 */ /* 0x000fee000fffe03f */
[----:B------:R-:W-:Y:S04]  /*e830*/  STL.64 [R1+0x80], R12 ;  /* 0x0000800c01007387 */ /* 0x000fe80000100a00 */
[----:B------:R3:W-:Y:S04]  /*e840*/  STL.64 [R1+0x88], R14 ;  /* 0x0000880e01007387 */ /* 0x0007e80000100a00 */
[----:B---3--:R-:W2:Y:S02]  /*e850*/  LDL.LU.64 R14, [R1+0x1300] ;  /* 0x00130000010e7983 */ /* 0x008ea40000300a00 */
[C---:B--2---:R-:W-:Y:S02]  /*e860*/  HMMA.1688.F32.TF32 R12, R8.reuse, R14, R4 ;  /* 0x0000000e080c723c */ /* 0x044fe40000081004 */
[----:B------:R-:W2:Y:S04]  /*e870*/  LDL.LU.64 R6, [R1+0x12f8] ;  /* 0x0012f80001067983 */ /* 0x000ea80000300a00 */
[----:B------:R-:W2:Y:S11]  /*e880*/  LDL.LU.64 R4, [R1+0x12f0] ;  /* 0x0012f00001047983 */ /* 0x000eb60000300a00 */
[----:B------:R-:W-:Y:S06]  /*e890*/  @!UPT UIADD3 URZ, URZ, URZ, URZ ;  /* 0x0000003f3f3ff290 */ /* 0x000fec000fffe03f */
[----:B------:R-:W-:Y:S04]  /*e8a0*/  STL.64 [R1], R12 ;  /* 0x0000000c01007387 */ /* 0x000fe80000100a00 */
[----:B------:R3:W-:Y:S04]  /*e8b0*/  STL.64 [R1+0x8], R14 ;  /* 0x0000080e01007387 */ /* 0x0007e80000100a00 */
[----:B---3--:R-:W2:Y:S02]  /*e8c0*/  LDL.LU.64 R14, [R1+0x12e8] ;  /* 0x0012e800010e7983 */ /* 0x008ea40000300a00 */
[C---:B--2---:R-:W-:Y:S02]  /*e8d0*/  HMMA.1688.F32.TF32 R12, R8.reuse, R14, R4 ;  /* 0x0000000e080c723c */ /* 0x044fe40000081004 */
[----:B------:R-:W2:Y:S04]  /*e8e0*/  LDL.LU.64 R6, [R1+0x12e0] ;  /* 0x0012e00001067983 */ /* 0x000ea80000300a00 */
[----:B------:R-:W2:Y:S11]  /*e8f0*/  LDL.LU.64 R4, [R1+0x12d8] ;  /* 0x0012d80001047983 */ /* 0x000eb60000300a00 */
[----:B------:R-:W-:Y:S06]  /*e900*/  @!UPT UIADD3 URZ, URZ, URZ, URZ ;  /* 0x0000003f3f3ff290 */ /* 0x000fec000fffe03f */
[----:B------:R-:W-:Y:S04]  /*e910*/  STL.64 [R1+0x50], R12 ;  /* 0x0000500c01007387 */ /* 0x000fe80000100a00 */
[----:B------:R3:W-:Y:S04]  /*e920*/  STL.64 [R1+0x58], R14 ;  /* 0x0000580e01007387 */ /* 0x0007e80000100a00 */
[----:B---3--:R-:W2:Y:S02]  /*e930*/  LDL.LU.64 R14, [R1+0x12d0] ;  /* 0x0012d000010e7983 */ /* 0x008ea40000300a00 */
[----:B--2---:R-:W-:Y:S02]  /*e940*/  HMMA.1688.F32.TF32 R12, R8, R14, R4 ;  /* 0x0000000e080c723c */ /* 0x004fe40000081004 */
[----:B------:R-:W2:Y:S04]  /*e950*/  LDL.LU.64 R6, [R1+0x12c8] ;  /* 0x0012c80001067983 */ /* 0x000ea80000300a00 */
[----:B------:R-:W2:Y:S11]  /*e960*/  LDL.LU.64 R4, [R1+0x12c0] ;  /* 0x0012c00001047983 */ /* 0x000eb60000300a00 */
[----:B------:R-:W-:Y:S06]  /*e970*/  @!UPT UIADD3 URZ, URZ, URZ, URZ ;  /* 0x0000003f3f3ff290 */ /* 0x000fec000fffe03f */
[----:B------:R-:W-:Y:S01]  /*e980*/  STL.64 [R1+0x110], R12 ;  /* 0x0001100c01007387 */ /* 0x000fe20000100a00 */
[----:B------:R-:W-:-:S03]  /*e990*/  IMAD.MOV.U32 R2, RZ, RZ, R15 ;  /* 0x000000ffff027224 */ /* 0x000fc600078e000f */
[----:B------:R3:W-:Y:S04]  /*e9a0*/  STL [R1+0x118], R14 ;  /* 0x0001180e01007387 */ /* 0x0007e80000100800 */
[----:B---3--:R-:W2:Y:S04]  /*e9b0*/  LDL.LU.64 R14, [R1+0x12b8] ;  /* 0x0012b800010e7983 */ /* 0x008ea80000300a00 */
[----:B------:R-:W-:Y:S01]  /*e9c0*/  STL [R1+0x1160], R2 ;  /* 0x0011600201007387 */ /* 0x000fe20000100800 */
[----:B--2---:R-:W-:Y:S03]  /*e9d0*/  HMMA.1688.F32.TF32 R8, R8, R14, R4 ;  /* 0x0000000e0808723c */ /* 0x004fe60000081004 */
[----:B------:R-:W2:Y:S04]  /*e9e0*/  LDL.LU.64 R6, [R1+0x12b0] ;  /* 0x0012b00001067983 */ /* 0x000ea80000300a00 */
[----:B------:R-:W2:Y:S04]  /*e9f0*/  LDL.LU.64 R4, [R1+0x12a8] ;  /* 0x0012a80001047983 */ /* 0x000ea80000300a00 */
[----:B------:R-:W2:Y:S04]  /*ea00*/  LDL.LU.64 R14, [R1+0x12a0] ;  /* 0x0012a000010e7983 */ /* 0x000ea80000300a00 */
[----:B------:R-:W2:Y:S08]  /*ea10*/  LDL.LU.64 R12, [R1+0x1298] ;  /* 0x00129800010c7983 */ /* 0x000eb00000300a00 */
[----:B------:R3:W-:Y:S01]  /*ea20*/  STL [R1+0x184], R9 ;  /* 0x0001840901007387 */ /* 0x0007e20000100800 */
[----:B------:R-:W-:-:S03]  /*ea30*/  IMAD.MOV.U32 R0, RZ, RZ, R8 ;  /* 0x000000ffff007224 */ /* 0x000fc600078e0008 */
[----:B------:R-:W-:Y:S04]  /*ea40*/  STL [R1+0x18c], R11 ;  /* 0x00018c0b01007387 */ /* 0x000fe80000100800 */
[----:B------:R-:W2:Y:S01]  /*ea50*/  LDL.LU R8, [R1+0x60] ;  /* 0x0000600001087983 */ /* 0x000ea20000300800 */
[----:B---3--:R-:W-:-:S03]  /*ea60*/  IMAD.MOV.U32 R9, RZ, RZ, R29 ;  /* 0x000000ffff097224 */ /* 0x008fc600078e001d */
[----:B------:R-:W3:Y:S04]  /*ea70*/  LDL.LU R29, [R1+0x1290] ;  /* 0x00129000011d7983 */ /* 0x000ee80000300800 */
[-C--:B--2---:R-:W-:Y:S11]  /*ea80*/  HMMA.1688.F32.TF32 R12, R4, R8.reuse, R12 ;  /* 0x00000008040c723c */ /* 0x084ff6000008100c */
[----:B------:R-:W-:Y:S11]  /*ea90*/  @!UPT UIADD3 URZ, URZ, URZ, URZ ;  /* 0x0000003f3f3ff290 */ /* 0x000ff6000fffe03f */
[----:B------:R-:W-:Y:S01]  /*eaa0*/  @!UPT UIADD3 URZ, URZ, URZ, URZ ;  /* 0x0000003f3f3ff290 */ /* 0x000fe2000fffe03f */
[----:B------:R-:W-:Y:S04]  /*eab0*/  STL.64 [R1+0x1e0], R12 ;  /* 0x0001e00c01007387 */ /* 0x000fe80000100a00 */
[----:B------:R2:W-:Y:S04]  /*eac0*/  STL.64 [R1+0x1e8], R14 ;  /* 0x0001e80e01007387 */ /* 0x0005e80000100a00 */
[----:B--2---:R-:W1:Y:S04]  /*ead0*/  LDL.LU.64 R14, [R1+0x1288] ;  /* 0x00128800010e7983 */ /* 0x004e680000300a00 */
[----:B------:R-:W1:Y:S04]  /*eae0*/  LDL.LU.64 R12, [R1+0x1280] ;  /* 0x00128000010c7983 */ /* 0x000e680000300a00 */
[----:B------:R-:W-:Y:S04]  /*eaf0*/  STL.64 [R1+0x1258], R6 ;  /* 0x0012580601007387 */ /* 0x000fe80000100a00 */
[----:B------:R2:W-:Y:S04]  /*eb00*/  STL.64 [R1+0x1250], R4 ;  /* 0x0012500401007387 */ /* 0x0005e80000100a00 */
[----:B--2---:R-:W2:Y:S04]  /*eb10*/  LDL.LU R4, [R1+0x70] ;  /* 0x0000700001047983 */ /* 0x004ea80000300800 */
[----:B------:R-:W2:Y:S04]  /*eb20*/  LDL.LU R5, [R1+0x74] ;  /* 0x0000740001057983 */ /* 0x000ea80000300800 */
[----:B------:R-:W2:Y:S04]  /*eb30*/  LDL.LU R6, [R1+0x78] ;  /* 0x0000780001067983 */ /* 0x000ea80000300800 */
[----:B------:R-:W2:Y:S01]  /*eb40*/  LDL.LU R7, [R1+0x7c] ;  /* 0x00007c0001077983 */ /* 0x000ea20000300800 */
[-C--:B-1----:R-:W-:Y:S11]  /*eb50*/  HMMA.1688.F32.TF32 R12, R16, R8.reuse, R12 ;  /* 0x00000008100c723c */ /* 0x082ff6000008100c */
        /* <DEDUP_REMOVED lines=8> */
[----:B-1----:R-:W2:Y:S04]  /*ebe0*/  LDL.LU R16, [R1+0x140] ;  /* 0x0001400001107983 */ /* 0x002ea80000300800 */
[----:B------:R-:W2:Y:S04]  /*ebf0*/  LDL.LU R17, [R1+0x144] ;  /* 0x0001440001117983 */ /* 0x000ea80000300800 */
[----:B------:R-:W2:Y:S04]  /*ec00*/  LDL.LU R18, [R1+0x148] ;  /* 0x0001480001127983 */ /* 0x000ea80000300800 */
[----:B------:R-:W2:Y:S01]  /*ec10*/  LDL.LU R19, [R1+0x14c] ;  /* 0x00014c0001137983 */ /* 0x000ea20000300800 */
[-C--:B----4-:R-:W-:Y:S11]  /*ec20*/  HMMA.1688.F32.TF32 R12, R20, R8.reuse, R12 ;  /* 0x00000008140c723c */ /* 0x090ff6000008100c */
[----:B------:R-:W-:Y:S11]  /*ec30*/  @!UPT UIADD3 URZ, URZ, URZ, URZ ;  /* 0x0000003f3f3ff290 */ /* 0x000ff6000fffe03f */
[----:B------:R-:W-:Y:S01]  /*ec40*/  @!UPT UIADD3 URZ, URZ, URZ, URZ ;  /* 0x0000003f3f3ff290 */ /* 0x000fe2000fffe03f */
[----:B------:R1:W-:Y:S04]  /*ec50*/  STL.64 [R1+0x1f0], R12 ;  /* 0x0001f00c01007387 */ /* 0x0003e80000100a00 */
[----:B------:R-:W-:Y:S04]  /*ec60*/  STL.64 [R1+0x1f8], R14 ;  /* 0x0001f80e01007387 */ /* 0x000fe80000100a00 */
[----:B-1----:R-:W4:Y:S01]  /*ec70*/  LDL.LU.64 R12, [R1+0x1268] ;  /* 0x00126800010c7983 */ /* 0x002f220000300a00 */
[----:B--2---:R-:W-:Y:S03]  /*ec80*/  HMMA.1688.F32.TF32 R4, R24, R8, R4 ;  /* 0x000000081804723c */ /* 0x004fe60000081004 */
[----:B------:R-:W-:Y:S04]  /*ec90*/  STL.64 [R1+0x1238], R22 ;  /* 0x0012381601007387 */ /* 0x000fe80000100a00 */
[----:B------:R1:W-:Y:S01]  /*eca0*/  STL.64 [R1+0x1230], R20 ;  /* 0x0012301401007387 */ /* 0x0003e20000100a00 */
[----:B------:R-:W-:-:S03]  /*ecb0*/  IMAD.MOV.U32 R28, RZ, RZ, R10 ;  /* 0x000000ffff1c7224 */ /* 0x000fc600078e000a */
[----:B------:R-:W2:Y:S04]  /*ecc0*/  LDSM.16.M88.4 R8, [R3+0x22000] ;  /* 0x022000000308783b */ /* 0x000ea80000000200 */
[----:B-1----:R-:W3:Y:S04]  /*ecd0*/  LDL.LU R20, [R1+0x130] ;  /* 0x0001300001147983 */ /* 0x002ee80000300800 */
[----:B------:R-:W3:Y:S04]  /*ece0*/  LDL.LU R21, [R1+0x134] ;  /* 0x0001340001157983 */ /* 0x000ee80000300800 */
[----:B------:R-:W3:Y:S04]  /*ecf0*/  LDL.LU R22, [R1+0x138] ;  /* 0x0001380001167983 */ /* 0x000ee80000300800 */
[----:B------:R-:W3:Y:S04]  /*ed00*/  LDL.LU R23, [R1+0x13c] ;  /* 0x00013c0001177983 */ /* 0x000ee80000300800 */
[----:B------:R-:W-:Y:S04]  /*ed10*/  STL.64 [R1+0x1228], R26 ;  /* 0x0012281a01007387 */ /* 0x000fe80000100a00 */
[----:B------:R1:W-:Y:S04]  /*ed20*/  STL.64 [R1+0x1220], R24 ;  /* 0x0012201801007387 */ /* 0x0003e80000100a00 */
[----:B------:R-:W-:Y:S04]  /*ed30*/  STL.64 [R1+0x2e0], R4 ;  /* 0x0002e00401007387 */ /* 0x000fe80000100a00 */
[----:B------:R-:W-:Y:S04]  /*ed40*/  STL.64 [R1+0x2e8], R6 ;  /* 0x0002e80601007387 */ /* 0x000fe80000100a00 */
[----:B------:R-:W-:Y:S04]  /*ed50*/  LDSM.16.M88.4 R4, [R3+0x26000] ;  /* 0x026000000304783b */ /* 0x000fe80000000200 */
[----:B-1----:R-:W3:Y:S04]  /*ed60*/  LDL.LU R24, [R1+0xd0] ;  /* 0x0000d00001187983 */ /* 0x002ee80000300800 */
[----:B------:R-:W3:Y:S04]  /*ed70*/  LDL.LU R25, [R1+0xd4] ;  /* 0x0000d40001197983 */ /* 0x000ee80000300800 */
[----:B--2---:R-:W-:Y:S04]  /*ed80*/  STL [R1+0x108c], R10 ;  /* 0x00108c0a01007387 */ /* 0x004fe80000100800 */
[----:B------:R-:W-:Y:S01]  /*ed90*/  STL [R1+0x1088], R11 ;  /* 0x0010880b01007387 */ /* 0x000fe20000100800 */
[----:B----4-:R-:W-:-:S02]  /*eda0*/  IMAD.MOV.U32 R26, RZ, RZ, R13 ;  /* 0x000000ffff1a7224 */ /* 0x010fc400078e000d */
[----:B------:R-:W-:Y:S02]  /*edb0*/  IMAD.MOV.U32 R27, RZ, RZ, R12 ;  /* 0x000000ffff1b7224 */ /* 0x000fe400078e000c */
[----:B------:R-:W1:Y:S04]  /*edc0*/  LDSM.16.M88.4 R12, [R3+0x24000] ;  /* 0x02400000030c783b */ /* 0x000e680000000200 */
[----:B-1----:R3:W-:Y:S04]  /*edd0*/  STL.64 [R1+0x1218], R14 ;  /* 0x0012180e01007387 */ /* 0x0027e80000100a00 */
[----:B------:R1:W-:Y:S01]  /*ede0*/  STL.64 [R1+0x1210], R12 ;  /* 0x0012100c01007387 */ /* 0x0003e20000100a00 */
[----:B---3--:R-:W-:-:S03]  /*edf0*/  IMAD.MOV.U32 R15, RZ, RZ, R29 ;  /* 0x000000ffff0f7224 */ /* 0x008fc600078e001d */
[----:B-1----:R-:W2:Y:S04]  /*ee00*/  LDL.LU R12, [R1+0xa0] ;  /* 0x0000a000010c7983 */ /* 0x002ea80000300800 */
[----:B------:R-:W2:Y:S04]  /*ee10*/  LDL.LU R13, [R1+0xa4] ;  /* 0x0000a400010d7983 */ /* 0x000ea80000300800 */
[----:B------:R-:W2:Y:S04]  /*ee20*/  LDL.LU R14, [R1+0xa8] ;  /* 0x0000a800010e7983 */ /* 0x000ea80000300800 */
[----:B------:R-:W3:Y:S04]  /*ee30*/  LDL.LU R29, [R1+0x1260] ;  /* 0x00126000011d7983 */ /* 0x000ee80000300800 */
[----:B------:R-:W-:Y:S04]  /*ee40*/  STL.64 [R1+0x40], R4 ;  /* 0x0000400401007387 */ /* 0x000fe80000100a00 */
[----:B------:R-:W-:Y:S04]  /*ee50*/  STL.64 [R1+0x48], R6 ;  /* 0x0000480601007387 */ /* 0x000fe80000100a00 */
[----:B------:R-:W1:Y:S04]  /*ee60*/  LDSM.16.M88.4 R4, [R3+0x28000] ;  /* 0x028000000304783b */ /* 0x000e680000000200 */
[----:B-1----:R-:W-:Y:S04]  /*ee70*/  STL.64 [R1+0x30], R4 ;  /* 0x0000300401007387 */ /* 0x002fe80000100a00 */
        /* <DEDUP_REMOVED lines=8> */
[----:B-1----:R-:W4:Y:S04]  /*ef00*/  LDL.LU.64 R18, [R1+0x1248] ;  /* 0x0012480001127983 */ /* 0x002f280000300a00 */
[----:B------:R-:W4:Y:S02]  /*ef10*/  LDL.LU.64 R16, [R1+0x1240] ;  /* 0x0012400001107983 */ /* 0x000f240000300a00 */
[----:B----4-:R-:W-:Y:S11]  /*ef20*/  HMMA.1688.F32.TF32 R20, R16, R8, R20 ;  /* 0x000000081014723c */ /* 0x010ff60000081014 */
[----:B------:R-:W-:Y:S11]  /*ef30*/  @!UPT UIADD3 URZ, URZ, URZ, URZ ;  /* 0x0000003f3f3ff290 */ /* 0x000ff6000fffe03f */
[----:B------:R-:W-:Y:S01]  /*ef40*/  @!UPT UIADD3 URZ, URZ, URZ, URZ ;  /* 0x0000003f3f3ff290 */ /* 0x000fe2000fffe03f */
[----:B------:R-:W-:Y:S04]  /*ef50*/  STL.64 [R1+0x1b0], R20 ;  /* 0x0001b01401007387 */ /* 0x000fe80000100a00 */
[----:B------:R1:W-:Y:S04]  /*ef60*/  STL.64 [R1+0x1b8], R22 ;  /* 0x0001b81601007387 */ /* 0x0003e80000100a00 */
[----:B-1----:R-:W4:Y:S04]  /*ef70*/  LDL.LU.64 R22, [R1+0x1238] ;  /* 0x0012380001167983 */ /* 0x002f280000300a00 */
[----:B------:R-:W4:Y:S04]  /*ef80*/  LDL.LU.64 R20, [R1+0x1230] ;  /* 0x0012300001147983 */ /* 0x000f280000300a00 */
[----:B------:R3:W-:Y:S04]  /*ef90*/  STL.64 [R1+0x1208], R18 ;  /* 0x0012081201007387 */ /* 0x0007e80000100a00 */
[----:B------:R1:W-:Y:S01]  /*efa0*/  STL.64 [R1+0x1200], R16 ;  /* 0x0012001001007387 */ /* 0x0003e20000100a00 */
[----:B---3--:R-:W-:-:S03]  /*efb0*/  IMAD.MOV.U32 R19, RZ, RZ, R29 ;  /* 0x000000ffff137224 */ /* 0x008fc600078e001d */
[----:B-1----:R-:W3:Y:S04]  /*efc0*/  LDL.LU R16, [R1+0x2a0] ;  /* 0x0002a00001107983 */ /* 0x002ee80000300800 */
[----:B------:R-:W3:Y:S04]  /*efd0*/  LDL.LU R17, [R1+0x2a4] ;  /* 0x0002a40001117983 */ /* 0x000ee80000300800 */
[----:B------:R-:W3:Y:S01]  /*efe0*/  LDL.LU R18, [R1+0x2a8] ;  /* 0x0002a80001127983 */ /* 0x000ee20000300800 */
[----:B----4-:R-:W-:Y:S11]  /*eff0*/  HMMA.1688.F32.TF32 R24, R20, R8, R24 ;  /* 0x000000081418723c */ /* 0x010ff60000081018 */
[----:B------:R-:W-:Y:S11]  /*f000*/  @!UPT UIADD3 URZ, URZ, URZ, URZ ;  /* 0x0000003f3f3ff290 */ /* 0x000ff6000fffe03f */
[----:B------:R-:W-:Y:S01]  /*f010*/  @!UPT UIADD3 URZ, URZ, URZ, URZ ;  /* 0x0000003f3f3ff290 */ /* 0x000fe2000fffe03f */
[----:B------:R-:W-:Y:S01]  /*f020*/  STL.64 [R1+0x1d0], R24 ;  /* 0x0001d01801007387 */ /* 0x000fe20000100a00 */
[----:B------:R-:W-:-:S03]  /*f030*/  IMAD.MOV.U32 R29, RZ, RZ, R27 ;  /* 0x000000ffff1d7224 */ /* 0x000fc600078e001b */
[----:B------:R1:W-:Y:S04]  /*f040*/  STL [R1+0x1d8], R26 ;  /* 0x0001d81a01007387 */ /* 0x0003e80000100800 */
[----:B-1----:R-:W2:Y:S04]  /*f050*/  LDL.LU.64 R26, [R1+0x1228] ;  /* 0x00122800011a7983 */ /* 0x002ea80000300a00 */
[----:B------:R-:W2:Y:S04]  /*f060*/  LDL.LU.64 R24, [R1+0x1220] ;  /* 0x0012200001187983 */ /* 0x000ea80000300a00 */
[----:B------:R-:W-:Y:S04]  /*f070*/  STL.64 [R1+0x11f8], R22 ;  /* 0x0011f81601007387 */ /* 0x000fe80000100a00 */
[----:B------:R1:W-:Y:S04]  /*f080*/  STL.64 [R1+0x11f0], R20 ;  /* 0x0011f01401007387 */ /* 0x0003e80000100a00 */
[----:B-1----:R-:W4:Y:S04]  /*f090*/  LDL.LU R20, [R1+0x150] ;  /* 0x0001500001147983 */ /* 0x002f280000300800 */
[----:B------:R-:W4:Y:S04]  /*f0a0*/  LDL.LU R21, [R1+0x154] ;  /* 0x0001540001157983 */ /* 0x000f280000300800 */
[----:B------:R-:W4:Y:S04]  /*f0b0*/  LDL.LU R22, [R1+0x158] ;  /* 0x0001580001167983 */ /* 0x000f280000300800 */
[----:B------:R-:W4:Y:S04]  /*f0c0*/  LDL.LU R23, [R1+0x15c] ;  /* 0x00015c0001177983 */ /* 0x000f280000300800 */
[----:B------:R-:W-:Y:S01]  /*f0d0*/  STL [R1+0x1018], R29 ;  /* 0x0010181d01007387 */ /* 0x000fe20000100800 */
[----:B--2---:R-:W-:Y:S03]  /*f0e0*/  HMMA.1688.F32.TF32 R8, R24, R8, R12 ;  /* 0x000000081808723c */ /* 0x004fe6000008100c */
[----:B------:R-:W2:Y:S04]  /*f0f0*/  LDL.LU.64 R14, [R1+0x1218] ;  /* 0x00121800010e7983 */ /* 0x000ea80000300a00 */
[----:B------:R-:W3:Y:S11]  /*f100*/  LDL.LU.64 R12, [R1+0x1210] ;  /* 0x00121000010c7983 */ /* 0x000ef60000300a00 */
[----:B------:R-:W-:Y:S05]  /*f110*/  @!UPT UIADD3 URZ, URZ, URZ, URZ ;  /* 0x0000003f3f3ff290 */ /* 0x000fea000fffe03f */
[----:B------:R1:W-:Y:S04]  /*f120*/  STL.64 [R1+0x240], R8 ;  /* 0x0002400801007387 */ /* 0x0003e80000100a00 */
[----:B------:R4:W-:Y:S04]  /*f130*/  STL.64 [R1+0x248], R10 ;  /* 0x0002480a01007387 */ /* 0x0009e80000100a00 */
[----:B-1----:R-:W2:Y:S04]  /*f140*/  LDL.LU R8, [R1+0x90] ;  /* 0x0000900001087983 */ /* 0x002ea80000300800 */
[----:B------:R-:W2:Y:S04]  /*f150*/  LDL.LU R9, [R1+0x94] ;  /* 0x0000940001097983 */ /* 0x000ea80000300800 */
[----:B----4-:R-:W2:Y:S04]  /*f160*/  LDL.LU R10, [R1+0x98] ;  /* 0x00009800010a7983 */ /* 0x010ea80000300800 */
[----:B------:R-:W2:Y:S01]  /*f170*/  LDL.LU R11, [R1+0x9c] ;  /* 0x00009c00010b7983 */ /* 0x000ea20000300800 */
        /* <DEDUP_REMOVED lines=9> */
[----:B-1----:R-:W4:Y:S04]  /*f210*/  LDL.LU R4, [R1+0xc0] ;  /* 0x0000c00001047983 */ /* 0x002f280000300800 */
[----:B------:R-:W4:Y:S04]  /*f220*/  LDL.LU R5, [R1+0xc4] ;  /* 0x0000c40001057983 */ /* 0x000f280000300800 */
[----:B------:R-:W4:Y:S04]  /*f230*/  LDL.LU R6, [R1+0xc8] ;  /* 0x0000c80001067983 */ /* 0x000f280000300800 */
[----:B------:R-:W4:Y:S01]  /*f240*/  LDL.LU R7, [R1+0xcc] ;  /* 0x0000cc0001077983 */ /* 0x000f220000300800 */
        /* <DEDUP_REMOVED lines=9> */
[----:B-1----:R-:W3:Y:S04]  /*f2e0*/  LDL.LU R16, [R1+0x2d0] ;  /* 0x0002d00001107983 */ /* 0x002ee80000300800 */
[----:B------:R-:W3:Y:S04]  /*f2f0*/  LDL.LU R17, [R1+0x2d4] ;  /* 0x0002d40001117983 */ /* 0x000ee80000300800 */
[----:B------:R-:W3:Y:S04]  /*f300*/  LDL.LU R18, [R1+0x2d8] ;  /* 0x0002d80001127983 */ /* 0x000ee80000300800 */
[----:B------:R-:W3:Y:S01]  /*f310*/  LDL.LU R19, [R1+0x2dc] ;  /* 0x0002dc0001137983 */ /* 0x000ee20000300800 */
[-C--:B----4-:R-:W-:Y:S11]  /*f320*/  HMMA.1688.F32.TF32 R4, R20, R12.reuse, R4 ;  /* 0x0000000c1404723c */ /* 0x090ff60000081004 */
[----:B------:R-:W-:Y:S11]  /*f330*/  @!UPT UIADD3 URZ, URZ, URZ, URZ ;  /* 0x0000003f3f3ff290 */ /* 0x000ff6000fffe03f */
[----:B------:R-:W-:Y:S01]  /*f340*/  @!UPT UIADD3 URZ, URZ, URZ, URZ ;  /* 0x0000003f3f3ff290 */ /* 0x000fe2000fffe03f */
[----:B------:R-:W-:Y:S04]  /*f350*/  STL.64 [R1+0x190], R4 ;  /* 0x0001900401007387 */ /* 0x000fe80000100a00 */
[----:B------:R2:W-:Y:S02]  /*f360*/  STL.64 [R1+0x198], R6 ;  /* 0x0001980601007387 */ /* 0x0005e40000100a00 */
[----:B--2---:R-:W-:Y:S11]  /*f370*/  HMMA.1688.F32.TF32 R4, R24, R12, R8 ;  /* 0x0000000c1804723c */ /* 0x004ff60000081008 */
        /* <DEDUP_REMOVED lines=9> */
[----:B-1----:R-:W2:Y:S04]  /*f410*/  LDL.LU R24, [R1+0xe0] ;  /* 0x0000e00001187983 */ /* 0x002ea80000300800 */
[----:B------:R-:W2:Y:S04]  /*f420*/  LDL.LU R25, [R1+0xe4] ;  /* 0x0000e40001197983 */ /* 0x000ea80000300800 */
[----:B------:R-:W2:Y:S04]  /*f430*/  LDL.LU R26, [R1+0xe8] ;  /* 0x0000e800011a7983 */ /* 0x000ea80000300800 */
[----:B------:R-:W2:Y:S04]  /*f440*/  LDL.LU R27, [R1+0xec] ;  /* 0x0000ec00011b7983 */ /* 0x000ea80000300800 */
[----:B------:R-:W-:Y:S04]  /*f450*/  STL.64 [R1+0x1138], R14 ;  /* 0x0011380e01007387 */ /* 0x000fe80000100a00 */
[----:B------:R-:W4:Y:S04]  /*f460*/  LDL.LU.64 R12, [R1+0x30] ;  /* 0x00003000010c7983 */ /* 0x000f280000300a00 */
[----:B----4-:R1:W-:Y:S04]  /*f470*/  STL.64 [R1+0x11a8], R12 ;  /* 0x0011a80c01007387 */ /* 0x0103e80000100a00 */
[----:B-1----:R-:W4:Y:S04]  /*f480*/  LDL.LU R12, [R1+0x80] ;  /* 0x00008000010c7983 */ /* 0x002f280000300800 */
[----:B------:R-:W4:Y:S04]  /*f490*/  LDL.LU R13, [R1+0x84] ;  /* 0x00008400010d7983 */ /* 0x000f280000300800 */
[----:B------:R-:W2:Y:S04]  /*f4a0*/  LDL.LU R14, [R1+0x88] ;  /* 0x00008800010e7983 */ /* 0x000ea80000300800 */
[----:B------:R-:W2:Y:S04]  /*f4b0*/  LDL.LU R15, [R1+0x8c] ;  /* 0x00008c00010f7983 */ /* 0x000ea80000300800 */
[----:B--2---:R-:W-:Y:S04]  /*f4c0*/  STL.64 [R1+0x11c8], R14 ;  /* 0x0011c80e01007387 */ /* 0x004fe80000100a00 */
[----:B----4-:R1:W-:Y:S04]  /*f4d0*/  STL.64 [R1+0x11c0], R12 ;  /* 0x0011c00c01007387 */ /* 0x0103e80000100a00 */
[----:B-1----:R-:W3:Y:S04]  /*f4e0*/  LDL.LU.64 R12, [R1+0x40] ;  /* 0x00004000010c7983 */ /* 0x002ee80000300a00 */
[----:B------:R1:W-:Y:S04]  /*f4f0*/  STL [R1+0xf60], R8 ;  /* 0x000f600801007387 */ /* 0x0003e80000100800 */
[----:B------:R2:W-:Y:S04]  /*f500*/  STL [R1+0xf5c], R9 ;  /* 0x000f5c0901007387 */ /* 0x0005e80000100800 */
[----:B-1----:R-:W4:Y:S04]  /*f510*/  LDL.LU R8, [R1+0xf0] ;  /* 0x0000f00001087983 */ /* 0x002f280000300800 */
[----:B--2---:R-:W4:Y:S04]  /*f520*/  LDL.LU R9, [R1+0xf4] ;  /* 0x0000f40001097983 */ /* 0x004f280000300800 */
        /* <DEDUP_REMOVED lines=8> */
[----:B------:R-:W4:Y:S01]  /*f5b0*/  LDL.LU.64 R16, [R1+0x11d0] ;  /* 0x0011d00001107983 */ /* 0x000f220000300a00 */
[----:B------:R-:W-:Y:S01]  /*f5c0*/  HMMA.1688.F32.TF32 R24, R20, R12, R24 ;  /* 0x0000000c1418723c */ /* 0x000fe20000081018 */
[----:B------:R-:W-:-:S07]  /*f5d0*/  IMAD.MOV.U32 R2, RZ, RZ, R13 ;  /* 0x000000ffff027224 */ /* 0x000fce00078e000d */
[----:B----4-:R-:W-:Y:S11]  /*f5e0*/  HMMA.1688.F32.TF32 R8, R16, R12, R8 ;  /* 0x0000000c1008723c */ /* 0x010ff60000081008 */
[----:B------:R-:W-:Y:S11]  /*f5f0*/  @!UPT UIADD3 URZ, URZ, URZ, URZ ;  /* 0x0000003f3f3ff290 */ /* 0x000ff6000fffe03f */
[----:B------:R-:W-:Y:S01]  /*f600*/  @!UPT UIADD3 URZ, URZ, URZ, URZ ;  /* 0x0000003f3f3ff290 */ /* 0x000fe2000fffe03f */
[----:B------:R1:W-:Y:S01]  /*f610*/  STL [R1+0x130], R8 ;  /* 0x0001300801007387 */ /* 0x0003e20000100800 */
[----:B------:R-:W-:-:S03]  /*f620*/  IMAD.MOV.U32 R29, RZ, RZ, R9 ;  /* 0x000000ffff1d7224 */ /* 0x000fc600078e0009 */
[----:B------:R2:W-:Y:S04]  /*f630*/  STL.64 [R1+0x138], R10 ;  /* 0x0001380a01007387 */ /* 0x0005e80000100a00 */
[----:B------:R-:W-:Y:S04]  /*f640*/  STL.64 [R1+0x11a0], R18 ;  /* 0x0011a01201007387 */ /* 0x000fe80000100a00 */
[----:B------:R3:W-:Y:S01]  /*f650*/  STL.64 [R1+0x1198], R16 ;  /* 0x0011981001007387 */ /* 0x0007e20000100a00 */
[----:B-1----:R-:W-:Y:S02]  /*f660*/  IMAD.MOV.U32 R8, RZ, RZ, R26 ;  /* 0x000000ffff087224 */ /* 0x002fe400078e001a */
[----:B--2---:R-:W-:Y:S01]  /*f670*/  IMAD.MOV.U32 R10, RZ, RZ, R12 ;  /* 0x000000ffff0a7224 */ /* 0x004fe200078e000c */
[----:B---3--:R-:W2:Y:S04]  /*f680*/  LDL.LU R16, [R1+0x300] ;  /* 0x0003000001107983 */ /* 0x008ea80000300800 */
[----:B------:R-:W2:Y:S04]  /*f690*/  LDL.LU R17, [R1+0x304] ;  /* 0x0003040001117983 */ /* 0x000ea80000300800 */
[----:B------:R-:W2:Y:S04]  /*f6a0*/  LDL.LU R18, [R1+0x308] ;  /* 0x0003080001127983 */ /* 0x000ea80000300800 */
[----:B------:R-:W2:Y:S01]  /*f6b0*/  LDL.LU R19, [R1+0x30c] ;  /* 0x00030c0001137983 */ /* 0x000ea20000300800 */
[----:B------:R-:W-:-:S03]  /*f6c0*/  IMAD.MOV.U32 R9, RZ, RZ, R27 ;  /* 0x000000ffff097224 */ /* 0x000fc600078e001b */
[----:B------:R-:W-:Y:S04]  /*f6d0*/  STL [R1+0x101c], R29 ;  /* 0x00101c1d01007387 */ /* 0x000fe80000100800 */
[----:B------:R-:W3:Y:S04]  /*f6e0*/  LDL.LU.64 R14, [R1+0x11c8] ;  /* 0x0011c800010e7983 */ /* 0x000ee80000300a00 */
[----:B------:R-:W3:Y:S04]  /*f6f0*/  LDL.LU.64 R12, [R1+0x11c0] ;  /* 0x0011c000010c7983 */ /* 0x000ee80000300a00 */
[----:B------:R1:W-:Y:S04]  /*f700*/  STL.64 [R1+0x160], R24 ;  /* 0x0001601801007387 */ /* 0x0003e80000100a00 */
[----:B------:R-:W3:Y:S04]  /*f710*/  LDL.LU.64 R26, [R1+0x11b8] ;  /* 0x0011b800011a7983 */ /* 0x000ee80000300a00 */
[----:B-1----:R-:W3:Y:S04]  /*f720*/  LDL.LU.64 R24, [R1+0x11b0] ;  /* 0x0011b00001187983 */ /* 0x002ee80000300a00 */
[----:B------:R1:W-:Y:S04]  /*f730*/  STL [R1+0xf68], R8 ;  /* 0x000f680801007387 */ /* 0x0003e80000100800 */
[----:B------:R4:W-:Y:S01]  /*f740*/  STL [R1+0xf64], R9 ;  /* 0x000f640901007387 */ /* 0x0009e20000100800 */
[----:B-1----:R-:W-:-:S02]  /*f750*/  IMAD.MOV.U32 R8, RZ, RZ, R10 ;  /* 0x000000ffff087224 */ /* 0x002fc400078e000a */
[----:B----4-:R-:W-:-:S07]  /*f760*/  IMAD.MOV.U32 R9, RZ, RZ, R2 ;  /* 0x000000ffff097224 */ /* 0x010fce00078e0002 */
[----:B---3--:R-:W-:Y:S01]  /*f770*/  HMMA.1688.F32.TF32 R8, R24, R8, R12 ;  /* 0x000000081808723c */ /* 0x008fe2000008100c */
[----:B------:R-:W2:Y:S11]  /*f780*/  LDL.LU.64 R12, [R1+0x11a8] ;  /* 0x0011a800010c7983 */ /* 0x000eb60000300a00 */
[----:B------:R-:W-:Y:S11]  /*f790*/  @!UPT UIADD3 URZ, URZ, URZ, URZ ;  /* 0x0000003f3f3ff290 */ /* 0x000ff6000fffe03f */
[----:B------:R1:W-:Y:S04]  /*f7a0*/  STL.64 [R1+0x270], R8 ;  /* 0x0002700801007387 */ /* 0x0003e80000100a00 */
[----:B------:R3:W-:Y:S04]  /*f7b0*/  STL.64 [R1+0x278], R10 ;  /* 0x0002780a01007387 */ /* 0x0007e80000100a00 */
[----:B-1----:R-:W4:Y:S04]  /*f7c0*/  LDL.LU R8, [R1+0x120] ;  /* 0x0001200001087983 */ /* 0x002f280000300800 */
[----:B------:R-:W4:Y:S04]  /*f7d0*/  LDL.LU R9, [R1+0x124] ;  /* 0x0001240001097983 */ /* 0x000f280000300800 */
[----:B---3--:R-:W4:Y:S04]  /*f7e0*/  LDL.LU R10, [R1+0x128] ;  /* 0x00012800010a7983 */ /* 0x008f280000300800 */
[----:B------:R-:W4:Y:S04]  /*f7f0*/  LDL.LU R11, [R1+0x12c] ;  /* 0x00012c00010b7983 */ /* 0x000f280000300800 */
[----:B------:R-:W-:Y:S04]  /*f800*/  STL.64 [R1+0x1190], R26 ;  /* 0x0011901a01007387 */ /* 0x000fe80000100a00 */
[----:B------:R1:W-:Y:S04]  /*f810*/  STL.64 [R1+0x1188], R24 ;  /* 0x0011881801007387 */ /* 0x0003e80000100a00 */
[----:B-1----:R-:W3:Y:S04]  /*f820*/  LDL.LU R24, [R1+0x290] ;  /* 0x0002900001187983 */ /* 0x002ee80000300800 */
[----:B------:R-:W3:Y:S04]  /*f830*/  LDL.LU R25, [R1+0x294] ;  /* 0x0002940001197983 */ /* 0x000ee80000300800 */
[----:B------:R-:W3:Y:S04]  /*f840*/  LDL.LU R26, [R1+0x298] ;  /* 0x00029800011a7983 */ /* 0x000ee80000300800 */
[----:B------:R-:W3:Y:S01]  /*f850*/  LDL.LU R27, [R1+0x29c] ;  /* 0x00029c00011b7983 */ /* 0x000ee20000300800 */
[----:B--2---:R-:W-:Y:S01]  /*f860*/  HMMA.1688.F32.TF32 R16, R4, R12, R16 ;  /* 0x0000000c0410723c */ /* 0x004fe20000081010 */
[----:B------:R-:W-:-:S02]  /*f870*/  IMAD.MOV.U32 R29, RZ, RZ, R12 ;  /* 0x000000ffff1d7224 */ /* 0x000fc400078e000c */
[----:B------:R-:W-:Y:S11]  /*f880*/  IMAD.MOV.U32 R2, RZ, RZ, R13 ;  /* 0x000000ffff027224 */ /* 0x000ff600078e000d */
[----:B------:R-:W-:Y:S09]  /*f890*/  @!UPT UIADD3 URZ, URZ, URZ, URZ ;  /* 0x0000003f3f3ff290 */ /* 0x000ff2000fffe03f */
[----:B------:R-:W-:Y:S04]  /*f8a0*/  STL.64 [R1+0xf0], R16 ;  /* 0x0000f01001007387 */ /* 0x000fe80000100a00 */
[----:B------:R1:W-:Y:S04]  /*f8b0*/  STL.64 [R1+0xf8], R18 ;  /* 0x0000f81201007387 */ /* 0x0003e80000100a00 */
[----:B-1----:R-:W3:Y:S04]  /*f8c0*/  LDL.LU.64 R18, [R1+0x11a0] ;  /* 0x0011a00001127983 */ /* 0x002ee80000300a00 */
[----:B------:R-:W3:Y:S04]  /*f8d0*/  LDL.LU.64 R16, [R1+0x1198] ;  /* 0x0011980001107983 */ /* 0x000ee80000300a00 */
[----:B------:R-:W2:Y:S04]  /*f8e0*/  LDL.LU R12, [R1+0x50] ;  /* 0x00005000010c7983 */ /* 0x000ea80000300800 */
[----:B------:R-:W2:Y:S04]  /*f8f0*/  LDL.LU R13, [R1+0x54] ;  /* 0x00005400010d7983 */ /* 0x000ea80000300800 */
[----:B------:R-:W2:Y:S04]  /*f900*/  LDL.LU R14, [R1+0x58] ;  /* 0x00005800010e7983 */ /* 0x000ea80000300800 */
[----:B------:R-:W2:Y:S04]  /*f910*/  LDL.LU R15, [R1+0x5c] ;  /* 0x00005c00010f7983 */ /* 0x000ea80000300800 */
[----:B--2---:R-:W-:Y:S04]  /*f920*/  STL.64 [R1+0x1148], R14 ;  /* 0x0011480e01007387 */ /* 0x004fe80000100a00 */
[----:B------:R1:W-:Y:S04]  /*f930*/  STL.64 [R1+0x1140], R12 ;  /* 0x0011400c01007387 */ /* 0x0003e80000100a00 */
[----:B-1----:R-:W2:Y:S04]  /*f940*/  LDL.LU R12, [R1+0x230] ;  /* 0x00023000010c7983 */ /* 0x002ea80000300800 */
        /* <DEDUP_REMOVED lines=10> */
[----:B------:R1:W-:Y:S02]  /*f9f0*/  STL.64 [R1+0x1168], R12 ;  /* 0x0011680c01007387 */ /* 0x0003e40000100a00 */
[----:B-1----:R-:W-:-:S02]  /*fa00*/  IMAD.MOV.U32 R12, RZ, RZ, R29 ;  /* 0x000000ffff0c7224 */ /* 0x002fc400078e001d */
[----:B------:R-:W-:-:S07]  /*fa10*/  IMAD.MOV.U32 R13, RZ, RZ, R2 ;  /* 0x000000ffff0d7224 */ /* 0x000fce00078e0002 */
[----:B---3--:R-:W-:Y:S11]  /*fa20*/  HMMA.1688.F32.TF32 R24, R16, R12, R24 ;  /* 0x0000000c1018723c */ /* 0x008ff60000081018 */
[----:B------:R-:W-:Y:S11]  /*fa30*/  @!UPT UIADD3 URZ, URZ, URZ, URZ ;  /* 0x0000003f3f3ff290 */ /* 0x000ff6000fffe03f */
[----:B------:R-:W-:Y:S01]  /*fa40*/  @!UPT UIADD3 URZ, URZ, URZ, URZ ;  /* 0x0000003f3f3ff290 */ /* 0x000fe2000fffe03f */
[----:B------:R-:W-:Y:S01]  /*fa50*/  STL [R1+0xe4], R25 ;  /* 0x0000e41901007387 */ /* 0x000fe20000100800 */
[----:B------:R-:W-:-:S03]  /*fa60*/  IMAD.MOV.U32 R29, RZ, RZ, R24 ;  /* 0x000000ffff1d7224 */ /* 0x000fc600078e0018 */
[----:B------:R4:W-:Y:S02]  /*fa70*/  STL.64 [R1+0xe8], R26 ;  /* 0x0000e81a01007387 */ /* 0x0009e40000100a00 */
[----:B----4-:R-:W-:Y:S02]  /*fa80*/  HMMA.1688.F32.TF32 R24, R20, R12, R8 ;  /* 0x0000000c1418723c */ /* 0x010fe40000081008 */
[----:B------:R-:W-:Y:S04]  /*fa90*/  STL.64 [R1+0x1180], R18 ;  /* 0x0011801201007387 */ /* 0x000fe80000100a00 */
[----:B------:R1:W-:Y:S04]  /*faa0*/  STL.64 [R1+0x1178], R16 ;  /* 0x0011781001007387 */ /* 0x0003e80000100a00 */
[----:B-1----:R-:W2:Y:S04]  /*fab0*/  LDL.LU R16, [R1+0x320] ;  /* 0x0003200001107983 */ /* 0x002ea80000300800 */
[----:B------:R-:W2:Y:S10]  /*fac0*/  LDL.LU R17, [R1+0x324] ;  /* 0x0003240001117983 */ /* 0x000eb40000300800 */
[----:B------:R-:W-:Y:S01]  /*fad0*/  IMAD.MOV.U32 R9, RZ, RZ, R25 ;  /* 0x000000ffff097224 */ /* 0x000fe200078e0019 */
[----:B------:R-:W2:Y:S01]  /*fae0*/  LDL.LU R18, [R1+0x328] ;  /* 0x0003280001127983 */ /* 0x000ea20000300800 */
[----:B------:R-:W-:-:S03]  /*faf0*/  IMAD.MOV.U32 R8, RZ, RZ, R24 ;  /* 0x000000ffff087224 */ /* 0x000fc600078e0018 */
[----:B------:R-:W2:Y:S04]  /*fb00*/  LDL.LU R19, [R1+0x32c] ;  /* 0x00032c0001137983 */ /* 0x000ea80000300800 */
[----:B------:R-:W-:Y:S04]  /*fb10*/  STL [R1+0x1020], R29 ;  /* 0x0010201d01007387 */ /* 0x000fe80000100800 */
[----:B------:R1:W-:Y:S04]  /*fb20*/  STL.64 [R1+0x158], R26 ;  /* 0x0001581a01007387 */ /* 0x0003e80000100a00 */
[----:B-1----:R-:W3:Y:S04]  /*fb30*/  LDL.LU.64 R26, [R1+0x1190] ;  /* 0x00119000011a7983 */ /* 0x002ee80000300a00 */
[----:B------:R-:W3:Y:S04]  /*fb40*/  LDL.LU.64 R24, [R1+0x1188] ;  /* 0x0011880001187983 */ /* 0x000ee80000300a00 */
[----:B------:R-:W-:Y:S04]  /*fb50*/  STL [R1+0x1094], R9 ;  /* 0x0010940901007387 */ /* 0x000fe80000100800 */
[----:B------:R1:W-:Y:S04]  /*fb60*/  STL [R1+0x1090], R8 ;  /* 0x0010900801007387 */ /* 0x0003e80000100800 */
[----:B-1----:R-:W3:Y:S04]  /*fb70*/  LDL.LU R8, [R1] ;  /* 0x0000000001087983 */ /* 0x002ee80000300800 */
[----:B------:R-:W3:Y:S04]  /*fb80*/  LDL.LU R9, [R1+0x4] ;  /* 0x0000040001097983 */ /* 0x000ee80000300800 */
[----:B------:R-:W3:Y:S04]  /*fb90*/  LDL.LU R10, [R1+0x8] ;  /* 0x00000800010a7983 */ /* 0x000ee80000300800 */
[----:B------:R-:W3:Y:S02]  /*fba0*/  LDL.LU R11, [R1+0xc] ;  /* 0x00000c00010b7983 */ /* 0x000ee40000300800 */
[----:B---3--:R-:W-:Y:S02]  /*fbb0*/  HMMA.1688.F32.TF32 R8, R24, R12, R8 ;  /* 0x0000000c1808723c */ /* 0x008fe40000081008 */
[----:B------:R-:W2:Y:S06]  /*fbc0*/  LDSM.16.M88.4 R12, [R3+0x2a000] ;  /* 0x02a00000030c783b */ /* 0x000eac0000000200 */
[----:B--2---:R-:W-:Y:S11]  /*fbd0*/  HMMA.1688.F32.TF32 R16, R4, R12, R16 ;  /* 0x0000000c0410723c */ /* 0x004ff60000081010 */
[----:B------:R-:W-:Y:S04]  /*fbe0*/  @!UPT UIADD3 URZ, URZ, URZ, URZ ;  /* 0x0000003f3f3ff290 */ /* 0x000fe8000fffe03f */
[----:B------:R-:W-:Y:S04]  /*fbf0*/  STL.64 [R1+0x250], R8 ;  /* 0x0002500801007387 */ /* 0x000fe80000100a00 */
[----:B------:R-:W-:Y:S04]  /*fc00*/  STL.64 [R1+0x258], R10 ;  /* 0x0002580a01007387 */ /* 0x000fe80000100a00 */
[----:B------:R-:W-:Y:S01]  /*fc10*/  STL.64 [R1+0x28], R14 ;  /* 0x0000280e01007387 */ /* 0x000fe20000100a00 */
[----:B------:R-:W-:Y:S02]  /*fc20*/  IMAD.MOV.U32 R2, RZ, RZ, R12 ;  /* 0x000000ffff027224 */ /* 0x000fe400078e000c */
[----:B------:R-:W-:Y:S01]  /*fc30*/  IMAD.MOV.U32 R29, RZ, RZ, R13 ;  /* 0x000000ffff1d7224 */ /* 0x000fe200078e000d */
[----:B------:R-:W1:Y:S04]  /*fc40*/  LDSM.16.M88.4 R8, [R3+0x2c000] ;  /* 0x02c000000308783b */ /* 0x000e680000000200 */
[----:B------:R-:W-:Y:S04]  /*fc50*/  STL.64 [R1+0xd0], R16 ;  /* 0x0000d01001007387 */ /* 0x000fe80000100a00 */
[----:B------:R2:W-:Y:S04]  /*fc60*/  STL.64 [R1+0xd8], R18 ;  /* 0x0000d81201007387 */ /* 0x0005e80000100a00 */
[----:B--2---:R-:W2:Y:S04]  /*fc70*/  LDL.LU.64 R18, [R1+0x1180] ;  /* 0x0011800001127983 */ /* 0x004ea80000300a00 */
[----:B------:R-:W2:Y:S04]  /*fc80*/  LDL.LU.64 R16, [R1+0x1178] ;  /* 0x0011780001107983 */ /* 0x000ea80000300a00 */
[----:B------:R-:W2:Y:S04]  /*fc90*/  LDL.LU.64 R14, [R1+0x1170] ;  /* 0x00117000010e7983 */ /* 0x000ea80000300a00 */
[----:B------:R-:W2:Y:S04]  /*fca0*/  LDL.LU.64 R12, [R1+0x1168] ;  /* 0x00116800010c7983 */ /* 0x000ea80000300a00 */
[----:B------:R-:W-:Y:S04]  /*fcb0*/  STL.64 [R1+0x1130], R6 ;  /* 0x0011300601007387 */ /* 0x000fe80000100a00 */
[----:B------:R3:W-:Y:S02]  /*fcc0*/  STL.64 [R1+0x1128], R4 ;  /* 0x0011280401007387 */ /* 0x0007e40000100a00 */
[----:B---3--:R-:W-:-:S02]  /*fcd0*/  IMAD.MOV.U32 R4, RZ, RZ, R2 ;  /* 0x000000ffff047224 */ /* 0x008fc400078e0002 */
[----:B------:R-:W-:Y:S01]  /*fce0*/  IMAD.MOV.U32 R5, RZ, RZ, R29 ;  /* 0x000000ffff057224 */ /* 0x000fe200078e001d */
[----:B------:R-:W3:Y:S06]  /*fcf0*/  LDL.LU R2, [R1+0x1160] ;  /* 0x0011600001027983 */ /* 0x000eec0000300800 */
[-C--:B--2---:R-:W-:Y:S11]  /*fd00*/  HMMA.1688.F32.TF32 R12, R16, R4.reuse, R12 ;  /* 0x00000004100c723c */ /* 0x084ff6000008100c */
[----:B------:R-:W-:Y:S11]  /*fd10*/  @!UPT UIADD3 URZ, URZ, URZ, URZ ;  /* 0x0000003f3f3ff290 */ /* 0x000ff6000fffe03f */
[----:B------:R-:W-:Y:S01]  /*fd20*/  @!UPT UIADD3 URZ, URZ, URZ, URZ ;  /* 0x0000003f3f3ff290 */ /* 0x000fe2000fffe03f */
[----:B------:R-:W-:Y:S04]  /*fd30*/  STL.64 [R1+0xc0], R12 ;  /* 0x0000c00c01007387 */ /* 0x000fe80000100a00 */
[----:B------:R2:W-:Y:S04]  /*fd40*/  STL.64 [R1+0xc8], R14 ;  /* 0x0000c80e01007387 */ /* 0x0005e80000100a00 */
[----:B--2---:R-:W2:Y:S04]  /*fd50*/  LDL.LU.64 R14, [R1+0x1158] ;  /* 0x00115800010e7983 */ /* 0x004ea80000300a00 */
[----:B------:R-:W2:Y:S04]  /*fd60*/  LDL.LU.64 R12, [R1+0x1150] ;  /* 0x00115000010c7983 */ /* 0x000ea80000300a00 */
[----:B------:R-:W-:Y:S04]  /*fd70*/  STL.64 [R1+0x1120], R18 ;  /* 0x0011201201007387 */ /* 0x000fe80000100a00 */
[----:B-1----:R-:W-:Y:S04]  /*fd80*/  STL.64 [R1+0x18], R10 ;  /* 0x0000180a01007387 */ /* 0x002fe80000100a00 */
[----:B------:R1:W-:Y:S04]  /*fd90*/  STL.64 [R1+0x1118], R16 ;  /* 0x0011181001007387 */ /* 0x0003e80000100a00 */
[----:B-1----:R-:W4:Y:S04]  /*fda0*/  LDL.LU R16, [R1+0x330] ;  /* 0x0003300001107983 */ /* 0x002f280000300800 */
[----:B------:R-:W4:Y:S04]  /*fdb0*/  LDL.LU R17, [R1+0x334] ;  /* 0x0003340001117983 */ /* 0x000f280000300800 */
[----:B------:R-:W4:Y:S04]  /*fdc0*/  LDL.LU R18, [R1+0x338] ;  /* 0x0003380001127983 */ /* 0x000f280000300800 */
[----:B------:R-:W4:Y:S01]  /*fdd0*/  LDL.LU R19, [R1+0x33c] ;  /* 0x00033c0001137983 */ /* 0x000f220000300800 */
[-C--:B--2---:R-:W-:Y:S11]  /*fde0*/  HMMA.1688.F32.TF32 R12, R20, R4.reuse, R12 ;  /* 0x00000004140c723c */ /* 0x084ff6000008100c */
        /* <DEDUP_REMOVED lines=8> */
[----:B-1----:R-:W3:Y:S04]  /*fe70*/  LDL.LU R20, [R1+0x2f0] ;  /* 0x0002f00001147983 */ /* 0x002ee80000300800 */
[----:B------:R-:W3:Y:S04]  /*fe80*/  LDL.LU R21, [R1+0x2f4] ;  /* 0x0002f40001157983 */ /* 0x000ee80000300800 */
[----:B------:R-:W3:Y:S04]  /*fe90*/  LDL.LU R22, [R1+0x2f8] ;  /* 0x0002f80001167983 */ /* 0x000ee80000300800 */
[----:B------:R-:W3:Y:S01]  /*fea0*/  LDL.LU R23, [R1+0x2fc] ;  /* 0x0002fc0001177983 */ /* 0x000ee20000300800 */
[----:B--2---:R-:W-:Y:S03]  /*feb0*/  HMMA.1688.F32.TF32 R4, R24, R4, R12 ;  /* 0x000000041804723c */ /* 0x004fe6000008100c */
[----:B------:R-:W2:Y:S11]  /*fec0*/  LDL.LU.64 R14, [R1+0x1138] ;  /* 0x00113800010e7983 */ /* 0x000eb60000300a00 */
[----:B------:R-:W-:Y:S09]  /*fed0*/  @!UPT UIADD3 URZ, URZ, URZ, URZ ;  /* 0x0000003f3f3ff290 */ /* 0x000ff2000fffe03f */
[----:B------:R1:W-:Y:S01]  /*fee0*/  STL.64 [R1+0x230], R4 ;  /* 0x0002300401007387 */ /* 0x0003e20000100a00 */
[----:B------:R-:W-:Y:S02]  /*fef0*/  IMAD.MOV.U32 R13, RZ, RZ, R6 ;  /* 0x000000ffff0d7224 */ /* 0x000fe400078e0006 */
[----:B------:R-:W-:Y:S02]  /*ff00*/  IMAD.MOV.U32 R12, RZ, RZ, R7 ;  /* 0x000000ffff0c7224 */ /* 0x000fe400078e0007 */
[----:B------:R-:W4:Y:S04]  /*ff10*/  LDL.LU.64 R6, [R1+0x1130] ;  /* 0x0011300001067983 */ /* 0x000f280000300a00 */
[----:B-1----:R-:W4:Y:S04]  /*ff20*/  LDL.LU.64 R4, [R1+0x1128] ;  /* 0x0011280001047983 */ /* 0x002f280000300a00 */
[----:B------:R-:W-:Y:S04]  /*ff30*/  STL.64 [R1+0x10f8], R26 ;  /* 0x0010f81a01007387 */ /* 0x000fe80000100a00 */
[----:B------:R1:W-:Y:S01]  /*ff40*/  STL.64 [R1+0x10f0], R24 ;  /* 0x0010f01801007387 */ /* 0x0003e20000100a00 */
[----:B------:R-:W-:-:S03]  /*ff50*/  IMAD.MOV.U32 R29, RZ, RZ, R9 ;  /* 0x000000ffff1d7224 */ /* 0x000fc600078e0009 */
[----:B-1----:R-:W3:Y:S04]  /*ff60*/  LDL.LU R24, [R1+0x280] ;  /* 0x0002800001187983 */ /* 0x002ee80000300800 */
[----:B------:R-:W3:Y:S04]  /*ff70*/  LDL.LU R25, [R1+0x284] ;  /* 0x0002840001197983 */ /* 0x000ee80000300800 */
[----:B------:R-:W3:Y:S04]  /*ff80*/  LDL.LU R26, [R1+0x288] ;  /* 0x00028800011a7983 */ /* 0x000ee80000300800 */
[----:B------:R-:W3:Y:S04]  /*ff90*/  LDL.LU R27, [R1+0x28c] ;  /* 0x00028c00011b7983 */ /* 0x000ee80000300800 */
[----:B------:R1:W-:Y:S04]  /*ffa0*/  STL [R1+0xea0], R12 ;  /* 0x000ea00c01007387 */ /* 0x0003e80000100800 */
[----:B------:R1:W-:Y:S04]  /*ffb0*/  STL [R1+0xe9c], R13 ;  /* 0x000e9c0d01007387 */ /* 0x0003e80000100800 */
[----:B--2---:R3:W-:Y:S04]  /*ffc0*/  STL.64 [R1+0x10e8], R14 ;  /* 0x0010e80e01007387 */ /* 0x0047e80000100a00 */
[----:B-1----:R-:W2:Y:S04]  /*ffd0*/  LDL.LU R12, [R1+0x110] ;  /* 0x00011000010c7983 */ /* 0x002ea80000300800 */
[----:B------:R-:W2:Y:S01]  /*ffe0*/  LDL.LU R13, [R1+0x114] ;  /* 0x00011400010d7983 */ /* 0x000ea20000300800 */
[----:B----4-:R-:W-:Y:S01]  /*fff0*/  HMMA.1688.F32.TF32 R16, R4, R8, R16 ;  /* 0x000000080410723c */ /* 0x010fe20000081010 */
[----:B---3--:R-:W-:-:S02]  /*10000*/  IMAD.MOV.U32 R15, RZ, RZ, R2 ;  /* 0x000000ffff0f7224 */ /* 0x008fc400078e0002 */
[----:B------:R-:W2:Y:S01]  /*10010*/  LDL.LU R14, [R1+0x118] ;  /* 0x00011800010e7983 */ /* 0x000ea20000300800 */
[----:B------:R-:W-:Y:S11]  /*10020*/  IMAD.MOV.U32 R2, RZ, RZ, R8 ;  /* 0x000000ffff027224 */ /* 0x000ff600078e0008 */
[----:B------:R-:W-:Y:S09]  /*10030*/  @!UPT UIADD3 URZ, URZ, URZ, URZ ;  /* 0x0000003f3f3ff290 */ /* 0x000ff2000fffe03f */
[----:B------:R-:W-:Y:S02]  /*10040*/  IMAD.MOV.U32 R10, RZ, RZ, R18 ;  /* 0x000000ffff0a7224 */ /* 0x000fe400078e0012 */
[----:B------:R-:W-:Y:S02]  /*10050*/  IMAD.MOV.U32 R11, RZ, RZ, R19 ;  /* 0x000000ffff0b7224 */ /* 0x000fe400078e0013 */
[----:B------:R-:W-:Y:S01]  /*10060*/  IMAD.MOV.U32 R9, RZ, RZ, R16 ;  /* 0x000000ffff097224 */ /* 0x000fe200078e0010 */
[----:B------:R-:W3:Y:S01]  /*10070*/  LDL.LU.64 R18, [R1+0x1120] ;  /* 0x0011200001127983 */ /* 0x000ee20000300a00 */
[----:B------:R-:W-:-:S03]  /*10080*/  IMAD.MOV.U32 R8, RZ, RZ, R17 ;  /* 0x000000ffff087224 */ /* 0x000fc600078e0011 */
[----:B------:R-:W3:Y:S04]  /*10090*/  LDL.LU.64 R16, [R1+0x1118] ;  /* 0x0011180001107983 */ /* 0x000ee80000300a00 */
[----:B------:R-:W-:Y:S04]  /*100a0*/  STL.64 [R1+0x10a0], R10 ;  /* 0x0010a00a01007387 */ /* 0x000fe80000100a00 */
[----:B------:R1:W-:Y:S02]  /*100b0*/  STL.64 [R1+0x1098], R8 ;  /* 0x0010980801007387 */ /* 0x0003e40000100a00 */
[----:B-1----:R-:W-:-:S02]  /*100c0*/  IMAD.MOV.U32 R8, RZ, RZ, R2 ;  /* 0x000000ffff087224 */ /* 0x002fc400078e0002 */
[----:B------:R-:W-:Y:S01]  /*100d0*/  IMAD.MOV.U32 R9, RZ, RZ, R29 ;  /* 0x000000ffff097224 */ /* 0x000fe200078e001d */
[----:B------:R-:W4:Y:S06]  /*100e0*/  LDL.LU R2, [R1+0x1110] ;  /* 0x0011100001027983 */ /* 0x000f2c0000300800 */
[----:B---3--:R-:W-:Y:S11]  /*100f0*/  HMMA.1688.F32.TF32 R20, R16, R8, R20 ;  /* 0x000000081014723c */ /* 0x008ff60000081014 */
[----:B------:R-:W-:Y:S11]  /*10100*/  @!UPT UIADD3 URZ, URZ, URZ, URZ ;  /* 0x0000003f3f3ff290 */ /* 0x000ff6000fffe03f */
[----:B------:R-:W-:Y:S01]  /*10110*/  @!UPT UIADD3 URZ, URZ, URZ, URZ ;  /* 0x0000003f3f3ff290 */ /* 0x000fe2000fffe03f */
[----:B------:R-:W-:Y:S01]  /*10120*/  STL.64 [R1+0xa0], R20 ;  /* 0x0000a01401007387 */ /* 0x000fe20000100a00 */
[----:B------:R-:W-:-:S03]  /*10130*/  IMAD.MOV.U32 R29, RZ, RZ, R23 ;  /* 0x000000ffff1d7224 */ /* 0x000fc600078e0017 */
[----:B------:R1:W-:Y:S04]  /*10140*/  STL [R1+0xa8], R22 ;  /* 0x0000a81601007387 */ /* 0x0003e80000100800 */
[----:B-1----:R-:W3:Y:S04]  /*10150*/  LDL.LU.64 R22, [R1+0x1108] ;  /* 0x0011080001167983 */ /* 0x002ee80000300a00 */
[----:B------:R-:W3:Y:S04]  /*10160*/  LDL.LU.64 R20, [R1+0x1100] ;  /* 0x0011000001147983 */ /* 0x000ee80000300a00 */
[----:B------:R-:W-:Y:S04]  /*10170*/  STL.64 [R1+0x10e0], R18 ;  /* 0x0010e01201007387 */ /* 0x000fe80000100a00 */
[----:B------:R1:W-:Y:S04]  /*10180*/  STL.64 [R1+0x10d8], R16 ;  /* 0x0010d81001007387 */ /* 0x0003e80000100a00 */
[----:B-1----:R-:W2:Y:S04]  /*10190*/  LDL.LU R16, [R1+0x340] ;  /* 0x0003400001107983 */ /* 0x002ea80000300800 */
[----:B------:R-:W2:Y:S04]  /*101a0*/  LDL.LU R17, [R1+0x344] ;  /* 0x0003440001117983 */ /* 0x000ea80000300800 */
[----:B------:R-:W2:Y:S04]  /*101b0*/  LDL.LU R18, [R1+0x348] ;  /* 0x0003480001127983 */ /* 0x000ea80000300800 */
[----:B------:R-:W-:Y:S01]  /*101c0*/  STL [R1+0x1070], R29 ;  /* 0x0010701d01007387 */ /* 0x000fe20000100800 */
[-C--:B---3--:R-:W-:Y:S11]  /*101d0*/  HMMA.1688.F32.TF32 R24, R20, R8.reuse, R24 ;  /* 0x000000081418723c */ /* 0x088ff60000081018 */
[----:B------:R-:W-:Y:S11]  /*101e0*/  @!UPT UIADD3 URZ, URZ, URZ, URZ ;  /* 0x0000003f3f3ff290 */ /* 0x000ff6000fffe03f */
[----:B------:R-:W-:Y:S01]  /*101f0*/  @!UPT UIADD3 URZ, URZ, URZ, URZ ;  /* 0x0000003f3f3ff290 */ /* 0x000fe2000fffe03f */
[----:B------:R-:W-:Y:S04]  /*10200*/  STL.64 [R1+0x90], R24 ;  /* 0x0000901801007387 */ /* 0x000fe80000100a00 */
[----:B------:R1:W-:Y:S04]  /*10210*/  STL.64 [R1+0x98], R26 ;  /* 0x0000981a01007387 */ /* 0x0003e80000100a00 */
[----:B-1----:R-:W2:Y:S04]  /*10220*/  LDL.LU.64 R26, [R1+0x10f8] ;  /* 0x0010f800011a7983 */ /* 0x002ea80000300a00 */
[----:B------:R-:W2:Y:S01]  /*10230*/  LDL.LU.64 R24, [R1+0x10f0] ;  /* 0x0010f00001187983 */ /* 0x000ea20000300a00 */
[----:B----4-:R-:W-:Y:S01]  /*10240*/  IMAD.MOV.U32 R19, RZ, RZ, R2 ;  /* 0x000000ffff137224 */ /* 0x010fe200078e0002 */
[----:B--2---:R-:W-:Y:S02]  /*10250*/  HMMA.1688.F32.TF32 R8, R24, R8, R12 ;  /* 0x000000081808723c */ /* 0x004fe4000008100c */
[----:B------:R-:W2:Y:S11]  /*10260*/  LDL.LU.64 R14, [R1+0x10e8] ;  /* 0x0010e800010e7983 */ /* 0x000eb60000300a00 */
[----:B------:R-:W-:Y:S10]  /*10270*/  @!UPT UIADD3 URZ, URZ, URZ, URZ ;  /* 0x0000003f3f3ff290 */ /* 0x000ff4000fffe03f */
[----:B------:R-:W-:Y:S01]  /*10280*/  STL [R1+0x220], R8 ;  /* 0x0002200801007387 */ /* 0x000fe20000100800 */
[----:B------:R-:W-:-:S03]  /*10290*/  IMAD.MOV.U32 R2, RZ, RZ, R11 ;  /* 0x000000ffff027224 */ /* 0x000fc600078e000b */
[----:B------:R-:W-:Y:S01]  /*102a0*/  STL.64 [R1+0x10c8], R26 ;  /* 0x0010c81a01007387 */ /* 0x000fe20000100a00 */
[----:B------:R-:W-:-:S03]  /*102b0*/  IMAD.MOV.U32 R13, RZ, RZ, R10 ;  /* 0x000000ffff0d7224 */ /* 0x000fc600078e000a */
[----:B------:R1:W-:Y:S01]  /*102c0*/  STL.64 [R1+0x10c0], R24 ;  /* 0x0010c01801007387 */ /* 0x0003e20000100a00 */
[----:B------:R-:W-:-:S03]  /*102d0*/  IMAD.MOV.U32 R12, RZ, RZ, R9 ;  /* 0x000000ffff0c7224 */ /* 0x000fc600078e0009 */
[----:B-1----:R-:W3:Y:S04]  /*102e0*/  LDL.LU R24, [R1+0x2b0] ;  /* 0x0002b00001187983 */ /* 0x002ee80000300800 */
[----:B------:R-:W3:Y:S04]  /*102f0*/  LDL.LU R25, [R1+0x2b4] ;  /* 0x0002b40001197983 */ /* 0x000ee80000300800 */
[----:B------:R-:W3:Y:S04]  /*10300*/  LDL.LU R26, [R1+0x2b8] ;  /* 0x0002b800011a7983 */ /* 0x000ee80000300800 */
[----:B------:R-:W3:Y:S04]  /*10310*/  LDL.LU R27, [R1+0x2bc] ;  /* 0x0002bc00011b7983 */ /* 0x000ee80000300800 */
[----:B------:R-:W-:Y:S04]  /*10320*/  STL [R1+0xf58], R2 ;  /* 0x000f580201007387 */ /* 0x000fe80000100800 */
[----:B------:R-:W-:Y:S04]  /*10330*/  STL [R1+0xf54], R13 ;  /* 0x000f540d01007387 */ /* 0x000fe80000100800 */
[----:B------:R-:W-:Y:S04]  /*10340*/  STL [R1+0xf50], R12 ;  /* 0x000f500c01007387 */ /* 0x000fe80000100800 */
[----:B--2---:R-:W-:Y:S04]  /*10350*/  STL.64 [R1+0x10d0], R14 ;  /* 0x0010d00e01007387 */ /* 0x004fe80000100a00 */
[----:B------:R-:W1:Y:S02]  /*10360*/  LDSM.16.M88.4 R12, [R3+0x2e000] ;  /* 0x02e00000030c783b */ /* 0x000e640000000200 */
[----:B-1----:R-:W-:Y:S02]  /*10370*/  HMMA.1688.F32.TF32 R4, R4, R12, R16 ;  /* 0x0000000c0404723c */ /* 0x002fe40000081010 */
[----:B------:R-:W-:Y:S04]  /*10380*/  STL.64 [R1+0x8], R14 ;  /* 0x0000080e01007387 */ /* 0x000fe80000100a00 */
[----:B------:R-:W-:Y:S04]  /*10390*/  STL [R1+0xa50], R3 ;  /* 0x000a500301007387 */ /* 0x000fe80000100800 */
[----:B------:R-:W2:Y:S04]  /*103a0*/  LDL.LU.64 R18, [R1+0x10e0] ;  /* 0x0010e00001127983 */ /* 0x000ea80000300a00 */
[----:B------:R-:W2:Y:S09]  /*103b0*/  LDL.LU.64 R16, [R1+0x10d8] ;  /* 0x0010d80001107983 */ /* 0x000eb20000300a00 */
[----:B------:R1:W-:Y:S01]  /*103c0*/  STL.64 [R1+0x80], R4 ;  /* 0x0000800401007387 */ /* 0x0003e20000100a00 */
[----:B------:R-:W-:-:S03]  /*103d0*/  IMAD.MOV.U32 R29, RZ, RZ, R7 ;  /* 0x000000ffff1d7224 */ /* 0x000fc600078e0007 */
[----:B------:R4:W-:Y:S04]  /*103e0*/  STL [R1+0x88], R6 ;  /* 0x0000880601007387 */ /* 0x0009e80000100800 */
[----:B-1----:R-:W2:Y:S04]  /*103f0*/  LDL.LU R4, [R1+0x310] ;  /* 0x0003100001047983 */ /* 0x002ea80000300800 */
[----:B------:R-:W2:Y:S04]  /*10400*/  LDL.LU R5, [R1+0x314] ;  /* 0x0003140001057983 */ /* 0x000ea80000300800 */
[----:B----4-:R-:W2:Y:S04]  /*10410*/  LDL.LU R6, [R1+0x318] ;  /* 0x0003180001067983 */ /* 0x010ea80000300800 */
[----:B------:R-:W2:Y:S01]  /*10420*/  LDL.LU R7, [R1+0x31c] ;  /* 0x00031c0001077983 */ /* 0x000ea20000300800 */
[----:B------:R-:W-:-:S02]  /*10430*/  IMAD.MOV.U32 R3, RZ, RZ, R12 ;  /* 0x000000ffff037224 */ /* 0x000fc400078e000c */
[----:B------:R-:W-:Y:S02]  /*10440*/  IMAD.MOV.U32 R2, RZ, RZ, R13 ;  /* 0x000000ffff027224 */ /* 0x000fe400078e000d */
[----:B------:R-:W-:Y:S02]  /*10450*/  IMAD.MOV.U32 R9, RZ, RZ, R14 ;  /* 0x000000ffff097224 */ /* 0x000fe400078e000e */
[----:B------:R-:W-:Y:S02]  /*10460*/  IMAD.MOV.U32 R8, RZ, RZ, R15 ;  /* 0x000000ffff087224 */ /* 0x000fe400078e000f */
[----:B------:R-:W4:Y:S01]  /*10470*/  LDL.LU.64 R14, [R1+0x10d0] ;  /* 0x0010d000010e7983 */ /* 0x000f220000300a00 */
[----:B--2---:R-:W-:Y:S11]  /*10480*/  HMMA.1688.F32.TF32 R16, R16, R12, R4 ;  /* 0x0000000c1010723c */ /* 0x004ff60000081004 */
[----:B------:R-:W-:Y:S11]  /*10490*/  @!UPT UIADD3 URZ, URZ, URZ, URZ ;  /* 0x0000003f3f3ff290 */ /* 0x000ff6000fffe03f */
[----:B------:R-:W-:Y:S02]  /*104a0*/  @!UPT UIADD3 URZ, URZ, URZ, URZ ;  /* 0x0000003f3f3ff290 */ /* 0x000fe4000fffe03f */
[----:B------:R-:W-:Y:S02]  /*104b0*/  IMAD.MOV.U32 R7, RZ, RZ, R16 ;  /* 0x000000ffff077224 */ /* 0x000fe400078e0010 */
[----:B------:R-:W-:Y:S02]  /*104c0*/  IMAD.MOV.U32 R6, RZ, RZ, R17 ;  /* 0x000000ffff067224 */ /* 0x000fe400078e0011 */
[----:B------:R-:W-:Y:S02]  /*104d0*/  IMAD.MOV.U32 R16, RZ, RZ, R3 ;  /* 0x000000ffff107224 */ /* 0x000fe400078e0003 */
[----:B------:R-:W-:-:S07]  /*104e0*/  IMAD.MOV.U32 R17, RZ, RZ, R2 ;  /* 0x000000ffff117224 */ /* 0x000fce00078e0002 */
[----:B---3--:R-:W-:Y:S01]  /*104f0*/  HMMA.1688.F32.TF32 R20, R20, R16, R24 ;  /* 0x000000101414723c */ /* 0x008fe20000081018 */
[----:B------:R-:W2:Y:S04]  /*10500*/  LDL.LU.64 R26, [R1+0x10c8] ;  /* 0x0010c800011a7983 */ /* 0x000ea80000300a00 */
[----:B------:R-:W2:Y:S11]  /*10510*/  LDL.LU.64 R24, [R1+0x10c0] ;  /* 0x0010c00001187983 */ /* 0x000eb60000300a00 */
[----:B------:R-:W-:Y:S08]  /*10520*/  @!UPT UIADD3 URZ, URZ, URZ, URZ ;  /* 0x0000003f3f3ff290 */ /* 0x000ff0000fffe03f */
[----:B------:R-:W-:Y:S02]  /*10530*/  IMAD.MOV.U32 R2, RZ, RZ, R20 ;  /* 0x000000ffff027224 */ /* 0x000fe400078e0014 */
[----:B------:R-:W-:Y:S02]  /*10540*/  IMAD.MOV.U32 R20, RZ, RZ, R0 ;  /* 0x000000ffff147224 */ /* 0x000fe400078e0000 */
[----:B------:R-:W-:Y:S01]  /*10550*/  IMAD.MOV.U32 R13, RZ, RZ, R21 ;  /* 0x000000ffff0d7224 */ /* 0x000fe200078e0015 */
[----:B------:R-:W3:Y:S01]  /*10560*/  LDL.LU R0, [R1+0x10bc] ;  /* 0x0010bc0001007983 */ /* 0x000ee20000300800 */
[----:B------:R-:W-:Y:S02]  /*10570*/  IMAD.MOV.U32 R12, RZ, RZ, R22 ;  /* 0x000000ffff0c7224 */ /* 0x000fe400078e0016 */
[----:B------:R-:W-:Y:S01]  /*10580*/  IMAD.MOV.U32 R22, RZ, RZ, R28 ;  /* 0x000000ffff167224 */ /* 0x000fe200078e001c */
[----:B------:R-:W2:Y:S01]  /*10590*/  LDL.LU R21, [R1+0x184] ;  /* 0x0001840001157983 */ /* 0x000ea20000300800 */
[----:B------:R-:W-:-:S03]  /*105a0*/  IMAD.MOV.U32 R3, RZ, RZ, R23 ;  /* 0x000000ffff037224 */ /* 0x000fc600078e0017 */
[----:B------:R-:W2:Y:S04]  /*105b0*/  LDL.LU R28, [R1+0x10b8] ;  /* 0x0010b800011c7983 */ /* 0x000ea80000300800 */
[----:B------:R-:W2:Y:S04]  /*105c0*/  LDL.LU R23, [R1+0x18c] ;  /* 0x00018c0001177983 */ /* 0x000ea80000300800 */
[----:B----4-:R-:W-:Y:S04]  /*105d0*/  STL.64 [R1+0x1080], R14 ;  /* 0x0010800e01007387 */ /* 0x010fe80000100a00 */
[----:B------:R1:W-:Y:S01]  /*105e0*/  STL.64 [R1+0x1078], R12 ;  /* 0x0010780c01007387 */ /* 0x0003e20000100a00 */
[----:B------:R-:W-:-:S03]  /*105f0*/  IMAD.MOV.U32 R5, RZ, RZ, R18 ;  /* 0x000000ffff057224 */ /* 0x000fc600078e0012 */
[----:B------:R-:W4:Y:S01]  /*10600*/  LDL.64 R10, [R1+0x68] ;  /* 0x00006800010a7983 */ /* 0x000f220000100a00 */
[----:B------:R-:W-:-:S03]  /*10610*/  IMAD.MOV.U32 R4, RZ, RZ, R19 ;  /* 0x000000ffff047224 */ /* 0x000fc600078e0013 */
[----:B---3--:R-:W-:Y:S04]  /*10620*/  LDS R18, [R0+0x7000] ;  /* 0x0070000000127984 */ /* 0x008fe80000000800 */
[----:B--2---:R-:W-:Y:S01]  /*10630*/  LDS R19, [R28+0x7000] ;  /* 0x007000001c137984 */ /* 0x004fe20000000800 */
[----:B-1----:R-:W-:Y:S03]  /*10640*/  HMMA.1688.F32.TF32 R12, R24, R16, R20 ;  /* 0x00000010180c723c */ /* 0x002fe60000081014 */
[----:B------:R-:W-:Y:S04]  /*10650*/  LDS R22, [R0+0x7100] ;  /* 0x0071000000167984 */ /* 0x000fe80000000800 */
[----:B------:R-:W1:Y:S04]  /*10660*/  LDS R23, [R28+0x7100] ;  /* 0x007100001c177984 */ /* 0x000e680000000800 */
[----:B------:R-:W-:Y:S04]  /*10670*/  LDS R20, [R0+0x6100] ;  /* 0x0061000000147984 */ /* 0x000fe80000000800 */
[----:B------:R-:W2:Y:S04]  /*10680*/  LDS R21, [R28+0x6100] ;  /* 0x006100001c157984 */ /* 0x000ea80000000800 */
[----:B------:R-:W-:Y:S04]  /*10690*/  LDS R26, [R0+0x7200] ;  /* 0x00720000001a7984 */ /* 0x000fe80000000800 */
[----:B------:R-:W3:Y:S04]  /*106a0*/  LDS R27, [R28+0x7200] ;  /* 0x007200001c1b7984 */ /* 0x000ee80000000800 */
[----:B------:R-:W-:Y:S04]  /*106b0*/  LDS R24, [R0+0x6200] ;  /* 0x0062000000187984 */ /* 0x000fe80000000800 */
[----:B------:R-:W4:Y:S04]  /*106c0*/  LDS R25, [R28+0x6200] ;  /* 0x006200001c197984 */ /* 0x000f280000000800 */
[----:B------:R-:W-:Y:S04]  /*106d0*/  STL.64 [R1+0x200], R12 ;  /* 0x0002000c01007387 */ /* 0x000fe80000100a00 */
[----:B------:R-:W-:Y:S04]  /*106e0*/  STL.64 [R1+0x208], R14 ;  /* 0x0002080e01007387 */ /* 0x000fe80000100a00 */
[----:B------:R-:W-:Y:S04]  /*106f0*/  LDS R16, [R0+0x6000] ;  /* 0x0060000000107984 */ /* 0x000fe80000000800 */
[----:B-1----:R-:W-:Y:S04]  /*10700*/  STL.64 [R1+0x1030], R22 ;  /* 0x0010301601007387 */ /* 0x002fe80000100a00 */
[----:B------:R-:W1:Y:S04]  /*10710*/  LDS R17, [R28+0x6000] ;  /* 0x006000001c117984 */ /* 0x000e680000000800 */
[----:B--2---:R-:W-:Y:S04]  /*10720*/  STL.64 [R1+0x1028], R20 ;  /* 0x0010281401007387 */ /* 0x004fe80000100a00 */
[----:B---3--:R2:W-:Y:S04]  /*10730*/  STL.64 [R1+0xf78], R26 ;  /* 0x000f781a01007387 */ /* 0x0085e80000100a00 */
[----:B----4-:R3:W-:Y:S01]  /*10740*/  STL.64 [R1+0xf70], R24 ;  /* 0x000f701801007387 */ /* 0x0107e20000100a00 */
[----:B--2---:R-:W-:-:S02]  /*10750*/  IMAD.MOV.U32 R26, RZ, RZ, R5 ;  /* 0x000000ffff1a7224 */ /* 0x004fc400078e0005 */
[----:B------:R-:W-:Y:S01]  /*10760*/  IMAD.MOV.U32 R27, RZ, RZ, R4 ;  /* 0x000000ffff1b7224 */ /* 0x000fe200078e0004 */
[----:B------:R-:W-:Y:S01]  /*10770*/  LDS R5, [R28+0x6300] ;  /* 0x006300001c057984 */ /* 0x000fe20000000800 */
[----:B---3--:R-:W-:Y:S02]  /*10780*/  IMAD.MOV.U32 R24, RZ, RZ, R7 ;  /* 0x000000ffff187224 */ /* 0x008fe400078e0007 */
[----:B------:R-:W-:Y:S01]  /*10790*/  IMAD.MOV.U32 R25, RZ, RZ, R6 ;  /* 0x000000ffff197224 */ /* 0x000fe200078e0006 */
[----:B------:R2:W-:Y:S04]  /*107a0*/  STL.64 [R1+0xf88], R26 ;  /* 0x000f881a01007387 */ /* 0x0005e80000100a00 */
[----:B------:R-:W-:Y:S04]  /*107b0*/  STL.64 [R1+0xf80], R24 ;  /* 0x000f801801007387 */ /* 0x000fe80000100a00 */
[----:B------:R-:W-:Y:S04]  /*107c0*/  LDS R6, [R0+0x7300] ;  /* 0x0073000000067984 */ /* 0x000fe80000000800 */
[----:B--2---:R-:W2:Y:S04]  /*107d0*/  LDL R26, [R1+0x18] ;  /* 0x00001800011a7983 */ /* 0x004ea80000100800 */
[----:B------:R-:W2:Y:S04]  /*107e0*/  LDL R27, [R1+0x1c] ;  /* 0x00001c00011b7983 */ /* 0x000ea80000100800 */
[----:B------:R-:W3:Y:S04]  /*107f0*/  LDL.LU R12, [R1+0x1a0] ;  /* 0x0001a000010c7983 */ /* 0x000ee80000300800 */
[----:B------:R-:W3:Y:S04]  /*10800*/  LDL.LU R13, [R1+0x1a4] ;  /* 0x0001a400010d7983 */ /* 0x000ee80000300800 */
[----:B------:R-:W4:Y:S04]  /*10810*/  LDL.LU R14, [R1+0x1a8] ;  /* 0x0001a800010e7983 */ /* 0x000f280000300800 */
[----:B------:R-:W4:Y:S04]  /*10820*/  LDL.LU R15, [R1+0x1ac] ;  /* 0x0001ac00010f7983 */ /* 0x000f280000300800 */
[----:B------:R-:W1:Y:S04]  /*10830*/  LDS R7, [R28+0x7300] ;  /* 0x007300001c077984 */ /* 0x000e680000000800 */
[----:B------:R-:W1:Y:S04]  /*10840*/  LDS R4, [R0+0x6300] ;  /* 0x0063000000047984 */ /* 0x000e680000000800 */
[----:B----4-:R-:W-:Y:S04]  /*10850*/  STL.64 [R1+0x10b0], R14 ;  /* 0x0010b00e01007387 */ /* 0x010fe80000100a00 */
[----:B---3--:R3:W-:Y:S04]  /*10860*/  STL.64 [R1+0x10a8], R12 ;  /* 0x0010a80c01007387 */ /* 0x0087e80000100a00 */
[----:B---3--:R-:W1:Y:S04]  /*10870*/  LDL.LU R12, [R1+0x1e0] ;  /* 0x0001e000010c7983 */ /* 0x008e680000300800 */
[----:B------:R-:W1:Y:S04]  /*10880*/  LDL.LU R13, [R1+0x1e4] ;  /* 0x0001e400010d7983 */ /* 0x000e680000300800 */
[----:B------:R-:W1:Y:S04]  /*10890*/  LDL.LU R14, [R1+0x1e8] ;  /* 0x0001e800010e7983 */ /* 0x000e680000300800 */
[----:B------:R-:W1:Y:S04]  /*108a0*/  LDL.LU R15, [R1+0x1ec] ;  /* 0x0001ec00010f7983 */ /* 0x000e680000300800 */
[----:B------:R-:W3:Y:S04]  /*108b0*/  LDL.LU R20, [R1+0x140] ;  /* 0x0001400001147983 */ /* 0x000ee80000300800 */
[----:B------:R-:W3:Y:S04]  /*108c0*/  LDL.LU R21, [R1+0x144] ;  /* 0x0001440001157983 */ /* 0x000ee80000300800 */
[----:B------:R-:W3:Y:S04]  /*108d0*/  LDL.LU R22, [R1+0x148] ;  /* 0x0001480001167983 */ /* 0x000ee80000300800 */
[----:B------:R-:W3:Y:S04]  /*108e0*/  LDL.LU R23, [R1+0x14c] ;  /* 0x00014c0001177983 */ /* 0x000ee80000300800 */
[----:B--2---:R2:W-:Y:S04]  /*108f0*/  STL.64 [R1+0x1048], R26 ;  /* 0x0010481a01007387 */ /* 0x0045e80000100a00 */
[----:B--2---:R-:W2:Y:S04]  /*10900*/  LDL.64 R26, [R1+0x28] ;  /* 0x00002800011a7983 */ /* 0x004ea80000100a00 */
[----:B--2---:R2:W-:Y:S04]  /*10910*/  STL.64 [R1+0x1050], R26 ;  /* 0x0010501a01007387 */ /* 0x0045e80000100a00 */
[----:B--2---:R-:W2:Y:S01]  /*10920*/  LDL.64 R26, [R1+0x38] ;  /* 0x00003800011a7983 */ /* 0x004ea20000100a00 */
[----:B-1----:R-:W-:Y:S03]  /*10930*/  HMMA.1688.F32.TF32 R12, R16, R10, R12 ;  /* 0x0000000a100c723c */ /* 0x002fe6000008100c */
[----:B--2---:R1:W-:Y:S04]  /*10940*/  STL.64 [R1+0x1068], R26 ;  /* 0x0010681a01007387 */ /* 0x0043e80000100a00 */
[----:B-1----:R-:W2:Y:S04]  /*10950*/  LDL.64 R26, [R1+0x48] ;  /* 0x00004800011a7983 */ /* 0x002ea80000100a00 */
[----:B------:R1:W-:Y:S04]  /*10960*/  STL.64 [R1+0xed8], R6 ;  /* 0x000ed80601007387 */ /* 0x0003e80000100a00 */
[----:B------:R4:W-:Y:S08]  /*10970*/  STL.64 [R1+0xed0], R4 ;  /* 0x000ed00401007387 */ /* 0x0009f00000100a00 */
[----:B------:R-:W-:Y:S04]  /*10980*/  STL.64 [R1+0x180], R12 ;  /* 0x0001800c01007387 */ /* 0x000fe80000100a00 */
[----:B------:R3:W-:Y:S01]  /*10990*/  STL.64 [R1+0x188], R14 ;  /* 0x0001880e01007387 */ /* 0x0007e20000100a00 */
[----:B-1----:R-:W-:-:S02]  /*109a0*/  IMAD.MOV.U32 R6, RZ, RZ, R9 ;  /* 0x000000ffff067224 */ /* 0x002fc400078e0009 */
[----:B------:R-:W-:Y:S02]  /*109b0*/  IMAD.MOV.U32 R7, RZ, RZ, R8 ;  /* 0x000000ffff077224 */ /* 0x000fe400078e0008 */
[----:B----4-:R-:W-:Y:S02]  /*109c0*/  IMAD.MOV.U32 R5, RZ, RZ, R10 ;  /* 0x000000ffff057224 */ /* 0x010fe400078e000a */
[----:B------:R-:W-:Y:S01]  /*109d0*/  IMAD.MOV.U32 R4, RZ, RZ, R11 ;  /* 0x000000ffff047224 */ /* 0x000fe200078e000b */
[----:B---3--:R-:W3:Y:S04]  /*109e0*/  LDL.LU.64 R14, [R1+0x10b0] ;  /* 0x0010b000010e7983 */ /* 0x008ee80000300a00 */
[----:B------:R-:W3:Y:S04]  /*109f0*/  LDL.LU.64 R12, [R1+0x10a8] ;  /* 0x0010a800010c7983 */ /* 0x000ee80000300a00 */
[----:B------:R-:W4:Y:S04]  /*10a00*/  LDL.LU.64 R10, [R1+0x10a0] ;  /* 0x0010a000010a7983 */ /* 0x000f280000300a00 */
[----:B------:R-:W2:Y:S04]  /*10a10*/  LDL.LU.64 R8, [R1+0x1098] ;  /* 0x0010980001087983 */ /* 0x000ea80000300a00 */
[----:B------:R4:W-:Y:S04]  /*10a20*/  STL.64 [R1+0x1040], R6 ;  /* 0x0010400601007387 */ /* 0x0009e80000100a00 */
[----:B------:R2:W-:Y:S01]  /*10a30*/  STL.64 [R1+0x1038], R4 ;  /* 0x0010380401007387 */ /* 0x0005e20000100a00 */
[----:B----4-:R-:W-:-:S02]  /*10a40*/  IMAD.MOV.U32 R6, RZ, RZ, R10 ;  /* 0x000000ffff067224 */ /* 0x010fc400078e000a */
[----:B--2---:R-:W-:Y:S02]  /*10a50*/  IMAD.MOV.U32 R4, RZ, RZ, R9 ;  /* 0x000000ffff047224 */ /* 0x004fe400078e0009 */
[----:B------:R-:W2:Y:S01]  /*10a60*/  LDL.LU R9, [R1+0x1094] ;  /* 0x0010940001097983 */ /* 0x000ea20000300800 */
[----:B------:R-:W-:Y:S02]  /*10a70*/  IMAD.MOV.U32 R5, RZ, RZ, R8 ;  /* 0x000000ffff057224 */ /* 0x000fe400078e0008 */
[----:B------:R-:W-:Y:S01]  /*10a80*/  IMAD.MOV.U32 R7, RZ, RZ, R11 ;  /* 0x000000ffff077224 */ /* 0x000fe200078e000b */
[----:B------:R-:W2:Y:S04]  /*10a90*/  LDL.LU R8, [R1+0x1090] ;  /* 0x0010900001087983 */ /* 0x000ea80000300800 */
[----:B------:R-:W3:Y:S04]  /*10aa0*/  LDL.LU R10, [R1+0x108c] ;  /* 0x00108c00010a7983 */ /* 0x000ee80000300800 */
[----:B------:R-:W3:Y:S04]  /*10ab0*/  LDL.LU R11, [R1+0x1088] ;  /* 0x00108800010b7983 */ /* 0x000ee80000300800 */
[----:B------:R-:W-:Y:S04]  /*10ac0*/  STL.64 [R1+0x1060], R6 ;  /* 0x0010600601007387 */ /* 0x000fe80000100a00 */
[----:B------:R1:W-:Y:S04]  /*10ad0*/  STL.64 [R1+0x1058], R4 ;  /* 0x0010580401007387 */ /* 0x0003e80000100a00 */
[----:B-1----:R-:W4:Y:S04]  /*10ae0*/  LDL.LU R4, [R1+0xf0] ;  /* 0x0000f00001047983 */ /* 0x002f280000300800 */
[----:B------:R-:W4:Y:S04]  /*10af0*/  LDL.LU R5, [R1+0xf4] ;  /* 0x0000f40001057983 */ /* 0x000f280000300800 */
[----:B------:R-:W4:Y:S04]  /*10b00*/  LDL.LU R6, [R1+0xf8] ;  /* 0x0000f80001067983 */ /* 0x000f280000300800 */
[----:B------:R-:W4:Y:S01]  /*10b10*/  LDL.LU R7, [R1+0xfc] ;  /* 0x0000fc0001077983 */ /* 0x000f220000300800 */
[C---:B---3--:R-:W-:Y:S11]  /*10b20*/  HMMA.1688.F32.TF32 R12, R16.reuse, R10, R12 ;  /* 0x0000000a100c723c */ /* 0x048ff6000008100c */
[----:B------:R-:W-:Y:S11]  /*10b30*/  @!UPT UIADD3 URZ, URZ, URZ, URZ ;  /* 0x0000003f3f3ff290 */ /* 0x000ff6000fffe03f */
[----:B------:R-:W-:Y:S01]  /*10b40*/  @!UPT UIADD3 URZ, URZ, URZ, URZ ;  /* 0x0000003f3f3ff290 */ /* 0x000fe2000fffe03f */
[----:B------:R-:W-:Y:S04]  /*10b50*/  STL.64 [R1+0x1a0], R12 ;  /* 0x0001a00c01007387 */ /* 0x000fe80000100a00 */
[----:B------:R1:W-:Y:S04]  /*10b60*/  STL.64 [R1+0x1a8], R14 ;  /* 0x0001a80e01007387 */ /* 0x0003e80000100a00 */
[----:B-1----:R-:W3:Y:S04]  /*10b70*/  LDL.LU.64 R14, [R1+0x1080] ;  /* 0x00108000010e7983 */ /* 0x002ee80000300a00 */
[----:B------:R-:W4:Y:S04]  /*10b80*/  LDL.LU.64 R12, [R1+0x1078] ;  /* 0x00107800010c7983 */ /* 0x000f280000300a00 */
[----:B------:R-:W-:Y:S04]  /*10b90*/  STL.64 [R1+0x1000], R10 ;  /* 0x0010000a01007387 */ /* 0x000fe80000100a00 */
[----:B--2---:R1:W-:Y:S04]  /*10ba0*/  STL.64 [R1+0xff8], R8 ;  /* 0x000ff80801007387 */ /* 0x0043e80000100a00 */
[----:B-1----:R-:W2:Y:S04]  /*10bb0*/  LDL.LU R8, [R1+0x100] ;  /* 0x0001000001087983 */ /* 0x002ea80000300800 */
[----:B------:R-:W2:Y:S04]  /*10bc0*/  LDL.LU R9, [R1+0x104] ;  /* 0x0001040001097983 */ /* 0x000ea80000300800 */
[----:B------:R-:W2:Y:S04]  /*10bd0*/  LDL.LU R10, [R1+0x108] ;  /* 0x00010800010a7983 */ /* 0x000ea80000300800 */
[----:B------:R-:W2:Y:S01]  /*10be0*/  LDL.LU R11, [R1+0x10c] ;  /* 0x00010c00010b7983 */ /* 0x000ea20000300800 */
[C---:B---3--:R-:W-:Y:S11]  /*10bf0*/  HMMA.1688.F32.TF32 R20, R16.reuse, R14, R20 ;  /* 0x0000000e1014723c */ /* 0x048ff60000081014 */
[----:B------:R-:W-:Y:S11]  /*10c00*/  @!UPT UIADD3 URZ, URZ, URZ, URZ ;  /* 0x0000003f3f3ff290 */ /* 0x000ff6000fffe03f */
[----:B------:R-:W-:Y:S01]  /*10c10*/  @!UPT UIADD3 URZ, URZ, URZ, URZ ;  /* 0x0000003f3f3ff290 */ /* 0x000fe2000fffe03f */
[----:B------:R1:W-:Y:S01]  /*10c20*/  STL.64 [R1+0x280], R20 ;  /* 0x0002801401007387 */ /* 0x0003e20000100a00 */
[----:B--2---:R-:W-:Y:S03]  /*10c30*/  HMMA.1688.F32.TF32 R8, R16, R26, R8 ;  /* 0x0000001a1008723c */ /* 0x004fe60000081008 */
[----:B------:R2:W-:Y:S04]  /*10c40*/  STL.64 [R1+0x288], R22 ;  /* 0x0002881601007387 */ /* 0x0005e80000100a00 */
[----:B-1----:R-:W3:Y:S04]  /*10c50*/  LDL.LU R20, [R1+0x80] ;  /* 0x0000800001147983 */ /* 0x002ee80000300800 */
[----:B------:R-:W3:Y:S04]  /*10c60*/  LDL.LU R21, [R1+0x84] ;  /* 0x0000840001157983 */ /* 0x000ee80000300800 */
[----:B--2---:R-:W3:Y:S01]  /*10c70*/  LDL.LU R22, [R1+0x88] ;  /* 0x0000880001167983 */ /* 0x004ee20000300800 */
[----:B------:R-:W-:-:S03]  /*10c80*/  IMAD.MOV.U32 R23, RZ, RZ, R29 ;  /* 0x000000ffff177224 */ /* 0x000fc600078e001d */
[----:B------:R-:W2:Y:S04]  /*10c90*/  LDL.LU R29, [R1+0x1070] ;  /* 0x00107000011d7983 */ /* 0x000ea80000300800 */
[----:B------:R-:W-:Y:S04]  /*10ca0*/  STL.64 [R1+0xff0], R14 ;  /* 0x000ff00e01007387 */ /* 0x000fe80000100a00 */
[----:B----4-:R1:W-:Y:S04]  /*10cb0*/  STL.64 [R1+0xfe8], R12 ;  /* 0x000fe80c01007387 */ /* 0x0103e80000100a00 */
[----:B-1----:R-:W4:Y:S04]  /*10cc0*/  LDL.LU R12, [R1+0xd0] ;  /* 0x0000d000010c7983 */ /* 0x002f280000300800 */
[----:B------:R-:W4:Y:S04]  /*10cd0*/  LDL.LU R13, [R1+0xd4] ;  /* 0x0000d400010d7983 */ /* 0x000f280000300800 */
[----:B------:R-:W4:Y:S04]  /*10ce0*/  LDL.LU R14, [R1+0xd8] ;  /* 0x0000d800010e7983 */ /* 0x000f280000300800 */
[----:B------:R-:W4:Y:S04]  /*10cf0*/  LDL.LU R15, [R1+0xdc] ;  /* 0x0000dc00010f7983 */ /* 0x000f280000300800 */
[----:B------:R1:W-:Y:S04]  /*10d00*/  STL.64 [R1+0x2c0], R8 ;  /* 0x0002c00801007387 */ /* 0x0003e80000100a00 */
[----:B------:R2:W-:Y:S01]  /*10d10*/  STL.64 [R1+0x2c8], R10 ;  /* 0x0002c80a01007387 */ /* 0x0005e20000100a00 */
[----:B-1----:R-:W-:-:S02]  /*10d20*/  IMAD.MOV.U32 R9, RZ, RZ, R26 ;  /* 0x000000ffff097224 */ /* 0x002fc400078e001a */
[----:B------:R-:W-:Y:S02]  /*10d30*/  IMAD.MOV.U32 R8, RZ, RZ, R27 ;  /* 0x000000ffff087224 */ /* 0x000fe400078e001b */
[----:B------:R-:W2:Y:S02]  /*10d40*/  LDL.LU.64 R26, [R1+0x1068] ;  /* 0x00106800011a7983 */ /* 0x000ea40000300a00 */
[C---:B--2---:R-:W-:Y:S01]  /*10d50*/  HMMA.1688.F32.TF32 R4, R16.reuse, R26, R4 ;  /* 0x0000001a1004723c */ /* 0x044fe20000081004 */
[----:B------:R-:W-:Y:S02]  /*10d60*/  IMAD.MOV.U32 R11, RZ, RZ, R26 ;  /* 0x000000ffff0b7224 */ /* 0x000fe400078e001a */
[----:B------:R-:W-:Y:S11]  /*10d70*/  IMAD.MOV.U32 R10, RZ, RZ, R27 ;  /* 0x000000ffff0a7224 */ /* 0x000ff600078e001b */
[----:B------:R-:W-:Y:S09]  /*10d80*/  @!UPT UIADD3 URZ, URZ, URZ, URZ ;  /* 0x0000003f3f3ff290 */ /* 0x000ff2000fffe03f */
[----:B------:R-:W-:Y:S04]  /*10d90*/  STL.64 [R1+0x2f0], R4 ;  /* 0x0002f00401007387 */ /* 0x000fe80000100a00 */
[----:B------:R1:W-:Y:S04]  /*10da0*/  STL.64 [R1+0x2f8], R6 ;  /* 0x0002f80601007387 */ /* 0x0003e80000100a00 */
[----:B-1----:R-:W2:Y:S04]  /*10db0*/  LDL.LU.64 R6, [R1+0x1060] ;  /* 0x0010600001067983 */ /* 0x002ea80000300a00 */
[----:B------:R-:W2:Y:S04]  /*10dc0*/  LDL.LU.64 R4, [R1+0x1058] ;  /* 0x0010580001047983 */ /* 0x000ea80000300a00 */
[----:B------:R-:W4:Y:S02]  /*10dd0*/  LDL.LU.64 R26, [R1+0x1050] ;  /* 0x00105000011a7983 */ /* 0x000f240000300a00 */
[C---:B----4-:R-:W-:Y:S11]  /*10de0*/  HMMA.1688.F32.TF32 R12, R16.reuse, R26, R12 ;  /* 0x0000001a100c723c */ /* 0x050ff6000008100c */
[----:B------:R-:W-:Y:S11]  /*10df0*/  @!UPT UIADD3 URZ, URZ, URZ, URZ ;  /* 0x0000003f3f3ff290 */ /* 0x000ff6000fffe03f */
[----:B------:R-:W-:Y:S01]  /*10e00*/  @!UPT UIADD3 URZ, URZ, URZ, URZ ;  /* 0x0000003f3f3ff290 */ /* 0x000fe2000fffe03f */
[----:B------:R1:W-:Y:S04]  /*10e10*/  STL.64 [R1+0x310], R12 ;  /* 0x0003100c01007387 */ /* 0x0003e80000100a00 */
[----:B------:R-:W-:Y:S01]  /*10e20*/  STL.64 [R1+0x318], R14 ;  /* 0x0003180e01007387 */ /* 0x000fe20000100a00 */
[----:B-1----:R-:W-:Y:S02]  /*10e30*/  IMAD.MOV.U32 R13, RZ, RZ, R26 ;  /* 0x000000ffff0d7224 */ /* 0x002fe400078e001a */
[----:B------:R-:W-:Y:S02]  /*10e40*/  IMAD.MOV.U32 R12, RZ, RZ, R27 ;  /* 0x000000ffff0c7224 */ /* 0x000fe400078e001b */
[----:B------:R-:W2:Y:S02]  /*10e50*/  LDL.LU.64 R26, [R1+0x1048] ;  /* 0x00104800011a7983 */ /* 0x000ea40000300a00 */
[----:B--2---:R-:W-:Y:S11]  /*10e60*/  HMMA.1688.F32.TF32 R4, R16, R26, R4 ;  /* 0x0000001a1004723c */ /* 0x004ff60000081004 */
[----:B------:R-:W-:Y:S11]  /*10e70*/  @!UPT UIADD3 URZ, URZ, URZ, URZ ;  /* 0x0000003f3f3ff290 */ /* 0x000ff6000fffe03f */
[----:B------:R-:W-:Y:S01]  /*10e80*/  @!UPT UIADD3 URZ, URZ, URZ, URZ ;  /* 0x0000003f3f3ff290 */ /* 0x000fe2000fffe03f */
[----:B------:R-:W-:Y:S04]  /*10e90*/  STL.64 [R1+0x320], R4 ;  /* 0x0003200401007387 */ /* 0x000fe80000100a00 */
[----:B------:R1:W-:Y:S04]  /*10ea0*/  STL.64 [R1+0x328], R6 ;  /* 0x0003280601007387 */ /* 0x0003e80000100a00 */
[----:B-1----:R-:W3:Y:S04]  /*10eb0*/  LDL.LU.64 R6, [R1+0x1040] ;  /* 0x0010400001067983 */ /* 0x002ee80000300a00 */
        /* <DEDUP_REMOVED lines=8> */
[----:B------:R-:W4:Y:S04]  /*10f40*/  LDL.LU R12, [R1+0x1b0] ;  /* 0x0001b000010c7983 */ /* 0x000f280000300800 */
[----:B------:R-:W4:Y:S04]  /*10f50*/  LDL.LU R13, [R1+0x1b4] ;  /* 0x0001b400010d7983 */ /* 0x000f280000300800 */
[----:B------:R-:W4:Y:S04]  /*10f60*/  LDL.LU R14, [R1+0x1b8] ;  /* 0x0001b800010e7983 */ /* 0x000f280000300800 */
[----:B------:R-:W4:Y:S01]  /*10f70*/  LDL.LU R15, [R1+0x1bc] ;  /* 0x0001bc00010f7983 */ /* 0x000f220000300800 */
[----:B-1----:R-:W-:-:S02]  /*10f80*/  IMAD.MOV.U32 R26, RZ, RZ, R9 ;  /* 0x000000ffff1a7224 */ /* 0x002fc400078e0009 */
[----:B------:R-:W-:Y:S01]  /*10f90*/  IMAD.MOV.U32 R27, RZ, RZ, R8 ;  /* 0x000000ffff1b7224 */ /* 0x000fe200078e0008 */
[----:B---3--:R-:W-:Y:S01]  /*10fa0*/  HMMA.1688.F32.TF32 R16, R16, R6, R20 ;  /* 0x000000061010723c */ /* 0x008fe20000081014 */
[----:B--2---:R-:W-:Y:S02]  /*10fb0*/  IMAD.MOV.U32 R11, RZ, RZ, R4 ;  /* 0x000000ffff0b7224 */ /* 0x004fe400078e0004 */
[----:B------:R-:W-:Y:S01]  /*10fc0*/  IMAD.MOV.U32 R10, RZ, RZ, R5 ;  /* 0x000000ffff0a7224 */ /* 0x000fe200078e0005 */
[----:B----4-:R-:W-:Y:S04]  /*10fd0*/  STL.64 [R1+0x1010], R14 ;  /* 0x0010100e01007387 */ /* 0x010fe80000100a00 */
[----:B------:R1:W-:Y:S04]  /*10fe0*/  STL.64 [R1+0x1008], R12 ;  /* 0x0010080c01007387 */ /* 0x0003e80000100a00 */
[----:B-1----:R-:W2:Y:S04]  /*10ff0*/  LDL.LU R12, [R1+0x1c0] ;  /* 0x0001c000010c7983 */ /* 0x002ea80000300800 */
[----:B------:R-:W2:Y:S04]  /*11000*/  LDL.LU R13, [R1+0x1c4] ;  /* 0x0001c400010d7983 */ /* 0x000ea80000300800 */
[----:B------:R-:W2:Y:S04]  /*11010*/  LDL.LU R14, [R1+0x1c8] ;  /* 0x0001c800010e7983 */ /* 0x000ea80000300800 */
[----:B------:R-:W2:Y:S04]  /*11020*/  LDL.LU R15, [R1+0x1cc] ;  /* 0x0001cc00010f7983 */ /* 0x000ea80000300800 */
[----:B------:R1:W-:Y:S04]  /*11030*/  STL.64 [R1+0xfe0], R26 ;  /* 0x000fe01a01007387 */ /* 0x0003e80000100a00 */
[----:B------:R-:W3:Y:S04]  /*11040*/  LDL.LU R24, [R1+0x170] ;  /* 0x0001700001187983 */ /* 0x000ee80000300800 */
[----:B------:R-:W3:Y:S04]  /*11050*/  LDL.LU R25, [R1+0x174] ;  /* 0x0001740001197983 */ /* 0x000ee80000300800 */
[----:B-1----:R-:W3:Y:S04]  /*11060*/  LDL.LU R26, [R1+0x178] ;  /* 0x00017800011a7983 */ /* 0x002ee80000300800 */
[----:B------:R-:W3:Y:S04]  /*11070*/  LDL.LU R27, [R1+0x17c] ;  /* 0x00017c00011b7983 */ /* 0x000ee80000300800 */
[----:B------:R-:W2:Y:S04]  /*11080*/  LDL.LU.64 R22, [R1+0x1030] ;  /* 0x0010300001167983 */ /* 0x000ea80000300a00 */
[----:B------:R-:W2:Y:S04]  /*11090*/  LDL.LU.64 R20, [R1+0x1028] ;  /* 0x0010280001147983 */ /* 0x000ea80000300a00 */
[----:B------:R1:W-:Y:S04]  /*110a0*/  STL.64 [R1+0xf90], R6 ;  /* 0x000f900601007387 */ /* 0x0003e80000100a00 */
[----:B------:R-:W4:Y:S04]  /*110b0*/  LDL.LU R4, [R1+0xa0] ;  /* 0x0000a00001047983 */ /* 0x000f280000300800 */
[----:B------:R-:W-:Y:S04]  /*110c0*/  STL.64 [R1+0x330], R16 ;  /* 0x0003301001007387 */ /* 0x000fe80000100a00 */
[----:B------:R-:W-:Y:S04]  /*110d0*/  STL.64 [R1+0x338], R18 ;  /* 0x0003381201007387 */ /* 0x000fe80000100a00 */
[----:B------:R-:W4:Y:S04]  /*110e0*/  LDL.LU R5, [R1+0xa4] ;  /* 0x0000a40001057983 */ /* 0x000f280000300800 */
[----:B-1----:R-:W2:Y:S01]  /*110f0*/  LDL.LU R6, [R1+0xa8] ;  /* 0x0000a80001067983 */ /* 0x002ea20000300800 */
[----:B------:R-:W-:-:S03]  /*11100*/  IMAD.MOV.U32 R7, RZ, RZ, R29 ;  /* 0x000000ffff077224 */ /* 0x000fc600078e001d */
[----:B------:R-:W3:Y:S04]  /*11110*/  LDL.LU R29, [R1+0x1020] ;  /* 0x00102000011d7983 */ /* 0x000ee80000300800 */
[----:B--2---:R-:W-:Y:S04]  /*11120*/  STL.64 [R1+0xfa8], R6 ;  /* 0x000fa80601007387 */ /* 0x004fe80000100a00 */
[----:B----4-:R1:W-:Y:S04]  /*11130*/  STL.64 [R1+0xfa0], R4 ;  /* 0x000fa00401007387 */ /* 0x0103e80000100a00 */
[----:B-1----:R-:W2:Y:S04]  /*11140*/  LDL.LU R4, [R1+0xc0] ;  /* 0x0000c00001047983 */ /* 0x002ea80000300800 */
[----:B------:R-:W2:Y:S04]  /*11150*/  LDL.LU R5, [R1+0xc4] ;  /* 0x0000c40001057983 */ /* 0x000ea80000300800 */
[----:B------:R-:W4:Y:S04]  /*11160*/  LDL.LU R6, [R1+0xc8] ;  /* 0x0000c80001067983 */ /* 0x000f280000300800 */
[----:B------:R-:W4:Y:S01]  /*11170*/  LDL.LU R7, [R1+0xcc] ;  /* 0x0000cc0001077983 */ /* 0x000f220000300800 */
[----:B------:R-:W-:Y:S03]  /*11180*/  HMMA.1688.F32.TF32 R8, R20, R10, R12 ;  /* 0x0000000a1408723c */ /* 0x000fe6000008100c */
[----:B----4-:R-:W-:Y:S04]  /*11190*/  STL.64 [R1+0xfc0], R6 ;  /* 0x000fc00601007387 */ /* 0x010fe80000100a00 */
[----:B--2---:R3:W-:Y:S02]  /*111a0*/  STL.64 [R1+0xfb8], R4 ;  /* 0x000fb80401007387 */ /* 0x0047e40000100a00 */
[----:B---3--:R-:W-:-:S02]  /*111b0*/  IMAD.MOV.U32 R4, RZ, RZ, R29 ;  /* 0x000000ffff047224 */ /* 0x008fc400078e001d */
[----:B------:R-:W2:Y:S04]  /*111c0*/  LDL.LU R29, [R1+0x101c] ;  /* 0x00101c00011d7983 */ /* 0x000ea80000300800 */
[----:B------:R-:W3:Y:S04]  /*111d0*/  LDL.LU R5, [R1+0xe4] ;  /* 0x0000e40001057983 */ /* 0x000ee80000300800 */
[----:B------:R-:W4:Y:S04]  /*111e0*/  LDL.LU R6, [R1+0xe8] ;  /* 0x0000e80001067983 */ /* 0x000f280000300800 */
[----:B------:R-:W4:Y:S04]  /*111f0*/  LDL.LU R7, [R1+0xec] ;  /* 0x0000ec0001077983 */ /* 0x000f280000300800 */
[----:B----4-:R-:W-:Y:S04]  /*11200*/  STL.64 [R1+0xfd8], R6 ;  /* 0x000fd80601007387 */ /* 0x010fe80000100a00 */
[----:B---3--:R1:W-:Y:S04]  /*11210*/  STL.64 [R1+0xfd0], R4 ;  /* 0x000fd00401007387 */ /* 0x0083e80000100a00 */
[----:B-1----:R-:W3:Y:S01]  /*11220*/  LDL.LU R4, [R1+0x130] ;  /* 0x0001300001047983 */ /* 0x002ee20000300800 */
[----:B--2---:R-:W-:-:S03]  /*11230*/  IMAD.MOV.U32 R5, RZ, RZ, R29 ;  /* 0x000000ffff057224 */ /* 0x004fc600078e001d */
[----:B------:R-:W2:Y:S04]  /*11240*/  LDL.LU R29, [R1+0x1018] ;  /* 0x00101800011d7983 */ /* 0x000ea80000300800 */
[----:B------:R-:W3:Y:S04]  /*11250*/  LDL.LU R6, [R1+0x138] ;  /* 0x0001380001067983 */ /* 0x000ee80000300800 */
[----:B------:R-:W3:Y:S04]  /*11260*/  LDL.LU R7, [R1+0x13c] ;  /* 0x00013c0001077983 */ /* 0x000ee80000300800 */
[----:B------:R-:W4:Y:S04]  /*11270*/  LDL.LU R16, [R1+0x1d0] ;  /* 0x0001d00001107983 */ /* 0x000f280000300800 */
[----:B------:R-:W4:Y:S04]  /*11280*/  LDL.LU R17, [R1+0x1d4] ;  /* 0x0001d40001117983 */ /* 0x000f280000300800 */
[----:B------:R-:W4:Y:S04]  /*11290*/  LDL.LU R18, [R1+0x1d8] ;  /* 0x0001d80001127983 */ /* 0x000f280000300800 */
[----:B------:R-:W2:Y:S04]  /*112a0*/  LDL.LU.64 R14, [R1+0x1010] ;  /* 0x00101000010e7983 */ /* 0x000ea80000300a00 */
[----:B------:R-:W2:Y:S04]  /*112b0*/  LDL.LU.64 R12, [R1+0x1008] ;  /* 0x00100800010c7983 */ /* 0x000ea80000300a00 */
[----:B------:R-:W-:Y:S04]  /*112c0*/  STL.64 [R1+0xd0], R8 ;  /* 0x0000d00801007387 */ /* 0x000fe80000100a00 */
[----:B------:R1:W-:Y:S04]  /*112d0*/  STL.64 [R1+0xd8], R10 ;  /* 0x0000d80a01007387 */ /* 0x0003e80000100a00 */
[----:B-1----:R-:W2:Y:S04]  /*112e0*/  LDL.LU.64 R10, [R1+0x1000] ;  /* 0x00100000010a7983 */ /* 0x002ea80000300a00 */
[----:B------:R-:W3:Y:S01]  /*112f0*/  LDL.LU.64 R8, [R1+0xff8] ;  /* 0x000ff80001087983 */ /* 0x000ee20000300a00 */
[C---:B--2---:R-:W-:Y:S11]  /*11300*/  HMMA.1688.F32.TF32 R12, R20.reuse, R10, R12 ;  /* 0x0000000a140c723c */ /* 0x044ff6000008100c */
[----:B------:R-:W-:Y:S11]  /*11310*/  @!UPT UIADD3 URZ, URZ, URZ, URZ ;  /* 0x0000003f3f3ff290 */ /* 0x000ff6000fffe03f */
[----:B------:R-:W-:Y:S01]  /*11320*/  @!UPT UIADD3 URZ, URZ, URZ, URZ ;  /* 0x0000003f3f3ff290 */ /* 0x000fe2000fffe03f */
        /* <DEDUP_REMOVED lines=9> */
[----:B-1----:R-:W3:Y:S02]  /*113c0*/  LDL.LU.64 R26, [R1+0xfe0] ;  /* 0x000fe000011a7983 */ /* 0x002ee40000300a00 */
[C---:B---3--:R-:W-:Y:S02]  /*113d0*/  HMMA.1688.F32.TF32 R24, R20.reuse, R26, R4 ;  /* 0x0000001a1418723c */ /* 0x048fe40000081004 */
[----:B------:R-:W2:Y:S04]  /*113e0*/  LDL.LU.64 R6, [R1+0xfd8] ;  /* 0x000fd80001067983 */ /* 0x000ea80000300a00 */
[----:B------:R-:W2:Y:S11]  /*113f0*/  LDL.LU.64 R4, [R1+0xfd0] ;  /* 0x000fd00001047983 */ /* 0x000eb60000300a00 */
[----:B------:R-:W-:Y:S06]  /*11400*/  @!UPT UIADD3 URZ, URZ, URZ, URZ ;  /* 0x0000003f3f3ff290 */ /* 0x000fec000fffe03f */
[----:B------:R-:W-:Y:S04]  /*11410*/  STL.64 [R1+0x1c0], R24 ;  /* 0x0001c01801007387 */ /* 0x000fe80000100a00 */
[----:B------:R1:W-:Y:S04]  /*11420*/  STL.64 [R1+0x1c8], R26 ;  /* 0x0001c81a01007387 */ /* 0x0003e80000100a00 */
[----:B-1----:R-:W2:Y:S02]  /*11430*/  LDL.LU.64 R26, [R1+0xfc8] ;  /* 0x000fc800011a7983 */ /* 0x002ea40000300a00 */
[C---:B--2---:R-:W-:Y:S02]  /*11440*/  HMMA.1688.F32.TF32 R24, R20.reuse, R26, R4 ;  /* 0x0000001a1418723c */ /* 0x044fe40000081004 */
        /* <DEDUP_REMOVED lines=12> */
[----:B-1----:R-:W2:Y:S01]  /*11510*/  LDL.LU.64 R26, [R1+0xf98] ;  /* 0x000f9800011a7983 */ /* 0x002ea20000300a00 */
[----:B------:R-:W-:Y:S01]  /*11520*/  IMAD.MOV.U32 R19, RZ, RZ, R29 ;  /* 0x000000ffff137224 */ /* 0x000fe200078e001d */
[----:B--2---:R-:W-:Y:S02]  /*11530*/  HMMA.1688.F32.TF32 R24, R20, R26, R4 ;  /* 0x0000001a1418723c */ /* 0x004fe40000081004 */
[----:B------:R-:W2:Y:S11]  /*11540*/  LDL.LU.64 R6, [R1+0xf90] ;  /* 0x000f900001067983 */ /* 0x000eb60000300a00 */
[----:B------:R-:W-:Y:S10]  /*11550*/  @!UPT UIADD3 URZ, URZ, URZ, URZ ;  /* 0x0000003f3f3ff290 */ /* 0x000ff4000fffe03f */
[----:B------:R-:W-:Y:S01]  /*11560*/  STL.64 [R1+0x2d0], R24 ;  /* 0x0002d01801007387 */ /* 0x000fe20000100a00 */
[----:B------:R-:W-:-:S03]  /*11570*/  IMAD.MOV.U32 R29, RZ, RZ, R27 ;  /* 0x000000ffff1d7224 */ /* 0x000fc600078e001b */
[----:B------:R1:W-:Y:S04]  /*11580*/  STL [R1+0x2d8], R26 ;  /* 0x0002d81a01007387 */ /* 0x0003e80000100800 */
[----:B-1----:R-:W2:Y:S04]  /*11590*/  LDL.LU.64 R26, [R1+0xf88] ;  /* 0x000f8800011a7983 */ /* 0x002ea80000300a00 */
[----:B------:R-:W2:Y:S04]  /*115a0*/  LDL.LU.64 R24, [R1+0xf80] ;  /* 0x000f800001187983 */ /* 0x000ea80000300a00 */
[----:B------:R-:W-:Y:S01]  /*115b0*/  STL [R1+0xce0], R29 ;  /* 0x000ce01d01007387 */ /* 0x000fe20000100800 */
[----:B--2---:R-:W-:Y:S03]  /*115c0*/  HMMA.1688.F32.TF32 R20, R20, R6, R24 ;  /* 0x000000061414723c */ /* 0x004fe60000081018 */
[----:B------:R-:W4:Y:S04]  /*115d0*/  LDL.LU.64 R26, [R1+0xf78] ;  /* 0x000f7800011a7983 */ /* 0x000f280000300a00 */
[----:B------:R-:W4:Y:S11]  /*115e0*/  LDL.LU.64 R24, [R1+0xf70] ;  /* 0x000f700001187983 */ /* 0x000f360000300a00 */
[----:B------:R-:W-:Y:S05]  /*115f0*/  @!UPT UIADD3 URZ, URZ, URZ, URZ ;  /* 0x0000003f3f3ff290 */ /* 0x000fea000fffe03f */
[----:B------:R-:W-:Y:S04]  /*11600*/  STL.64 [R1+0x300], R20 ;  /* 0x0003001401007387 */ /* 0x000fe80000100a00 */
[----:B------:R1:W-:Y:S04]  /*11610*/  STL.64 [R1+0x308], R22 ;  /* 0x0003081601007387 */ /* 0x0003e80000100a00 */
[----:B-1----:R-:W2:Y:S04]  /*11620*/  LDL.LU.64 R22, [R1+0x68] ;  /* 0x0000680001167983 */ /* 0x002ea80000300a00 */
[----:B------:R1:W-:Y:S04]  /*11630*/  STL.64 [R1+0xef0], R6 ;  /* 0x000ef00601007387 */ /* 0x0003e80000100a00 */
[----:B------:R-:W2:Y:S04]  /*11640*/  LDL.LU R4, [R1+0x1f0] ;  /* 0x0001f00001047983 */ /* 0x000ea80000300800 */
[----:B------:R-:W2:Y:S04]  /*11650*/  LDL.LU R5, [R1+0x1f4] ;  /* 0x0001f40001057983 */ /* 0x000ea80000300800 */
[----:B-1----:R-:W2:Y:S04]  /*11660*/  LDL.LU R6, [R1+0x1f8] ;  /* 0x0001f80001067983 */ /* 0x002ea80000300800 */
[----:B------:R-:W2:Y:S01]  /*11670*/  LDL.LU R7, [R1+0x1fc] ;  /* 0x0001fc0001077983 */ /* 0x000ea20000300800 */
[C---:B----4-:R-:W-:Y:S08]  /*11680*/  HMMA.1688.F32.TF32 R16, R24.reuse, R10, R16 ;  /* 0x0000000a1810723c */ /* 0x050ff00000081010 */
[----:B--2---:R-:W-:Y:S11]  /*11690*/  HMMA.1688.F32.TF32 R4, R24, R22, R4 ;  /* 0x000000161804723c */ /* 0x004ff60000081004 */
[----:B------:R-:W-:Y:S11]  /*116a0*/  @!UPT UIADD3 URZ, URZ, URZ, URZ ;  /* 0x0000003f3f3ff290 */ /* 0x000ff6000fffe03f */
[----:B------:R-:W-:Y:S01]  /*116b0*/  @!UPT UIADD3 URZ, URZ, URZ, URZ ;  /* 0x0000003f3f3ff290 */ /* 0x000fe2000fffe03f */
[----:B------:R-:W-:Y:S04]  /*116c0*/  STL.64 [R1+0xa0], R4 ;  /* 0x0000a00401007387 */ /* 0x000fe80000100a00 */
[----:B------:R1:W-:Y:S04]  /*116d0*/  STL.64 [R1+0xa8], R6 ;  /* 0x0000a80601007387 */ /* 0x0003e80000100a00 */
[----:B------:R2:W-:Y:S04]  /*116e0*/  STL.64 [R1+0xeb8], R10 ;  /* 0x000eb80a01007387 */ /* 0x0005e80000100a00 */
[----:B------:R-:W-:Y:S04]  /*116f0*/  STL.64 [R1+0xc0], R16 ;  /* 0x0000c01001007387 */ /* 0x000fe80000100a00 */
[----:B------:R-:W-:Y:S04]  /*11700*/  STL.64 [R1+0xc8], R18 ;  /* 0x0000c81201007387 */ /* 0x000fe80000100a00 */
[----:B-1----:R-:W3:Y:S01]  /*11710*/  LDL.LU.64 R6, [R1+0x18] ;  /* 0x0000180001067983 */ /* 0x002ee20000300a00 */
[----:B------:R-:W-:-:S02]  /*11720*/  IMAD.MOV.U32 R4, RZ, RZ, R23 ;  /* 0x000000ffff047224 */ /* 0x000fc400078e0017 */
[----:B------:R-:W-:Y:S02]  /*11730*/  IMAD.MOV.U32 R5, RZ, RZ, R22 ;  /* 0x000000ffff057224 */ /* 0x000fe400078e0016 */
[----:B--2---:R-:W-:Y:S02]  /*11740*/  IMAD.MOV.U32 R11, RZ, RZ, R4 ;  /* 0x000000ffff0b7224 */ /* 0x004fe400078e0004 */
[----:B------:R-:W-:Y:S02]  /*11750*/  IMAD.MOV.U32 R10, RZ, RZ, R5 ;  /* 0x000000ffff0a7224 */ /* 0x000fe400078e0005 */
[----:B------:R-:W-:Y:S02]  /*11760*/  IMAD.MOV.U32 R20, RZ, RZ, R8 ;  /* 0x000000ffff147224 */ /* 0x000fe400078e0008 */
[----:B------:R-:W-:Y:S01]  /*11770*/  IMAD.MOV.U32 R21, RZ, RZ, R9 ;  /* 0x000000ffff157224 */ /* 0x000fe200078e0009 */
[----:B---3--:R1:W-:Y:S04]  /*11780*/  STL.64 [R1+0xf08], R6 ;  /* 0x000f080601007387 */ /* 0x0083e80000100a00 */
[----:B------:R-:W2:Y:S04]  /*11790*/  LDL.LU R4, [R1+0x120] ;  /* 0x0001200001047983 */ /* 0x000ea80000300800 */
[----:B------:R-:W2:Y:S04]  /*117a0*/  LDL.LU R5, [R1+0x124] ;  /* 0x0001240001057983 */ /* 0x000ea80000300800 */
[----:B-1----:R-:W3:Y:S04]  /*117b0*/  LDL.LU R6, [R1+0x128] ;  /* 0x0001280001067983 */ /* 0x002ee80000300800 */
[----:B------:R-:W3:Y:S04]  /*117c0*/  LDL.LU R7, [R1+0x12c] ;  /* 0x00012c0001077983 */ /* 0x000ee80000300800 */
[----:B------:R-:W4:Y:S04]  /*117d0*/  LDL.LU R8, [R1+0xf68] ;  /* 0x000f680001087983 */ /* 0x000f280000300800 */
[----:B------:R-:W2:Y:S04]  /*117e0*/  LDL.LU R9, [R1+0xf64] ;  /* 0x000f640001097983 */ /* 0x000ea80000300800 */
[----:B------:R-:W3:Y:S04]  /*117f0*/  LDL.LU R22, [R1+0x158] ;  /* 0x0001580001167983 */ /* 0x000ee80000300800 */
[----:B------:R-:W3:Y:S04]  /*11800*/  LDL.LU R23, [R1+0x15c] ;  /* 0x00015c0001177983 */ /* 0x000ee80000300800 */
[----:B------:R-:W3:Y:S04]  /*11810*/  LDL.LU R16, [R1+0x160] ;  /* 0x0001600001107983 */ /* 0x000ee80000300800 */
[----:B------:R-:W3:Y:S01]  /*11820*/  LDL.LU R17, [R1+0x164] ;  /* 0x0001640001117983 */ /* 0x000ee20000300800 */
[----:B----4-:R-:W-:-:S03]  /*11830*/  IMAD.MOV.U32 R18, RZ, RZ, R8 ;  /* 0x000000ffff127224 */ /* 0x010fc600078e0008 */
[----:B------:R-:W4:Y:S01]  /*11840*/  LDL.LU R8, [R1+0xf60] ;  /* 0x000f600001087983 */ /* 0x000f220000300800 */
[----:B--2---:R-:W-:-:S03]  /*11850*/  IMAD.MOV.U32 R19, RZ, RZ, R9 ;  /* 0x000000ffff137224 */ /* 0x004fc600078e0009 */
[----:B------:R-:W4:Y:S04]  /*11860*/  LDL.LU R9, [R1+0xf5c] ;  /* 0x000f5c0001097983 */ /* 0x000f280000300800 */
[----:B------:R-:W-:Y:S04]  /*11870*/  STL.64 [R1+0xf48], R18 ;  /* 0x000f481201007387 */ /* 0x000fe80000100a00 */
[----:B---3--:R1:W-:Y:S04]  /*11880*/  STL.64 [R1+0xf40], R16 ;  /* 0x000f401001007387 */ /* 0x0083e80000100a00 */
[----:B-1----:R-:W2:Y:S04]  /*11890*/  LDL.LU R16, [R1+0x190] ;  /* 0x0001900001107983 */ /* 0x002ea80000300800 */
[----:B------:R-:W2:Y:S04]  /*118a0*/  LDL.LU R17, [R1+0x194] ;  /* 0x0001940001117983 */ /* 0x000ea80000300800 */
[----:B------:R-:W2:Y:S04]  /*118b0*/  LDL.LU R18, [R1+0x198] ;  /* 0x0001980001127983 */ /* 0x000ea80000300800 */
[----:B------:R-:W2:Y:S04]  /*118c0*/  LDL.LU R19, [R1+0x19c] ;  /* 0x00019c0001137983 */ /* 0x000ea80000300800 */
[----:B------:R1:W-:Y:S04]  /*118d0*/  STL.64 [R1+0xf38], R22 ;  /* 0x000f381601007387 */ /* 0x0003e80000100a00 */
[----:B------:R-:W-:Y:S04]  /*118e0*/  STL.64 [R1+0xf30], R20 ;  /* 0x000f301401007387 */ /* 0x000fe80000100a00 */
[----:B-1----:R-:W3:Y:S04]  /*118f0*/  LDL.LU.64 R22, [R1+0x48] ;  /* 0x0000480001167983 */ /* 0x002ee80000300a00 */
[----:B------:R1:W-:Y:S04]  /*11900*/  STL.64 [R1+0xf28], R6 ;  /* 0x000f280601007387 */ /* 0x0003e80000100a00 */
[----:B------:R-:W-:Y:S04]  /*11910*/  STL.64 [R1+0xf20], R4 ;  /* 0x000f200401007387 */ /* 0x000fe80000100a00 */
[----:B-1----:R-:W3:Y:S04]  /*11920*/  LDL.LU.64 R6, [R1+0x38] ;  /* 0x0000380001067983 */ /* 0x002ee80000300a00 */
[----:B------:R1:W-:Y:S02]  /*11930*/  STL.64 [R1+0xee8], R10 ;  /* 0x000ee80a01007387 */ /* 0x0003e40000100a00 */
[----:B-1----:R-:W-:-:S02]  /*11940*/  IMAD.MOV.U32 R10, RZ, RZ, R12 ;  /* 0x000000ffff0a7224 */ /* 0x002fc400078e000c */
[----:B------:R-:W-:Y:S01]  /*11950*/  IMAD.MOV.U32 R11, RZ, RZ, R3 ;  /* 0x000000ffff0b7224 */ /* 0x000fe200078e0003 */
[----:B----4-:R1:W-:Y:S02]  /*11960*/  STL.64 [R1+0xee0], R8 ;  /* 0x000ee00801007387 */ /* 0x0103e40000100a00 */
[----:B-1----:R-:W-:Y:S02]  /*11970*/  IMAD.MOV.U32 R8, RZ, RZ, R2 ;  /* 0x000000ffff087224 */ /* 0x002fe400078e0002 */
[----:B------:R-:W-:Y:S01]  /*11980*/  IMAD.MOV.U32 R9, RZ, RZ, R13 ;  /* 0x000000ffff097224 */ /* 0x000fe200078e000d */
[----:B------:R-:W4:Y:S04]  /*11990*/  LDL.LU R2, [R1+0xf58] ;  /* 0x000f580001027983 */ /* 0x000f280000300800 */
[----:B------:R-:W3:Y:S04]  /*119a0*/  LDL.LU R13, [R1+0xf54] ;  /* 0x000f5400010d7983 */ /* 0x000ee80000300800 */
[----:B------:R-:W3:Y:S04]  /*119b0*/  LDL.LU R12, [R1+0xf50] ;  /* 0x000f5000010c7983 */ /* 0x000ee80000300800 */
[----:B------:R-:W-:Y:S04]  /*119c0*/  STL.64 [R1+0xf00], R10 ;  /* 0x000f000a01007387 */ /* 0x000fe80000100a00 */
[----:B------:R1:W-:Y:S04]  /*119d0*/  STL.64 [R1+0xef8], R8 ;  /* 0x000ef80801007387 */ /* 0x0003e80000100a00 */
[----:B-1----:R-:W3:Y:S04]  /*119e0*/  LDL.LU R8, [R1+0x90] ;  /* 0x0000900001087983 */ /* 0x002ee80000300800 */
[----:B------:R-:W3:Y:S04]  /*119f0*/  LDL.LU R9, [R1+0x94] ;  /* 0x0000940001097983 */ /* 0x000ee80000300800 */
[----:B------:R-:W3:Y:S04]  /*11a00*/  LDL.LU R10, [R1+0x98] ;  /* 0x00009800010a7983 */ /* 0x000ee80000300800 */
[----:B------:R-:W3:Y:S01]  /*11a10*/  LDL.LU R11, [R1+0x9c] ;  /* 0x00009c00010b7983 */ /* 0x000ee20000300800 */
[C---:B--2---:R-:W-:Y:S03]  /*11a20*/  HMMA.1688.F32.TF32 R16, R24.reuse, R14, R16 ;  /* 0x0000000e1810723c */ /* 0x044fe60000081010 */
[----:B---3--:R1:W-:Y:S04]  /*11a30*/  STL.64 [R1+0xf18], R10 ;  /* 0x000f180a01007387 */ /* 0x0083e80000100a00 */
[----:B------:R-:W-:Y:S04]  /*11a40*/  STL.64 [R1+0xf10], R8 ;  /* 0x000f100801007387 */ /* 0x000fe80000100a00 */
[----:B-1----:R-:W2:Y:S11]  /*11a50*/  LDL.LU.64 R10, [R1+0x28] ;  /* 0x00002800010a7983 */ /* 0x002eb60000300a00 */
[----:B------:R-:W-:Y:S01]  /*11a60*/  @!UPT UIADD3 URZ, URZ, URZ, URZ ;  /* 0x0000003f3f3ff290 */ /* 0x000fe2000fffe03f */
[----:B------:R-:W-:Y:S04]  /*11a70*/  STL.64 [R1+0xb0], R16 ;  /* 0x0000b01001007387 */ /* 0x000fe80000100a00 */
[----:B------:R1:W-:Y:S04]  /*11a80*/  STL.64 [R1+0xb8], R18 ;  /* 0x0000b81201007387 */ /* 0x0003e80000100a00 */
[----:B-1----:R-:W3:Y:S04]  /*11a90*/  LDL.LU.64 R18, [R1+0xf48] ;  /* 0x000f480001127983 */ /* 0x002ee80000300a00 */
[----:B------:R-:W3:Y:S04]  /*11aa0*/  LDL.LU.64 R16, [R1+0xf40] ;  /* 0x000f400001107983 */ /* 0x000ee80000300a00 */
[----:B------:R-:W-:Y:S04]  /*11ab0*/  STL.64 [R1+0xeb0], R14 ;  /* 0x000eb00e01007387 */ /* 0x000fe80000100a00 */
[----:B------:R1:W-:Y:S04]  /*11ac0*/  STL.64 [R1+0xea8], R12 ;  /* 0x000ea80c01007387 */ /* 0x0003e80000100a00 */
[----:B-1----:R-:W2:Y:S04]  /*11ad0*/  LDL.LU R12, [R1+0x240] ;  /* 0x00024000010c7983 */ /* 0x002ea80000300800 */
[----:B------:R-:W2:Y:S04]  /*11ae0*/  LDL.LU R13, [R1+0x244] ;  /* 0x00024400010d7983 */ /* 0x000ea80000300800 */
[----:B------:R-:W2:Y:S04]  /*11af0*/  LDL.LU R14, [R1+0x248] ;  /* 0x00024800010e7983 */ /* 0x000ea80000300800 */
[----:B------:R-:W2:Y:S01]  /*11b00*/  LDL.LU R15, [R1+0x24c] ;  /* 0x00024c00010f7983 */ /* 0x000ea20000300800 */
[----:B---3--:R-:W-:Y:S03]  /*11b10*/  HMMA.1688.F32.TF32 R16, R24, R22, R16 ;  /* 0x000000161810723c */ /* 0x008fe60000081010 */
[----:B--2---:R-:W-:Y:S04]  /*11b20*/  STL.64 [R1+0xec8], R14 ;  /* 0x000ec80e01007387 */ /* 0x004fe80000100a00 */
[----:B------:R1:W-:Y:S04]  /*11b30*/  STL.64 [R1+0xec0], R12 ;  /* 0x000ec00c01007387 */ /* 0x0003e80000100a00 */
[----:B-1----:R-:W2:Y:S04]  /*11b40*/  LDL.LU R12, [R1+0x2e0] ;  /* 0x0002e000010c7983 */ /* 0x002ea80000300800 */
[----:B------:R-:W2:Y:S04]  /*11b50*/  LDL.LU R13, [R1+0x2e4] ;  /* 0x0002e400010d7983 */ /* 0x000ea80000300800 */
[----:B------:R-:W2:Y:S04]  /*11b60*/  LDL.LU R14, [R1+0x2e8] ;  /* 0x0002e800010e7983 */ /* 0x000ea80000300800 */
[----:B------:R-:W2:Y:S04]  /*11b70*/  LDL.LU R15, [R1+0x2ec] ;  /* 0x0002ec00010f7983 */ /* 0x000ea80000300800 */
[----:B------:R1:W-:Y:S04]  /*11b80*/  STL.64 [R1+0xe0], R16 ;  /* 0x0000e01001007387 */ /* 0x0003e80000100a00 */
[----:B------:R3:W-:Y:S01]  /*11b90*/  STL.64 [R1+0xe8], R18 ;  /* 0x0000e81201007387 */ /* 0x0007e20000100a00 */
[----:B-1----:R-:W-:-:S02]  /*11ba0*/  IMAD.MOV.U32 R17, RZ, RZ, R23 ;  /* 0x000000ffff117224 */ /* 0x002fc400078e0017 */
[----:B---3--:R-:W-:Y:S02]  /*11bb0*/  IMAD.MOV.U32 R18, RZ, RZ, R22 ;  /* 0x000000ffff127224 */ /* 0x008fe400078e0016 */
[----:B------:R-:W3:Y:S04]  /*11bc0*/  LDL.LU.64 R22, [R1+0xf38] ;  /* 0x000f380001167983 */ /* 0x000ee80000300a00 */
[----:B------:R-:W3:Y:S01]  /*11bd0*/  LDL.LU.64 R20, [R1+0xf30] ;  /* 0x000f300001147983 */ /* 0x000ee20000300a00 */
[----:B------:R-:W-:Y:S01]  /*11be0*/  IMAD.MOV.U32 R19, RZ, RZ, R7 ;  /* 0x000000ffff137224 */ /* 0x000fe200078e0007 */
[----:B---3--:R-:W-:Y:S11]  /*11bf0*/  HMMA.1688.F32.TF32 R20, R24, R6, R20 ;  /* 0x000000061814723c */ /* 0x008ff60000081014 */
[----:B------:R-:W-:Y:S11]  /*11c00*/  @!UPT UIADD3 URZ, URZ, URZ, URZ ;  /* 0x0000003f3f3ff290 */ /* 0x000ff6000fffe03f */
[----:B------:R-:W-:Y:S01]  /*11c10*/  @!UPT UIADD3 URZ, URZ, URZ, URZ ;  /* 0x0000003f3f3ff290 */ /* 0x000fe2000fffe03f */
[----:B------:R1:W-:Y:S04]  /*11c20*/  STL.64 [R1+0xf0], R20 ;  /* 0x0000f01401007387 */ /* 0x0003e80000100a00 */
[----:B------:R3:W-:Y:S04]  /*11c30*/  STL.64 [R1+0xf8], R22 ;  /* 0x0000f81601007387 */ /* 0x0007e80000100a00 */
[----:B------:R-:W-:Y:S01]  /*11c40*/  LDS R23, [R28+0x9200] ;  /* 0x009200001c177984 */ /* 0x000fe20000000800 */
[----:B-1----:R-:W-:-:S03]  /*11c50*/  IMAD.MOV.U32 R20, RZ, RZ, R6 ;  /* 0x000000ffff147224 */ /* 0x002fc600078e0006 */
[----:B------:R-:W2:Y:S04]  /*11c60*/  LDL.LU.64 R6, [R1+0xf28] ;  /* 0x000f280001067983 */ /* 0x000ea80000300a00 */
[----:B------:R-:W2:Y:S01]  /*11c70*/  LDL.LU.64 R4, [R1+0xf20] ;  /* 0x000f200001047983 */ /* 0x000ea20000300a00 */
[----:B---3--:R-:W-:Y:S02]  /*11c80*/  IMAD.MOV.U32 R22, RZ, RZ, R10 ;  /* 0x000000ffff167224 */ /* 0x008fe400078e000a */
[----:B------:R-:W-:Y:S01]  /*11c90*/  IMAD.MOV.U32 R21, RZ, RZ, R11 ;  /* 0x000000ffff157224 */ /* 0x000fe200078e000b */
[----:B--2---:R-:W-:Y:S01]  /*11ca0*/  HMMA.1688.F32.TF32 R4, R24, R10, R4 ;  /* 0x0000000a1804723c */ /* 0x004fe20000081004 */
[----:B------:R-:W2:Y:S04]  /*11cb0*/  LDL.LU.64 R10, [R1+0xf18] ;  /* 0x000f1800010a7983 */ /* 0x000ea80000300a00 */
[----:B------:R-:W2:Y:S11]  /*11cc0*/  LDL.LU.64 R8, [R1+0xf10] ;  /* 0x000f100001087983 */ /* 0x000eb60000300a00 */
[----:B------:R-:W-:Y:S07]  /*11cd0*/  @!UPT UIADD3 URZ, URZ, URZ, URZ ;  /* 0x0000003f3f3ff290 */ /* 0x000fee000fffe03f */
[----:B------:R-:W-:Y:S01]  /*11ce0*/  STL.64 [R1+0x140], R4 ;  /* 0x0001400401007387 */ /* 0x000fe20000100a00 */
[----:B------:R-:W-:-:S03]  /*11cf0*/  IMAD.MOV.U32 R29, RZ, RZ, R7 ;  /* 0x000000ffff1d7224 */ /* 0x000fc600078e0007 */
[----:B------:R1:W-:Y:S04]  /*11d00*/  STL [R1+0x148], R6 ;  /* 0x0001480601007387 */ /* 0x0003e80000100800 */
[----:B-1----:R-:W2:Y:S04]  /*11d10*/  LDL.LU.64 R6, [R1+0xf08] ;  /* 0x000f080001067983 */ /* 0x002ea80000300a00 */
[----:B------:R-:W-:Y:S01]  /*11d20*/  STL [R1+0xd08], R29 ;  /* 0x000d081d01007387 */ /* 0x000fe20000100800 */
        /* <DEDUP_REMOVED lines=9> */
[----:B--2---:R-:W-:Y:S02]  /*11dc0*/  HMMA.1688.F32.TF32 R24, R24, R6, R8 ;  /* 0x000000061818723c */ /* 0x004fe40000081008 */
[----:B------:R-:W2:Y:S04]  /*11dd0*/  LDL.LU.64 R10, [R1+0xee8] ;  /* 0x000ee800010a7983 */ /* 0x000ea80000300a00 */
[----:B------:R-:W3:Y:S04]  /*11de0*/  LDL.LU.64 R8, [R1+0xee0] ;  /* 0x000ee00001087983 */ /* 0x000ee80000300a00 */
[----:B------:R-:W2:Y:S04]  /*11df0*/  LDL.LU.64 R6, [R1+0xed8] ;  /* 0x000ed80001067983 */ /* 0x000ea80000300a00 */
[----:B------:R-:W2:Y:S09]  /*11e00*/  LDL.LU.64 R4, [R1+0xed0] ;  /* 0x000ed00001047983 */ /* 0x000eb20000300a00 */
[----:B------:R1:W-:Y:S04]  /*11e10*/  STL.64 [R1+0x290], R24 ;  /* 0x0002901801007387 */ /* 0x0003e80000100a00 */
[----:B------:R3:W-:Y:S04]  /*11e20*/  STL.64 [R1+0x298], R26 ;  /* 0x0002981a01007387 */ /* 0x0007e80000100a00 */
[----:B-1----:R-:W4:Y:S04]  /*11e30*/  LDL.LU R24, [R1+0x210] ;  /* 0x0002100001187983 */ /* 0x002f280000300800 */
[----:B------:R-:W4:Y:S01]  /*11e40*/  LDL.LU R25, [R1+0x214] ;  /* 0x0002140001197983 */ /* 0x000f220000300800 */
[----:B---3--:R-:W-:-:S02]  /*11e50*/  IMAD.MOV.U32 R26, RZ, RZ, R9 ;  /* 0x000000ffff1a7224 */ /* 0x008fc400078e0009 */
[----:B------:R-:W-:Y:S02]  /*11e60*/  IMAD.MOV.U32 R27, RZ, RZ, R8 ;  /* 0x000000ffff1b7224 */ /* 0x000fe400078e0008 */
[C---:B--2---:R-:W-:Y:S01]  /*11e70*/  HMMA.1688.F32.TF32 R8, R4.reuse, R10, R12 ;  /* 0x0000000a0408723c */ /* 0x044fe2000008100c */
[----:B------:R-:W2:Y:S04]  /*11e80*/  LDL.LU.64 R14, [R1+0xec8] ;  /* 0x000ec800010e7983 */ /* 0x000ea80000300a00 */
[----:B------:R-:W2:Y:S11]  /*11e90*/  LDL.LU.64 R12, [R1+0xec0] ;  /* 0x000ec000010c7983 */ /* 0x000eb60000300a00 */
[----:B------:R-:W-:Y:S07]  /*11ea0*/  @!UPT UIADD3 URZ, URZ, URZ, URZ ;  /* 0x0000003f3f3ff290 */ /* 0x000fee000fffe03f */
[----:B------:R-:W-:Y:S04]  /*11eb0*/  STL.64 [R1+0x60], R8 ;  /* 0x0000600801007387 */ /* 0x000fe80000100a00 */
[----:B------:R1:W-:Y:S04]  /*11ec0*/  STL.64 [R1+0x68], R10 ;  /* 0x0000680a01007387 */ /* 0x0003e80000100a00 */
[----:B-1----:R-:W2:Y:S02]  /*11ed0*/  LDL.LU.64 R10, [R1+0xeb8] ;  /* 0x000eb800010a7983 */ /* 0x002ea40000300a00 */
[C---:B--2---:R-:W-:Y:S02]  /*11ee0*/  HMMA.1688.F32.TF32 R8, R4.reuse, R10, R12 ;  /* 0x0000000a0408723c */ /* 0x044fe4000008100c */
[----:B------:R-:W4:Y:S04]  /*11ef0*/  LDL.LU.64 R14, [R1+0xeb0] ;  /* 0x000eb000010e7983 */ /* 0x000f280000300a00 */
[----:B------:R-:W2:Y:S11]  /*11f00*/  LDL.LU.64 R12, [R1+0xea8] ;  /* 0x000ea800010c7983 */ /* 0x000eb60000300a00 */
[----:B------:R-:W-:Y:S06]  /*11f10*/  @!UPT UIADD3 URZ, URZ, URZ, URZ ;  /* 0x0000003f3f3ff290 */ /* 0x000fec000fffe03f */
[----:B------:R-:W-:Y:S04]  /*11f20*/  STL.64 [R1+0x90], R8 ;  /* 0x0000900801007387 */ /* 0x000fe80000100a00 */
[----:B------:R4:W-:Y:S04]  /*11f30*/  STL.64 [R1+0x98], R10 ;  /* 0x0000980a01007387 */ /* 0x0009e80000100a00 */
[----:B------:R-:W-:Y:S04]  /*11f40*/  STL.64 [R1+0xe90], R6 ;  /* 0x000e900601007387 */ /* 0x000fe80000100a00 */
[----:B------:R-:W-:Y:S01]  /*11f50*/  STL.64 [R1+0xe88], R4 ;  /* 0x000e880401007387 */ /* 0x000fe20000100a00 */
[----:B----4-:R-:W-:Y:S03]  /*11f60*/  HMMA.1688.F32.TF32 R8, R4, R14, R24 ;  /* 0x0000000e0408723c */ /* 0x010fe60000081018 */
[----:B------:R-:W-:Y:S04]  /*11f70*/  LDS R26, [R0+0x9100] ;  /* 0x00910000001a7984 */ /* 0x000fe80000000800 */
[----:B------:R-:W-:Y:S01]  /*11f80*/  LDS R27, [R28+0x9100] ;  /* 0x009100001c1b7984 */ /* 0x000fe20000000800 */
[----:B------:R-:W-:-:S02]  /*11f90*/  IMAD.MOV.U32 R14, RZ, RZ, R20 ;  /* 0x000000ffff0e7224 */ /* 0x000fc400078e0014 */
[----:B------:R-:W-:Y:S01]  /*11fa0*/  IMAD.MOV.U32 R15, RZ, RZ, R19 ;  /* 0x000000ffff0f7224 */ /* 0x000fe200078e0013 */
[----:B------:R-:W-:Y:S04]  /*11fb0*/  LDS R24, [R0+0x8100] ;  /* 0x0081000000187984 */ /* 0x000fe80000000800 */
[----:B------:R-:W-:Y:S04]  /*11fc0*/  LDS R25, [R28+0x8100] ;  /* 0x008100001c197984 */ /* 0x000fe80000000800 */
[----:B------:R-:W-:Y:S04]  /*11fd0*/  LDS R20, [R0+0x8200] ;  /* 0x0082000000147984 */ /* 0x000fe80000000800 */
[----:B------:R-:W-:Y:S04]  /*11fe0*/  LDS R19, [R28+0x9300] ;  /* 0x009300001c137984 */ /* 0x000fe80000000800 */
[----:B------:R-:W-:Y:S04]  /*11ff0*/  STL.64 [R1+0x80], R8 ;  /* 0x0000800801007387 */ /* 0x000fe80000100a00 */
[----:B------:R-:W-:Y:S04]  /*12000*/  STL.64 [R1+0x88], R10 ;  /* 0x0000880a01007387 */ /* 0x000fe80000100a00 */
[----:B------:R-:W-:Y:S04]  /*12010*/  LDS R10, [R0+0x9000] ;  /* 0x00900000000a7984 */ /* 0x000fe80000000800 */
[----:B------:R-:W1:Y:S04]  /*12020*/  LDS R11, [R28+0x9000] ;  /* 0x009000001c0b7984 */ /* 0x000e680000000800 */
[----:B------:R-:W-:Y:S04]  /*12030*/  LDS R8, [R0+0x8000] ;  /* 0x0080000000087984 */ /* 0x000fe80000000800 */
[----:B------:R-:W3:Y:S04]  /*12040*/  LDS R9, [R28+0x8000] ;  /* 0x008000001c097984 */ /* 0x000ee80000000800 */
[----:B-1----:R1:W-:Y:S04]  /*12050*/  STL.64 [R1+0xe50], R10 ;  /* 0x000e500a01007387 */ /* 0x0023e80000100a00 */
[----:B---3--:R3:W-:Y:S01]  /*12060*/  STL.64 [R1+0xe48], R8 ;  /* 0x000e480801007387 */ /* 0x0087e20000100a00 */
[----:B-1----:R-:W-:-:S02]  /*12070*/  IMAD.MOV.U32 R10, RZ, RZ, R22 ;  /* 0x000000ffff0a7224 */ /* 0x002fc400078e0016 */
[----:B------:R-:W-:Y:S01]  /*12080*/  IMAD.MOV.U32 R11, RZ, RZ, R21 ;  /* 0x000000ffff0b7224 */ /* 0x000fe200078e0015 */
[----:B------:R-:W1:Y:S04]  /*12090*/  LDS R22, [R0+0x9200] ;  /* 0x0092000000167984 */ /* 0x000e680000000800 */
[----:B------:R4:W-:Y:S04]  /*120a0*/  STL.64 [R1+0xe68], R10 ;  /* 0x000e680a01007387 */ /* 0x0009e80000100a00 */
[----:B------:R-:W-:Y:S04]  /*120b0*/  STL.64 [R1+0xe70], R14 ;  /* 0x000e700e01007387 */ /* 0x000fe80000100a00 */
[----:B---3--:R-:W3:Y:S04]  /*120c0*/  LDL.LU R8, [R1+0x250] ;  /* 0x0002500001087983 */ /* 0x008ee80000300800 */
[----:B------:R-:W3:Y:S04]  /*120d0*/  LDL.LU R9, [R1+0x254] ;  /* 0x0002540001097983 */ /* 0x000ee80000300800 */
[----:B----4-:R-:W4:Y:S04]  /*120e0*/  LDL.LU R10, [R1+0x258] ;  /* 0x00025800010a7983 */ /* 0x010f280000300800 */
[----:B------:R-:W4:Y:S04]  /*120f0*/  LDL.LU R11, [R1+0x25c] ;  /* 0x00025c00010b7983 */ /* 0x000f280000300800 */
[----:B------:R-:W1:Y:S04]  /*12100*/  LDS R21, [R28+0x8200] ;  /* 0x008200001c157984 */ /* 0x000e680000000800 */
[----:B----4-:R-:W-:Y:S04]  /*12110*/  STL.64 [R1+0xe80], R10 ;  /* 0x000e800a01007387 */ /* 0x010fe80000100a00 */
[----:B---3--:R3:W-:Y:S04]  /*12120*/  STL.64 [R1+0xe78], R8 ;  /* 0x000e780801007387 */ /* 0x0087e80000100a00 */
[----:B---3--:R-:W3:Y:S04]  /*12130*/  LDL.LU R8, [R1+0x270] ;  /* 0x0002700001087983 */ /* 0x008ee80000300800 */
[----:B------:R-:W3:Y:S04]  /*12140*/  LDL.LU R9, [R1+0x274] ;  /* 0x0002740001097983 */ /* 0x000ee80000300800 */
[----:B------:R-:W3:Y:S04]  /*12150*/  LDL.LU R10, [R1+0x278] ;  /* 0x00027800010a7983 */ /* 0x000ee80000300800 */
[----:B------:R-:W3:Y:S04]  /*12160*/  LDL.LU R11, [R1+0x27c] ;  /* 0x00027c00010b7983 */ /* 0x000ee80000300800 */
[----:B------:R-:W-:Y:S04]  /*12170*/  STL.64 [R1+0xe40], R26 ;  /* 0x000e401a01007387 */ /* 0x000fe80000100a00 */
[----:B------:R-:W-:Y:S04]  /*12180*/  STL.64 [R1+0xe38], R24 ;  /* 0x000e381801007387 */ /* 0x000fe80000100a00 */
[----:B-1----:R2:W-:Y:S04]  /*12190*/  STL.64 [R1+0xe30], R22 ;  /* 0x000e301601007387 */ /* 0x0025e80000100a00 */
[----:B------:R1:W-:Y:S01]  /*121a0*/  STL.64 [R1+0xe28], R20 ;  /* 0x000e281401007387 */ /* 0x0003e20000100a00 */
[----:B--2---:R-:W-:-:S02]  /*121b0*/  IMAD.MOV.U32 R22, RZ, RZ, R13 ;  /* 0x000000ffff167224 */ /* 0x004fc400078e000d */
[----:B------:R-:W-:Y:S01]  /*121c0*/  IMAD.MOV.U32 R23, RZ, RZ, R2 ;  /* 0x000000ffff177224 */ /* 0x000fe200078e0002 */
[----:B-1----:R-:W2:Y:S01]  /*121d0*/  LDL.LU R20, [R1+0x220] ;  /* 0x0002200001147983 */ /* 0x002ea20000300800 */
[----:B------:R-:W-:-:S03]  /*121e0*/  IMAD.MOV.U32 R21, RZ, RZ, R12 ;  /* 0x000000ffff157224 */ /* 0x000fc600078e000c */
[----:B------:R-:W4:Y:S04]  /*121f0*/  LDL.LU R12, [R1+0xea0] ;  /* 0x000ea000010c7983 */ /* 0x000f280000300800 */
[----:B------:R-:W2:Y:S04]  /*12200*/  LDL.LU R13, [R1+0xe9c] ;  /* 0x000e9c00010d7983 */ /* 0x000ea80000300800 */
[----:B------:R-:W2:Y:S01]  /*12210*/  LDL.LU R2, [R1+0xe98] ;  /* 0x000e980001027983 */ /* 0x000ea20000300800 */
[----:B------:R-:W-:Y:S02]  /*12220*/  IMAD.MOV.U32 R14, RZ, RZ, R18 ;  /* 0x000000ffff0e7224 */ /* 0x000fe400078e0012 */
[----:B------:R-:W-:Y:S01]  /*12230*/  IMAD.MOV.U32 R15, RZ, RZ, R17 ;  /* 0x000000ffff0f7224 */ /* 0x000fe200078e0011 */
[----:B------:R-:W1:Y:S01]  /*12240*/  LDS R18, [R0+0x9300] ;  /* 0x0093000000127984 */ /* 0x000e620000000800 */
[----:B------:R-:W-:-:S03]  /*12250*/  IMAD.MOV.U32 R26, RZ, RZ, R16 ;  /* 0x000000ffff1a7224 */ /* 0x000fc600078e0010 */
[----:B------:R-:W-:Y:S04]  /*12260*/  LDS R16, [R0+0x8300] ;  /* 0x0083000000107984 */ /* 0x000fe80000000800 */
[----:B------:R-:W1:Y:S04]  /*12270*/  LDS R17, [R28+0x8300] ;  /* 0x008300001c117984 */ /* 0x000e680000000800 */
[----:B------:R-:W-:Y:S01]  /*12280*/  STL [R1+0xc68], R0 ;  /* 0x000c680001007387 */ /* 0x000fe20000100800 */
[----:B------:R-:W-:-:S03]  /*12290*/  IMAD.MOV.U32 R27, RZ, RZ, R3 ;  /* 0x000000ffff1b7224 */ /* 0x000fc600078e0003 */
[----:B-1----:R-:W-:Y:S04]  /*122a0*/  STL.64 [R1+0xe60], R18 ;  /* 0x000e601201007387 */ /* 0x002fe80000100a00 */
[----:B------:R1:W-:Y:S04]  /*122b0*/  STL.64 [R1+0xe58], R16 ;  /* 0x000e581001007387 */ /* 0x0003e80000100a00 */
[----:B-1----:R-:W3:Y:S04]  /*122c0*/  LDL.LU R16, [R1+0x230] ;  /* 0x0002300001107983 */ /* 0x002ee80000300800 */
[----:B------:R-:W3:Y:S04]  /*122d0*/  LDL.LU R17, [R1+0x234] ;  /* 0x0002340001117983 */ /* 0x000ee80000300800 */
[----:B------:R-:W-:Y:S04]  /*122e0*/  STL [R1+0xc6c], R28 ;  /* 0x000c6c1c01007387 */ /* 0x000fe80000100800 */
[----:B--2---:R-:W1:Y:S04]  /*122f0*/  LDSM.16.M88.4 R4, [R2+0x20080] ;  /* 0x020080000204783b */ /* 0x004e680000000200 */
[----:B-1----:R1:W-:Y:S01]  /*12300*/  STL.64 [R1+0x58], R6 ;  /* 0x0000580601007387 */ /* 0x0023e20000100a00 */
[----:B------:R-:W-:-:S02]  /*12310*/  IMAD.MOV.U32 R3, RZ, RZ, R4 ;  /* 0x000000ffff037224 */ /* 0x000fc400078e0004 */
[----:B------:R-:W-:Y:S01]  /*12320*/  IMAD.MOV.U32 R0, RZ, RZ, R5 ;  /* 0x000000ffff007224 */ /* 0x000fe200078e0005 */
[----:B-1----:R-:W3:Y:S04]  /*12330*/  LDL.LU.64 R6, [R1+0xe90] ;  /* 0x000e900001067983 */ /* 0x002ee80000300a00 */
[----:B------:R-:W3:Y:S01]  /*12340*/  LDL.LU.64 R4, [R1+0xe88] ;  /* 0x000e880001047983 */ /* 0x000ee20000300a00 */
[----:B------:R-:W-:Y:S02]  /*12350*/  IMAD.MOV.U32 R18, RZ, RZ, R13 ;  /* 0x000000ffff127224 */ /* 0x000fe400078e000d */
[----:B----4-:R-:W-:Y:S02]  /*12360*/  IMAD.MOV.U32 R19, RZ, RZ, R12 ;  /* 0x000000ffff137224 */ /* 0x010fe400078e000c */
[C---:B---3--:R-:W-:Y:S01]  /*12370*/  HMMA.1688.F32.TF32 R12, R4.reuse, R14, R8 ;  /* 0x0000000e040c723c */ /* 0x048fe20000081008 */
[----:B------:R-:W2:Y:S04]  /*12380*/  LDL.LU.64 R10, [R1+0xe80] ;  /* 0x000e8000010a7983 */ /* 0x000ea80000300a00 */
[----:B------:R-:W2:Y:S11]  /*12390*/  LDL.LU.64 R8, [R1+0xe78] ;  /* 0x000e780001087983 */ /* 0x000eb60000300a00 */
[----:B------:R-:W-:Y:S07]  /*123a0*/  @!UPT UIADD3 URZ, URZ, URZ, URZ ;  /* 0x0000003f3f3ff290 */ /* 0x000fee000fffe03f */
[----:B------:R-:W-:Y:S04]  /*123b0*/  STL.64 [R1+0x70], R12 ;  /* 0x0000700c01007387 */ /* 0x000fe80000100a00 */
[----:B------:R1:W-:Y:S04]  /*123c0*/  STL.64 [R1+0x78], R14 ;  /* 0x0000780e01007387 */ /* 0x0003e80000100a00 */
[----:B-1----:R-:W2:Y:S02]  /*123d0*/  LDL.LU.64 R14, [R1+0xe70] ;  /* 0x000e7000010e7983 */ /* 0x002ea40000300a00 */
[C---:B--2---:R-:W-:Y:S02]  /*123e0*/  HMMA.1688.F32.TF32 R12, R4.reuse, R14, R8 ;  /* 0x0000000e040c723c */ /* 0x044fe40000081008 */
[----:B------:R-:W2:Y:S11]  /*123f0*/  LDL.LU.64 R10, [R1+0xe68] ;  /* 0x000e6800010a7983 */ /* 0x000eb60000300a00 */
[----:B------:R-:W-:Y:S10]  /*12400*/  @!UPT UIADD3 URZ, URZ, URZ, URZ ;  /* 0x0000003f3f3ff290 */ /* 0x000ff4000fffe03f */
[----:B------:R-:W-:Y:S04]  /*12410*/  STL.64 [R1+0xd18], R14 ;  /* 0x000d180e01007387 */ /* 0x000fe80000100a00 */
[----:B------:R1:W-:Y:S02]  /*12420*/  STL.64 [R1+0xd10], R12 ;  /* 0x000d100c01007387 */ /* 0x0003e40000100a00 */
[C---:B-1----:R-:W-:Y:S08]  /*12430*/  HMMA.1688.F32.TF32 R12, R4.reuse, R26, R20 ;  /* 0x0000001a040c723c */ /* 0x042ff00000081014 */
[----:B--2---:R-:W-:Y:S11]  /*12440*/  HMMA.1688.F32.TF32 R8, R4, R10, R16 ;  /* 0x0000000a0408723c */ /* 0x004ff60000081010 */
[----:B------:R-:W-:Y:S11]  /*12450*/  @!UPT UIADD3 URZ, URZ, URZ, URZ ;  /* 0x0000003f3f3ff290 */ /* 0x000ff6000fffe03f */
[----:B------:R-:W-:Y:S01]  /*12460*/  @!UPT UIADD3 URZ, URZ, URZ, URZ ;  /* 0x0000003f3f3ff290 */ /* 0x000fe2000fffe03f */
[----:B------:R-:W-:Y:S01]  /*12470*/  STL.64 [R1+0x40], R8 ;  /* 0x0000400801007387 */ /* 0x000fe20000100a00 */
[----:B------:R-:W-:-:S03]  /*12480*/  IMAD.MOV.U32 R29, RZ, RZ, R11 ;  /* 0x000000ffff1d7224 */ /* 0x000fc600078e000b */
[----:B------:R1:W-:Y:S04]  /*12490*/  STL [R1+0x48], R10 ;  /* 0x0000480a01007387 */ /* 0x0003e80000100800 */
[----:B-1----:R-:W2:Y:S04]  /*124a0*/  LDL.LU R10, [R1+0x8] ;  /* 0x00000800010a7983 */ /* 0x002ea80000300800 */
[----:B------:R-:W2:Y:S04]  /*124b0*/  LDL.LU R11, [R1+0xc] ;  /* 0x00000c00010b7983 */ /* 0x000ea80000300800 */
[----:B------:R-:W2:Y:S04]  /*124c0*/  LDL.LU R16, [R1+0x200] ;  /* 0x0002000001107983 */ /* 0x000ea80000300800 */
[----:B------:R-:W2:Y:S04]  /*124d0*/  LDL.LU R17, [R1+0x204] ;  /* 0x0002040001117983 */ /* 0x000ea80000300800 */
[----:B------:R-:W2:Y:S04]  /*124e0*/  LDL.LU R18, [R1+0x208] ;  /* 0x0002080001127983 */ /* 0x000ea80000300800 */
[----:B------:R-:W2:Y:S04]  /*124f0*/  LDL.LU R19, [R1+0x20c] ;  /* 0x00020c0001137983 */ /* 0x000ea80000300800 */
[----:B------:R-:W-:Y:S04]  /*12500*/  STL [R1+0xde8], R29 ;  /* 0x000de81d01007387 */ /* 0x000fe80000100800 */
[----:B------:R-:W3:Y:S04]  /*12510*/  LDL.LU R20, [R1+0xd0] ;  /* 0x0000d00001147983 */ /* 0x000ee80000300800 */
[----:B------:R1:W-:Y:S04]  /*12520*/  STL.64 [R1+0x120], R12 ;  /* 0x0001200c01007387 */ /* 0x0003e80000100a00 */
[----:B------:R4:W-:Y:S04]  /*12530*/  STL.64 [R1+0x128], R14 ;  /* 0x0001280e01007387 */ /* 0x0009e80000100a00 */
[----:B------:R-:W3:Y:S04]  /*12540*/  LDL.LU R21, [R1+0xd4] ;  /* 0x0000d40001157983 */ /* 0x000ee80000300800 */
[----:B------:R-:W3:Y:S04]  /*12550*/  LDL.LU R22, [R1+0xd8] ;  /* 0x0000d80001167983 */ /* 0x000ee80000300800 */
[----:B------:R-:W3:Y:S04]  /*12560*/  LDL.LU R23, [R1+0xdc] ;  /* 0x0000dc0001177983 */ /* 0x000ee80000300800 */
[----:B------:R-:W2:Y:S04]  /*12570*/  LDL.LU R24, [R1+0x180] ;  /* 0x0001800001187983 */ /* 0x000ea80000300800 */
[----:B------:R-:W2:Y:S04]  /*12580*/  LDL.LU R25, [R1+0x184] ;  /* 0x0001840001197983 */ /* 0x000ea80000300800 */
[----:B------:R-:W2:Y:S04]  /*12590*/  LDL.LU R26, [R1+0x188] ;  /* 0x00018800011a7983 */ /* 0x000ea80000300800 */
[----:B------:R-:W2:Y:S04]  /*125a0*/  LDL.LU R27, [R1+0x18c] ;  /* 0x00018c00011b7983 */ /* 0x000ea80000300800 */
[----:B-1----:R-:W2:Y:S04]  /*125b0*/  LDL.LU R12, [R1+0xf0] ;  /* 0x0000f000010c7983 */ /* 0x002ea80000300800 */
[----:B------:R-:W2:Y:S04]  /*125c0*/  LDL.LU R13, [R1+0xf4] ;  /* 0x0000f400010d7983 */ /* 0x000ea80000300800 */
[----:B----4-:R-:W4:Y:S04]  /*125d0*/  LDL.LU R14, [R1+0xf8] ;  /* 0x0000f800010e7983 */ /* 0x010f280000300800 */
[----:B------:R-:W4:Y:S04]  /*125e0*/  LDL.LU R15, [R1+0xfc] ;  /* 0x0000fc00010f7983 */ /* 0x000f280000300800 */
[----:B----4-:R-:W-:Y:S04]  /*125f0*/  STL.64 [R1+0xd28], R14 ;  /* 0x000d280e01007387 */ /* 0x010fe80000100a00 */
[----:B--2---:R1:W-:Y:S04]  /*12600*/  STL.64 [R1+0xd20], R12 ;  /* 0x000d200c01007387 */ /* 0x0043e80000100a00 */
[----:B-1----:R-:W2:Y:S04]  /*12610*/  LDL.LU R12, [R1+0x1e0] ;  /* 0x0001e000010c7983 */ /* 0x002ea80000300800 */
[----:B------:R-:W2:Y:S04]  /*12620*/  LDL.LU R13, [R1+0x1e4] ;  /* 0x0001e400010d7983 */ /* 0x000ea80000300800 */
[----:B------:R-:W4:Y:S04]  /*12630*/  LDL.LU R14, [R1+0x1e8] ;  /* 0x0001e800010e7983 */ /* 0x000f280000300800 */
[----:B------:R-:W4:Y:S04]  /*12640*/  LDL.LU R15, [R1+0x1ec] ;  /* 0x0001ec00010f7983 */ /* 0x000f280000300800 */
[----:B----4-:R-:W-:Y:S04]  /*12650*/  STL.64 [R1+0xd38], R14 ;  /* 0x000d380e01007387 */ /* 0x010fe80000100a00 */
[----:B--2---:R1:W-:Y:S04]  /*12660*/  STL.64 [R1+0xd30], R12 ;  /* 0x000d300c01007387 */ /* 0x0043e80000100a00 */
[----:B-1----:R-:W2:Y:S04]  /*12670*/  LDL.LU R12, [R1+0x2f0] ;  /* 0x0002f000010c7983 */ /* 0x002ea80000300800 */
[----:B------:R-:W2:Y:S04]  /*12680*/  LDL.LU R13, [R1+0x2f4] ;  /* 0x0002f400010d7983 */ /* 0x000ea80000300800 */
[----:B------:R-:W4:Y:S04]  /*12690*/  LDL.LU R14, [R1+0x2f8] ;  /* 0x0002f800010e7983 */ /* 0x000f280000300800 */
[----:B------:R-:W4:Y:S01]  /*126a0*/  LDL.LU R15, [R1+0x2fc] ;  /* 0x0002fc00010f7983 */ /* 0x000f220000300800 */
[----:B------:R-:W-:Y:S03]  /*126b0*/  HMMA.1688.F32.TF32 R4, R4, R10, R16 ;  /* 0x0000000a0404723c */ /* 0x000fe60000081010 */
[----:B----4-:R-:W-:Y:S04]  /*126c0*/  STL.64 [R1+0xd48], R14 ;  /* 0x000d480e01007387 */ /* 0x010fe80000100a00 */
[----:B--2---:R1:W-:Y:S04]  /*126d0*/  STL.64 [R1+0xd40], R12 ;  /* 0x000d400c01007387 */ /* 0x0043e80000100a00 */
[----:B------:R-:W2:Y:S04]  /*126e0*/  LDL.LU.64 R18, [R1+0xe60] ;  /* 0x000e600001127983 */ /* 0x000ea80000300a00 */
[----:B------:R-:W2:Y:S04]  /*126f0*/  LDL.LU.64 R16, [R1+0xe58] ;  /* 0x000e580001107983 */ /* 0x000ea80000300a00 */
[----:B------:R-:W4:Y:S04]  /*12700*/  LDL.LU.64 R10, [R1+0xe50] ;  /* 0x000e5000010a7983 */ /* 0x000f280000300a00 */
[----:B------:R-:W4:Y:S01]  /*12710*/  LDL.LU.64 R8, [R1+0xe48] ;  /* 0x000e480001087983 */ /* 0x000f220000300a00 */
[----:B-1----:R-:W-:-:S02]  /*12720*/  IMAD.MOV.U32 R12, RZ, RZ, R3 ;  /* 0x000000ffff0c7224 */ /* 0x002fc400078e0003 */
[----:B------:R-:W-:Y:S01]  /*12730*/  IMAD.MOV.U32 R13, RZ, RZ, R0 ;  /* 0x000000ffff0d7224 */ /* 0x000fe200078e0000 */
[----:B------:R1:W-:Y:S01]  /*12740*/  STL [R1+0x150], R4 ;  /* 0x0001500401007387 */ /* 0x0003e20000100800 */
[----:B------:R-:W-:Y:S02]  /*12750*/  IMAD.MOV.U32 R3, RZ, RZ, R7 ;  /* 0x000000ffff037224 */ /* 0x000fe400078e0007 */
[----:B------:R-:W-:Y:S02]  /*12760*/  IMAD.MOV.U32 R28, RZ, RZ, R5 ;  /* 0x000000ffff1c7224 */ /* 0x000fe400078e0005 */
[----:B------:R-:W-:Y:S01]  /*12770*/  IMAD.MOV.U32 R0, RZ, RZ, R6 ;  /* 0x000000ffff007224 */ /* 0x000fe200078e0006 */
[----:B-1----:R-:W2:Y:S04]  /*12780*/  LDL.LU R4, [R1+0x60] ;  /* 0x0000600001047983 */ /* 0x002ea80000300800 */
[----:B------:R-:W2:Y:S04]  /*12790*/  LDL.LU R5, [R1+0x64] ;  /* 0x0000640001057983 */ /* 0x000ea80000300800 */
[----:B------:R-:W2:Y:S04]  /*127a0*/  LDL.LU R6, [R1+0x68] ;  /* 0x0000680001067983 */ /* 0x000ea80000300800 */
[----:B------:R-:W2:Y:S04]  /*127b0*/  LDL.LU R7, [R1+0x6c] ;  /* 0x00006c0001077983 */ /* 0x000ea80000300800 */
[----:B------:R-:W-:Y:S04]  /*127c0*/  STL [R1+0xe04], R3 ;  /* 0x000e040301007387 */ /* 0x000fe80000100800 */
[----:B------:R-:W-:Y:S04]  /*127d0*/  STL [R1+0xe00], R0 ;  /* 0x000e000001007387 */ /* 0x000fe80000100800 */
[----:B------:R-:W-:Y:S01]  /*127e0*/  STL [R1+0xdec], R28 ;  /* 0x000dec1c01007387 */ /* 0x000fe20000100800 */
[-C--:B----4-:R-:W-:Y:S11]  /*127f0*/  HMMA.1688.F32.TF32 R24, R8, R12.reuse, R24 ;  /* 0x0000000c0818723c */ /* 0x090ff60000081018 */
        /* <DEDUP_REMOVED lines=11> */
[----:B-1----:R-:W3:Y:S04]  /*128b0*/  LDL.LU.64 R22, [R1+0xe30] ;  /* 0x000e300001167983 */ /* 0x002ee80000300a00 */
[----:B------:R-:W4:Y:S04]  /*128c0*/  LDL.LU.64 R20, [R1+0xe28] ;  /* 0x000e280001147983 */ /* 0x000f280000300a00 */
[----:B------:R-:W-:Y:S04]  /*128d0*/  STL.64 [R1+0xe10], R26 ;  /* 0x000e101a01007387 */ /* 0x000fe80000100a00 */
[----:B------:R1:W-:Y:S04]  /*128e0*/  STL.64 [R1+0xe08], R24 ;  /* 0x000e081801007387 */ /* 0x0003e80000100a00 */
[----:B-1----:R-:W2:Y:S04]  /*128f0*/  LDL.LU R24, [R1+0xa0] ;  /* 0x0000a00001187983 */ /* 0x002ea80000300800 */
[----:B------:R-:W2:Y:S04]  /*12900*/  LDL.LU R25, [R1+0xa4] ;  /* 0x0000a40001197983 */ /* 0x000ea80000300800 */
[----:B------:R-:W2:Y:S04]  /*12910*/  LDL.LU R26, [R1+0xa8] ;  /* 0x0000a800011a7983 */ /* 0x000ea80000300800 */
[----:B------:R-:W2:Y:S04]  /*12920*/  LDL.LU R27, [R1+0xac] ;  /* 0x0000ac00011b7983 */ /* 0x000ea80000300800 */
[----:B---3--:R-:W-:Y:S04]  /*12930*/  STL.64 [R1+0xdf8], R22 ;  /* 0x000df81601007387 */ /* 0x008fe80000100a00 */
[----:B----4-:R1:W-:Y:S01]  /*12940*/  STL.64 [R1+0xdf0], R20 ;  /* 0x000df01401007387 */ /* 0x0103e20000100a00 */
[-C--:B--2---:R-:W-:Y:S11]  /*12950*/  HMMA.1688.F32.TF32 R24, R20, R12.reuse, R24 ;  /* 0x0000000c1418723c */ /* 0x084ff60000081018 */
[----:B------:R-:W-:Y:S11]  /*12960*/  @!UPT UIADD3 URZ, URZ, URZ, URZ ;  /* 0x0000003f3f3ff290 */ /* 0x000ff6000fffe03f */
[----:B------:R-:W-:Y:S01]  /*12970*/  @!UPT UIADD3 URZ, URZ, URZ, URZ ;  /* 0x0000003f3f3ff290 */ /* 0x000fe2000fffe03f */
[----:B------:R-:W-:Y:S04]  /*12980*/  STL.64 [R1+0x220], R24 ;  /* 0x0002201801007387 */ /* 0x000fe80000100a00 */
[----:B------:R-:W-:Y:S04]  /*12990*/  STL.64 [R1+0x228], R26 ;  /* 0x0002281a01007387 */ /* 0x000fe80000100a00 */
[----:B-1----:R-:W2:Y:S04]  /*129a0*/  LDL.LU R20, [R1+0x100] ;  /* 0x0001000001147983 */ /* 0x002ea80000300800 */
[----:B------:R-:W2:Y:S04]  /*129b0*/  LDL.LU R21, [R1+0x104] ;  /* 0x0001040001157983 */ /* 0x000ea80000300800 */
[----:B------:R-:W3:Y:S04]  /*129c0*/  LDL.LU R22, [R1+0x108] ;  /* 0x0001080001167983 */ /* 0x000ee80000300800 */
[----:B------:R-:W3:Y:S04]  /*129d0*/  LDL.LU R23, [R1+0x10c] ;  /* 0x00010c0001177983 */ /* 0x000ee80000300800 */
[----:B------:R-:W-:Y:S01]  /*129e0*/  LDSM.16.M88.4 R24, [R2+0x22080] ;  /* 0x022080000218783b */ /* 0x000fe20000000200 */
[----:B------:R-:W-:Y:S03]  /*129f0*/  HMMA.1688.F32.TF32 R12, R16, R12, R4 ;  /* 0x0000000c100c723c */ /* 0x000fe60000081004 */
[----:B------:R-:W1:Y:S04]  /*12a00*/  LDSM.16.M88.4 R4, [R2+0x24080] ;  /* 0x024080000204783b */ /* 0x000e680000000200 */
[----:B---3--:R-:W-:Y:S04]  /*12a10*/  STL.64 [R1+0xe20], R22 ;  /* 0x000e201601007387 */ /* 0x008fe80000100a00 */
[----:B--2---:R2:W-:Y:S04]  /*12a20*/  STL.64 [R1+0xe18], R20 ;  /* 0x000e181401007387 */ /* 0x0045e80000100a00 */
[----:B--2---:R-:W2:Y:S04]  /*12a30*/  LDL.LU R20, [R1+0x1a0] ;  /* 0x0001a00001147983 */ /* 0x004ea80000300800 */
[----:B------:R-:W2:Y:S04]  /*12a40*/  LDL.LU R21, [R1+0x1a4] ;  /* 0x0001a40001157983 */ /* 0x000ea80000300800 */
[----:B------:R-:W2:Y:S04]  /*12a50*/  LDL.LU R22, [R1+0x1a8] ;  /* 0x0001a80001167983 */ /* 0x000ea80000300800 */
[----:B------:R-:W2:Y:S04]  /*12a60*/  LDL.LU R23, [R1+0x1ac] ;  /* 0x0001ac0001177983 */ /* 0x000ea80000300800 */
[----:B------:R-:W-:Y:S04]  /*12a70*/  STL.64 [R1+0x2e0], R12 ;  /* 0x0002e00c01007387 */ /* 0x000fe80000100a00 */
[----:B------:R-:W-:Y:S04]  /*12a80*/  STL.64 [R1+0x2e8], R14 ;  /* 0x0002e80e01007387 */ /* 0x000fe80000100a00 */
[----:B-1----:R-:W-:Y:S04]  /*12a90*/  STL.64 [R1+0x28], R6 ;  /* 0x0000280601007387 */ /* 0x002fe80000100a00 */
[----:B------:R-:W-:Y:S01]  /*12aa0*/  STL.64 [R1+0x38], R26 ;  /* 0x0000381a01007387 */ /* 0x000fe20000100a00 */
[----:B------:R-:W-:-:S02]  /*12ab0*/  IMAD.MOV.U32 R3, RZ, RZ, R24 ;  /* 0x000000ffff037224 */ /* 0x000fc400078e0018 */
[----:B------:R-:W-:Y:S01]  /*12ac0*/  IMAD.MOV.U32 R0, RZ, RZ, R25 ;  /* 0x000000ffff007224 */ /* 0x000fe200078e0019 */
[----:B------:R-:W1:Y:S01]  /*12ad0*/  LDSM.16.M88.4 R12, [R2+0x26080] ;  /* 0x02608000020c783b */ /* 0x000e620000000200 */
[----:B--2---:R-:W-:Y:S11]  /*12ae0*/  HMMA.1688.F32.TF32 R20, R8, R24, R20 ;  /* 0x000000180814723c */ /* 0x004ff60000081014 */
[----:B------:R-:W-:Y:S11]  /*12af0*/  @!UPT UIADD3 URZ, URZ, URZ, URZ ;  /* 0x0000003f3f3ff290 */ /* 0x000ff6000fffe03f */
[----:B------:R-:W-:Y:S01]  /*12b00*/  @!UPT UIADD3 URZ, URZ, URZ, URZ ;  /* 0x0000003f3f3ff290 */ /* 0x000fe2000fffe03f */
        /* <DEDUP_REMOVED lines=10> */
[----:B------:R-:W3:Y:S04]  /*12bb0*/  LDL.LU R3, [R1+0xe04] ;  /* 0x000e040001037983 */ /* 0x000ee80000300800 */
[----:B------:R-:W4:Y:S02]  /*12bc0*/  LDL.LU R0, [R1+0xe00] ;  /* 0x000e000001007983 */ /* 0x000f240000300800 */
[----:B--2---:R-:W-:Y:S11]  /*12bd0*/  HMMA.1688.F32.TF32 R20, R24, R8, R20 ;  /* 0x000000081814723c */ /* 0x004ff60000081014 */
[----:B------:R-:W-:Y:S11]  /*12be0*/  @!UPT UIADD3 URZ, URZ, URZ, URZ ;  /* 0x0000003f3f3ff290 */ /* 0x000ff6000fffe03f */
[----:B------:R-:W-:Y:S01]  /*12bf0*/  @!UPT UIADD3 URZ, URZ, URZ, URZ ;  /* 0x0000003f3f3ff290 */ /* 0x000fe2000fffe03f */
[----:B------:R-:W-:Y:S04]  /*12c00*/  STL.64 [R1+0x1a0], R20 ;  /* 0x0001a01401007387 */ /* 0x000fe80000100a00 */
[----:B------:R2:W-:Y:S04]  /*12c10*/  STL.64 [R1+0x1a8], R22 ;  /* 0x0001a81601007387 */ /* 0x0005e80000100a00 */
[----:B--2---:R-:W2:Y:S04]  /*12c20*/  LDL.LU.64 R22, [R1+0xdf8] ;  /* 0x000df80001167983 */ /* 0x004ea80000300a00 */
[----:B------:R-:W3:Y:S04]  /*12c30*/  LDL.LU.64 R20, [R1+0xdf0] ;  /* 0x000df00001147983 */ /* 0x000ee80000300a00 */
[----:B------:R-:W-:Y:S04]  /*12c40*/  STL.64 [R1+0xdc8], R26 ;  /* 0x000dc81a01007387 */ /* 0x000fe80000100a00 */
[----:B------:R1:W-:Y:S04]  /*12c50*/  STL.64 [R1+0xdc0], R24 ;  /* 0x000dc01801007387 */ /* 0x0003e80000100a00 */
[----:B-1----:R-:W4:Y:S04]  /*12c60*/  LDL.LU R24, [R1+0xc0] ;  /* 0x0000c00001187983 */ /* 0x002f280000300800 */
[----:B------:R-:W4:Y:S04]  /*12c70*/  LDL.LU R25, [R1+0xc4] ;  /* 0x0000c40001197983 */ /* 0x000f280000300800 */
[----:B------:R-:W4:Y:S04]  /*12c80*/  LDL.LU R26, [R1+0xc8] ;  /* 0x0000c800011a7983 */ /* 0x000f280000300800 */
[----:B------:R-:W4:Y:S01]  /*12c90*/  LDL.LU R27, [R1+0xcc] ;  /* 0x0000cc00011b7983 */ /* 0x000f220000300800 */
[----:B------:R-:W-:-:S02]  /*12ca0*/  IMAD.MOV.U32 R28, RZ, RZ, R4 ;  /* 0x000000ffff1c7224 */ /* 0x000fc400078e0004 */
[----:B------:R-:W-:Y:S02]  /*12cb0*/  IMAD.MOV.U32 R29, RZ, RZ, R5 ;  /* 0x000000ffff1d7224 */ /* 0x000fe400078e0005 */
[----:B------:R-:W1:Y:S04]  /*12cc0*/  LDSM.16.M88.4 R4, [R2+0x28080] ;  /* 0x028080000204783b */ /* 0x000e680000000200 */
[----:B------:R-:W-:Y:S04]  /*12cd0*/  STL.64 [R1+0x18], R14 ;  /* 0x0000180e01007387 */ /* 0x000fe80000100a00 */
[----:B------:R1:W-:Y:S02]  /*12ce0*/  STL.64 [R1+0xd88], R12 ;  /* 0x000d880c01007387 */ /* 0x0003e40000100a00 */
[----:B-1----:R-:W-:-:S02]  /*12cf0*/  IMAD.MOV.U32 R12, RZ, RZ, R28 ;  /* 0x000000ffff0c7224 */ /* 0x002fc400078e001c */
[----:B------:R-:W-:Y:S01]  /*12d00*/  IMAD.MOV.U32 R13, RZ, RZ, R29 ;  /* 0x000000ffff0d7224 */ /* 0x000fe200078e001d */
[----:B------:R-:W4:Y:S04]  /*12d10*/  LDL.LU R28, [R1+0xdec] ;  /* 0x000dec00011c7983 */ /* 0x000f280000300800 */
[----:B------:R-:W4:Y:S04]  /*12d20*/  LDL.LU R29, [R1+0xde8] ;  /* 0x000de800011d7983 */ /* 0x000f280000300800 */
[----:B------:R4:W-:Y:S04]  /*12d30*/  STL.64 [R1+0xde0], R12 ;  /* 0x000de00c01007387 */ /* 0x0009e80000100a00 */
[----:B--2---:R-:W-:Y:S04]  /*12d40*/  STL.64 [R1+0xdb8], R22 ;  /* 0x000db81601007387 */ /* 0x004fe80000100a00 */
[----:B---3--:R-:W-:Y:S01]  /*12d50*/  STL.64 [R1+0xdb0], R20 ;  /* 0x000db01401007387 */ /* 0x008fe20000100a00 */
[-C--:B----4-:R-:W-:Y:S11]  /*12d60*/  HMMA.1688.F32.TF32 R12, R20, R8.reuse, R24 ;  /* 0x00000008140c723c */ /* 0x090ff60000081018 */
[----:B------:R-:W-:Y:S11]  /*12d70*/  @!UPT UIADD3 URZ, URZ, URZ, URZ ;  /* 0x0000003f3f3ff290 */ /* 0x000ff6000fffe03f */
[----:B------:R-:W-:Y:S01]  /*12d80*/  @!UPT UIADD3 URZ, URZ, URZ, URZ ;  /* 0x0000003f3f3ff290 */ /* 0x000fe2000fffe03f */
[----:B------:R-:W-:Y:S04]  /*12d90*/  STL.64 [R1+0x1f0], R12 ;  /* 0x0001f00c01007387 */ /* 0x000fe80000100a00 */
[----:B------:R-:W-:Y:S04]  /*12da0*/  STL.64 [R1+0x1f8], R14 ;  /* 0x0001f80e01007387 */ /* 0x000fe80000100a00 */
[----:B------:R-:W-:Y:S04]  /*12db0*/  STL.64 [R1+0x8], R6 ;  /* 0x0000080601007387 */ /* 0x000fe80000100a00 */
[----:B------:R1:W-:Y:S04]  /*12dc0*/  STL.64 [R1+0xd50], R4 ;  /* 0x000d500401007387 */ /* 0x0003e80000100a00 */
[----:B-1----:R-:W2:Y:S04]  /*12dd0*/  LDL.LU R4, [R1+0x70] ;  /* 0x0000700001047983 */ /* 0x002ea80000300800 */
[----:B------:R-:W2:Y:S04]  /*12de0*/  LDL.LU R5, [R1+0x74] ;  /* 0x0000740001057983 */ /* 0x000ea80000300800 */
[----:B------:R-:W3:Y:S04]  /*12df0*/  LDL.LU R6, [R1+0x78] ;  /* 0x0000780001067983 */ /* 0x000ee80000300800 */
        /* <DEDUP_REMOVED lines=31> */
[----:B----4-:R-:W-:Y:S03]  /*12ff0*/  HMMA.1688.F32.TF32 R8, R16, R8, R12 ;  /* 0x000000081008723c */ /* 0x010fe6000008100c */
        /* <DEDUP_REMOVED lines=10> */
[----:B------:R-:W2:Y:S04]  /*130a0*/  LDL.LU R6, [R1+0xb8] ;  /* 0x0000b80001067983 */ /* 0x000ea80000300800 */
[----:B------:R-:W2:Y:S04]  /*130b0*/  LDL.LU R7, [R1+0xbc] ;  /* 0x0000bc0001077983 */ /* 0x000ea80000300800 */
[----:B------:R-:W3:Y:S04]  /*130c0*/  LDL.LU.64 R12, [R1+0xde0] ;  /* 0x000de000010c7983 */ /* 0x000ee80000300a00 */
        /* <DEDUP_REMOVED lines=26> */
[----:B------:R-:W2:Y:S04]  /*13270*/  LDL.LU.64 R6, [R1+0xd98] ;  /* 0x000d980001067983 */ /* 0x000ea80000300a00 */
[----:B------:R-:W2:Y:S11]  /*13280*/  LDL.LU.64 R4, [R1+0xd90] ;  /* 0x000d900001047983 */ /* 0x000eb60000300a00 */
[----:B------:R-:W-:Y:S06]  /*13290*/  @!UPT UIADD3 URZ, URZ, URZ, URZ ;  /* 0x0000003f3f3ff290 */ /* 0x000fec000fffe03f */
[----:B------:R1:W-:Y:S04]  /*132a0*/  STL.64 [R1+0x250], R12 ;  /* 0x0002500c01007387 */ /* 0x0003e80000100a00 */
[----:B------:R-:W-:Y:S04]  /*132b0*/  STL.64 [R1+0x258], R14 ;  /* 0x0002580e01007387 */ /* 0x000fe80000100a00 */
[----:B-1----:R-:W2:Y:S02]  /*132c0*/  LDL.LU.64 R12, [R1+0xd88] ;  /* 0x000d8800010c7983 */ /* 0x002ea40000300a00 */
[-C--:B--2---:R-:W-:Y:S11]  /*132d0*/  HMMA.1688.F32.TF32 R4, R8, R12.reuse, R4 ;  /* 0x0000000c0804723c */ /* 0x084ff60000081004 */
        /* <DEDUP_REMOVED lines=56> */
[----:B-1----:R-:W4:Y:S04]  /*13660*/  LDL.LU R20, [R1+0x2b0] ;  /* 0x0002b00001147983 */ /* 0x002f280000300800 */
[----:B------:R-:W4:Y:S04]  /*13670*/  LDL.LU R21, [R1+0x2b4] ;  /* 0x0002b40001157983 */ /* 0x000f280000300800 */
[----:B------:R-:W4:Y:S04]  /*13680*/  LDL.LU R22, [R1+0x2b8] ;  /* 0x0002b80001167983 */ /* 0x000f280000300800 */
[----:B------:R-:W4:Y:S01]  /*13690*/  LDL.LU R23, [R1+0x2bc] ;  /* 0x0002bc0001177983 */ /* 0x000f220000300800 */
[----:B--2---:R-:W-:Y:S03]  /*136a0*/  HMMA.1688.F32.TF32 R12, R16, R4, R12 ;  /* 0x00000004100c723c */ /* 0x004fe6000008100c */
[----:B------:R-:W3:Y:S11]  /*136b0*/  LDSM.16.M88.4 R4, [R2+0x2a080] ;  /* 0x02a080000204783b */ /* 0x000ef60000000200 */
[----:B------:R-:W-:Y:S09]  /*136c0*/  @!UPT UIADD3 URZ, URZ, URZ, URZ ;  /* 0x0000003f3f3ff290 */ /* 0x000ff2000fffe03f */
[----:B------:R-:W-:Y:S04]  /*136d0*/  STL.64 [R1+0x1e0], R12 ;  /* 0x0001e00c01007387 */ /* 0x000fe80000100a00 */
[----:B------:R-:W-:Y:S04]  /*136e0*/  STL.64 [R1+0x1e8], R14 ;  /* 0x0001e80e01007387 */ /* 0x000fe80000100a00 */
[----:B------:R-:W1:Y:S01]  /*136f0*/  LDSM.16.M88.4 R12, [R2+0x2c080] ;  /* 0x02c08000020c783b */ /* 0x000e620000000200 */
[----:B---3--:R-:W-:Y:S03]  /*13700*/  HMMA.1688.F32.TF32 R24, R8, R4, R24 ;  /* 0x000000040818723c */ /* 0x008fe60000081018 */
[----:B-1----:R1:W-:Y:S04]  /*13710*/  STL.64 [R1+0xcd8], R14 ;  /* 0x000cd80e01007387 */ /* 0x0023e80000100a00 */
[----:B------:R2:W-:Y:S01]  /*13720*/  STL.64 [R1+0xcd0], R12 ;  /* 0x000cd00c01007387 */ /* 0x0005e20000100a00 */
[----:B-1----:R-:W-:-:S03]  /*13730*/  IMAD.MOV.U32 R15, RZ, RZ, R29 ;  /* 0x000000ffff0f7224 */ /* 0x002fc600078e001d */
[----:B--2---:R-:W2:Y:S04]  /*13740*/  LDL.LU R12, [R1+0x40] ;  /* 0x00004000010c7983 */ /* 0x004ea80000300800 */
[----:B------:R-:W2:Y:S04]  /*13750*/  LDL.LU R13, [R1+0x44] ;  /* 0x00004400010d7983 */ /* 0x000ea80000300800 */
[----:B------:R-:W2:Y:S04]  /*13760*/  LDL.LU R14, [R1+0x48] ;  /* 0x00004800010e7983 */ /* 0x000ea80000300800 */
[----:B------:R-:W3:Y:S04]  /*13770*/  LDL.LU R29, [R1+0xd08] ;  /* 0x000d0800011d7983 */ /* 0x000ee80000300800 */
        /* <DEDUP_REMOVED lines=13> */
[----:B-1----:R-:W4:Y:S04]  /*13850*/  LDL.LU R24, [R1+0x140] ;  /* 0x0001400001187983 */ /* 0x002f280000300800 */
[----:B------:R-:W4:Y:S04]  /*13860*/  LDL.LU R25, [R1+0x144] ;  /* 0x0001440001197983 */ /* 0x000f280000300800 */
[----:B------:R-:W4:Y:S01]  /*13870*/  LDL.LU R26, [R1+0x148] ;  /* 0x00014800011a7983 */ /* 0x000f220000300800 */
[----:B---3--:R-:W-:-:S03]  /*13880*/  IMAD.MOV.U32 R27, RZ, RZ, R29 ;  /* 0x000000ffff1b7224 */ /* 0x008fc600078e001d */
[----:B------:R-:W3:Y:S01]  /*13890*/  LDL.LU R29, [R1+0xce0] ;  /* 0x000ce000011d7983 */ /* 0x000ee20000300800 */
[-C--:B--2---:R-:W-:Y:S08]  /*138a0*/  HMMA.1688.F32.TF32 R12, R16, R4.reuse, R12 ;  /* 0x00000004100c723c */ /* 0x084ff0000008100c */
[----:B----4-:R-:W-:Y:S11]  /*138b0*/  HMMA.1688.F32.TF32 R24, R20, R4, R24 ;  /* 0x000000041418723c */ /* 0x010ff60000081018 */
[----:B------:R-:W-:Y:S11]  /*138c0*/  @!UPT UIADD3 URZ, URZ, URZ, URZ ;  /* 0x0000003f3f3ff290 */ /* 0x000ff6000fffe03f */
[----:B------:R-:W-:Y:S01]  /*138d0*/  @!UPT UIADD3 URZ, URZ, URZ, URZ ;  /* 0x0000003f3f3ff290 */ /* 0x000fe2000fffe03f */
[----:B------:R1:W-:Y:S04]  /*138e0*/  STL.64 [R1+0x140], R24 ;  /* 0x0001401801007387 */ /* 0x0003e80000100a00 */
[----:B------:R2:W-:Y:S04]  /*138f0*/  STL.64 [R1+0x148], R26 ;  /* 0x0001481a01007387 */ /* 0x0005e80000100a00 */
[----:B-1----:R-:W4:Y:S04]  /*13900*/  LDL.LU R24, [R1+0x320] ;  /* 0x0003200001187983 */ /* 0x002f280000300800 */
[----:B------:R-:W4:Y:S04]  /*13910*/  LDL.LU R25, [R1+0x324] ;  /* 0x0003240001197983 */ /* 0x000f280000300800 */
[----:B--2---:R-:W4:Y:S04]  /*13920*/  LDL.LU R26, [R1+0x328] ;  /* 0x00032800011a7983 */ /* 0x004f280000300800 */
[----:B------:R-:W4:Y:S04]  /*13930*/  LDL.LU R27, [R1+0x32c] ;  /* 0x00032c00011b7983 */ /* 0x000f280000300800 */
[----:B------:R3:W-:Y:S04]  /*13940*/  STL.64 [R1+0xcb8], R22 ;  /* 0x000cb81601007387 */ /* 0x0007e80000100a00 */
[----:B------:R1:W-:Y:S01]  /*13950*/  STL.64 [R1+0xcb0], R20 ;  /* 0x000cb01401007387 */ /* 0x0003e20000100a00 */
[----:B---3--:R-:W-:-:S03]  /*13960*/  IMAD.MOV.U32 R23, RZ, RZ, R29 ;  /* 0x000000ffff177224 */ /* 0x008fc600078e001d */
[----:B-1----:R-:W2:Y:S01]  /*13970*/  LDL.LU R20, [R1+0x2d0] ;  /* 0x0002d00001147983 */ /* 0x002ea20000300800 */
[----:B------:R-:W-:-:S03]  /*13980*/  IMAD.MOV.U32 R29, RZ, RZ, R15 ;  /* 0x000000ffff1d7224 */ /* 0x000fc600078e000f */
[----:B------:R-:W2:Y:S04]  /*13990*/  LDL.LU R21, [R1+0x2d4] ;  /* 0x0002d40001157983 */ /* 0x000ea80000300800 */
[----:B------:R-:W2:Y:S04]  /*139a0*/  LDL.LU R22, [R1+0x2d8] ;  /* 0x0002d80001167983 */ /* 0x000ea80000300800 */
[----:B------:R-:W-:Y:S04]  /*139b0*/  STL.64 [R1+0x1d0], R12 ;  /* 0x0001d00c01007387 */ /* 0x000fe80000100a00 */
[----:B------:R1:W-:Y:S04]  /*139c0*/  STL [R1+0x1d8], R14 ;  /* 0x0001d80e01007387 */ /* 0x0003e80000100800 */
        /* <DEDUP_REMOVED lines=8> */
[----:B------:R1:W-:Y:S04]  /*13a50*/  STL.64 [R1+0xc60], R6 ;  /* 0x000c600601007387 */ /* 0x0003e80000100a00 */
[----:B------:R-:W2:Y:S04]  /*13a60*/  LDL.LU R4, [R1+0x290] ;  /* 0x0002900001047983 */ /* 0x000ea80000300800 */
[----:B------:R-:W2:Y:S04]  /*13a70*/  LDL.LU R5, [R1+0x294] ;  /* 0x0002940001057983 */ /* 0x000ea80000300800 */
[----:B-1----:R-:W2:Y:S04]  /*13a80*/  LDL.LU R6, [R1+0x298] ;  /* 0x0002980001067983 */ /* 0x002ea80000300800 */
[----:B------:R-:W2:Y:S04]  /*13a90*/  LDL.LU R7, [R1+0x29c] ;  /* 0x00029c0001077983 */ /* 0x000ea80000300800 */
[----:B--2---:R-:W-:Y:S04]  /*13aa0*/  STL.64 [R1+0xc78], R6 ;  /* 0x000c780601007387 */ /* 0x004fe80000100a00 */
[----:B------:R1:W-:Y:S04]  /*13ab0*/  STL.64 [R1+0xc70], R4 ;  /* 0x000c700401007387 */ /* 0x0003e80000100a00 */
[----:B-1----:R-:W2:Y:S04]  /*13ac0*/  LDL.LU R4, [R1+0x300] ;  /* 0x0003000001047983 */ /* 0x002ea80000300800 */
[----:B------:R-:W2:Y:S04]  /*13ad0*/  LDL.LU R5, [R1+0x304] ;  /* 0x0003040001057983 */ /* 0x000ea80000300800 */
[----:B------:R-:W2:Y:S04]  /*13ae0*/  LDL.LU R6, [R1+0x308] ;  /* 0x0003080001067983 */ /* 0x000ea80000300800 */
[----:B------:R-:W2:Y:S01]  /*13af0*/  LDL.LU R7, [R1+0x30c] ;  /* 0x00030c0001077983 */ /* 0x000ea20000300800 */
[-C--:B----4-:R-:W-:Y:S03]  /*13b00*/  HMMA.1688.F32.TF32 R24, R8, R12.reuse, R24 ;  /* 0x0000000c0818723c */ /* 0x090fe60000081018 */
[----:B--2---:R-:W-:Y:S04]  /*13b10*/  STL.64 [R1+0xc88], R6 ;  /* 0x000c880601007387 */ /* 0x004fe80000100a00 */
[----:B------:R1:W-:Y:S04]  /*13b20*/  STL.64 [R1+0xc80], R4 ;  /* 0x000c800401007387 */ /* 0x0003e80000100a00 */
[----:B-1----:R-:W2:Y:S04]  /*13b30*/  LDL.LU R4, [R1+0x120] ;  /* 0x0001200001047983 */ /* 0x002ea80000300800 */
[----:B------:R-:W2:Y:S04]  /*13b40*/  LDL.LU R5, [R1+0x124] ;  /* 0x0001240001057983 */ /* 0x000ea80000300800 */
[----:B------:R-:W2:Y:S04]  /*13b50*/  LDL.LU R6, [R1+0x128] ;  /* 0x0001280001067983 */ /* 0x000ea80000300800 */
[----:B------:R-:W2:Y:S04]  /*13b60*/  LDL.LU R7, [R1+0x12c] ;  /* 0x00012c0001077983 */ /* 0x000ea80000300800 */
[----:B------:R-:W-:Y:S04]  /*13b70*/  STL [R1+0xaf0], R29 ;  /* 0x000af01d01007387 */ /* 0x000fe80000100800 */
        /* <DEDUP_REMOVED lines=26> */
[----:B--2---:R-:W-:Y:S11]  /*13d20*/  HMMA.1688.F32.TF32 R4, R16, R12, R4 ;  /* 0x0000000c1004723c */ /* 0x004ff60000081004 */
[----:B------:R-:W-:Y:S11]  /*13d30*/  @!UPT UIADD3 URZ, URZ, URZ, URZ ;  /* 0x0000003f3f3ff290 */ /* 0x000ff6000fffe03f */
[----:B------:R-:W-:Y:S01]  /*13d40*/  @!UPT UIADD3 URZ, URZ, URZ, URZ ;  /* 0x0000003f3f3ff290 */ /* 0x000fe2000fffe03f */
[----:B------:R-:W-:Y:S04]  /*13d50*/  STL.64 [R1+0x1c0], R4 ;  /* 0x0001c00401007387 */ /* 0x000fe80000100a00 */
[----:B------:R-:W-:Y:S04]  /*13d60*/  STL.64 [R1+0x1c8], R6 ;  /* 0x0001c80601007387 */ /* 0x000fe80000100a00 */
[----:B------:R-:W1:Y:S02]  /*13d70*/  LDSM.16.M88.4 R4, [R2+0x2e080] ;  /* 0x02e080000204783b */ /* 0x000e640000000200 */
[----:B-1----:R-:W-:Y:S02]  /*13d80*/  HMMA.1688.F32.TF32 R8, R8, R4, R24 ;  /* 0x000000040808723c */ /* 0x002fe40000081018 */
[----:B------:R1:W-:Y:S04]  /*13d90*/  STL.64 [R1+0x68], R6 ;  /* 0x0000680601007387 */ /* 0x0003e80000100a00 */
[----:B------:R-:W2:Y:S01]  /*13da0*/  LDL.LU.64 R26, [R1+0xc98] ;  /* 0x000c9800011a7983 */ /* 0x000ea20000300a00 */
[----:B------:R-:W-:-:S03]  /*13db0*/  IMAD.MOV.U32 R12, RZ, RZ, R4 ;  /* 0x000000ffff0c7224 */ /* 0x000fc600078e0004 */
[----:B------:R-:W2:Y:S01]  /*13dc0*/  LDL.LU.64 R24, [R1+0xc90] ;  /* 0x000c900001187983 */ /* 0x000ea20000300a00 */
[----:B------:R-:W-:Y:S11]  /*13dd0*/  IMAD.MOV.U32 R2, RZ, RZ, R5 ;  /* 0x000000ffff027224 */ /* 0x000ff600078e0005 */
[----:B------:R-:W-:Y:S01]  /*13de0*/  @!UPT UIADD3 URZ, URZ, URZ, URZ ;  /* 0x0000003f3f3ff290 */ /* 0x000fe2000fffe03f */
[----:B------:R4:W-:Y:S04]  /*13df0*/  STL.64 [R1+0x80], R8 ;  /* 0x0000800801007387 */ /* 0x0009e80000100a00 */
[----:B------:R-:W-:Y:S04]  /*13e00*/  STL.64 [R1+0x88], R10 ;  /* 0x0000880a01007387 */ /* 0x000fe80000100a00 */
[----:B-1----:R-:W2:Y:S04]  /*13e10*/  LDL.LU.64 R6, [R1+0xc88] ;  /* 0x000c880001067983 */ /* 0x002ea80000300a00 */
[----:B------:R-:W2:Y:S01]  /*13e20*/  LDL.LU.64 R4, [R1+0xc80] ;  /* 0x000c800001047983 */ /* 0x000ea20000300a00 */
[----:B----4-:R-:W-:-:S02]  /*13e30*/  IMAD.MOV.U32 R8, RZ, RZ, R12 ;  /* 0x000000ffff087224 */ /* 0x010fc400078e000c */
[----:B------:R-:W-:-:S07]  /*13e40*/  IMAD.MOV.U32 R9, RZ, RZ, R2 ;  /* 0x000000ffff097224 */ /* 0x000fce00078e0002 */
[-C--:B--2---:R-:W-:Y:S01]  /*13e50*/  HMMA.1688.F32.TF32 R24, R24, R8.reuse, R4 ;  /* 0x000000081818723c */ /* 0x084fe20000081004 */
[----:B------:R-:W2:Y:S04]  /*13e60*/  LDL.LU.64 R6, [R1+0xc78] ;  /* 0x000c780001067983 */ /* 0x000ea80000300a00 */
[----:B------:R-:W2:Y:S11]  /*13e70*/  LDL.LU.64 R4, [R1+0xc70] ;  /* 0x000c700001047983 */ /* 0x000eb60000300a00 */
[----:B------:R-:W-:Y:S07]  /*13e80*/  @!UPT UIADD3 URZ, URZ, URZ, URZ ;  /* 0x0000003f3f3ff290 */ /* 0x000fee000fffe03f */
[----:B------:R1:W-:Y:S04]  /*13e90*/  STL.64 [R1+0x70], R24 ;  /* 0x0000701801007387 */ /* 0x0003e80000100a00 */
[----:B------:R4:W-:Y:S04]  /*13ea0*/  STL [R1+0x78], R26 ;  /* 0x0000781a01007387 */ /* 0x0009e80000100800 */
[----:B-1----:R-:W3:Y:S01]  /*13eb0*/  LDL.LU R24, [R1+0x150] ;  /* 0x0001500001187983 */ /* 0x002ee20000300800 */
[----:B------:R-:W-:Y:S02]  /*13ec0*/  IMAD.MOV.U32 R25, RZ, RZ, R28 ;  /* 0x000000ffff197224 */ /* 0x000fe400078e001c */
[----:B----4-:R-:W-:Y:S01]  /*13ed0*/  IMAD.MOV.U32 R26, RZ, RZ, R0 ;  /* 0x000000ffff1a7224 */ /* 0x010fe200078e0000 */
[----:B------:R-:W4:Y:S04]  /*13ee0*/  LDL.LU R28, [R1+0xc6c] ;  /* 0x000c6c00011c7983 */ /* 0x000f280000300800 */
[----:B------:R-:W3:Y:S01]  /*13ef0*/  LDL.LU R0, [R1+0xc68] ;  /* 0x000c680001007983 */ /* 0x000ee20000300800 */
[----:B--2---:R-:W-:Y:S03]  /*13f00*/  HMMA.1688.F32.TF32 R20, R20, R8, R4 ;  /* 0x000000081414723c */ /* 0x004fe60000081004 */
[----:B------:R-:W2:Y:S01]  /*13f10*/  LDL.LU.64 R6, [R1+0xc60] ;  /* 0x000c600001067983 */ /* 0x000ea20000300a00 */
[----:B------:R-:W-:-:S02]  /*13f20*/  IMAD.MOV.U32 R29, RZ, RZ, R27 ;  /* 0x000000ffff1d7224 */ /* 0x000fc400078e001b */
[----:B------:R-:W-:Y:S11]  /*13f30*/  IMAD.MOV.U32 R27, RZ, RZ, R3 ;  /* 0x000000ffff1b7224 */ /* 0x000ff600078e0003 */
[----:B------:R-:W-:Y:S06]  /*13f40*/  @!UPT UIADD3 URZ, URZ, URZ, URZ ;  /* 0x0000003f3f3ff290 */ /* 0x000fec000fffe03f */
[----:B------:R-:W-:Y:S01]  /*13f50*/  STL [R1+0x40], R20 ;  /* 0x0000401401007387 */ /* 0x000fe20000100800 */
[----:B------:R-:W-:Y:S02]  /*13f60*/  IMAD.MOV.U32 R12, RZ, RZ, R22 ;  /* 0x000000ffff0c7224 */ /* 0x000fe400078e0016 */
[----:B------:R-:W-:Y:S02]  /*13f70*/  IMAD.MOV.U32 R2, RZ, RZ, R23 ;  /* 0x000000ffff027224 */ /* 0x000fe400078e0017 */
[----:B------:R-:W-:Y:S01]  /*13f80*/  IMAD.MOV.U32 R13, RZ, RZ, R21 ;  /* 0x000000ffff0d7224 */ /* 0x000fe200078e0015 */
[----:B----4-:R-:W-:Y:S04]  /*13f90*/  LDS R23, [R28+0xb100] ;  /* 0x00b100001c177984 */ /* 0x010fe80000000800 */
[----:B---3--:R-:W1:Y:S04]  /*13fa0*/  LDS R22, [R0+0xb100] ;  /* 0x00b1000000167984 */ /* 0x008e680000000800 */
[----:B------:R-:W-:Y:S04]  /*13fb0*/  LDS R20, [R0+0xa100] ;  /* 0x00a1000000147984 */ /* 0x000fe80000000800 */
[----:B------:R-:W3:Y:S01]  /*13fc0*/  LDS R21, [R28+0xa100] ;  /* 0x00a100001c157984 */ /* 0x000ee20000000800 */
[----:B------:R-:W-:Y:S03]  /*13fd0*/  HMMA.1688.F32.TF32 R8, R16, R8, R24 ;  /* 0x000000081008723c */ /* 0x000fe60000081018 */
[----:B------:R-:W-:Y:S04]  /*13fe0*/  STL [R1+0xaf8], R13 ;  /* 0x000af80d01007387 */ /* 0x000fe80000100800 */
[----:B------:R-:W-:Y:S04]  /*13ff0*/  STL.64 [R1+0xc10], R14 ;  /* 0x000c100e01007387 */ /* 0x000fe80000100a00 */
[----:B------:R-:W-:Y:S04]  /*14000*/  STL [R1+0xc08], R12 ;  /* 0x000c080c01007387 */ /* 0x000fe80000100800 */
[----:B------:R-:W-:Y:S04]  /*14010*/  LDS R26, [R0+0xb200] ;  /* 0x00b20000001a7984 */ /* 0x000fe80000000800 */
[----:B------:R-:W4:Y:S04]  /*14020*/  LDS R27, [R28+0xb200] ;  /* 0x00b200001c1b7984 */ /* 0x000f280000000800 */
[----:B------:R-:W-:Y:S01]  /*14030*/  LDS R24, [R0+0xa200] ;  /* 0x00a2000000187984 */ /* 0x000fe20000000800 */
[----:B------:R-:W-:-:S02]  /*14040*/  IMAD.MOV.U32 R5, RZ, RZ, R10 ;  /* 0x000000ffff057224 */ /* 0x000fc400078e000a */
[----:B------:R-:W-:Y:S01]  /*14050*/  IMAD.MOV.U32 R4, RZ, RZ, R11 ;  /* 0x000000ffff047224 */ /* 0x000fe200078e000b */
[----:B------:R-:W-:Y:S04]  /*14060*/  STL [R1+0x244], R9 ;  /* 0x0002440901007387 */ /* 0x000fe80000100800 */
[----:B------:R-:W1:Y:S04]  /*14070*/  LDS R25, [R28+0xa200] ;  /* 0x00a200001c197984 */ /* 0x000e680000000800 */
[----:B------:R-:W-:Y:S04]  /*14080*/  LDS R16, [R0+0xa000] ;  /* 0x00a0000000107984 */ /* 0x000fe80000000800 */
[----:B------:R-:W-:Y:S04]  /*14090*/  LDS R18, [R0+0xb000] ;  /* 0x00b0000000127984 */ /* 0x000fe80000000800 */
[----:B------:R-:W-:Y:S04]  /*140a0*/  LDS R17, [R28+0xa000] ;  /* 0x00a000001c117984 */ /* 0x000fe80000000800 */
[----:B------:R-:W-:Y:S01]  /*140b0*/  LDS R19, [R28+0xb000] ;  /* 0x00b000001c137984 */ /* 0x000fe20000000800 */
[----:B------:R-:W-:-:S03]  /*140c0*/  IMAD.MOV.U32 R3, RZ, RZ, R8 ;  /* 0x000000ffff037224 */ /* 0x000fc600078e0008 */
[----:B------:R-:W-:Y:S04]  /*140d0*/  LDS R10, [R0+0xb300] ;  /* 0x00b30000000a7984 */ /* 0x000fe80000000800 */
[----:B------:R-:W1:Y:S04]  /*140e0*/  LDS R11, [R28+0xb300] ;  /* 0x00b300001c0b7984 */ /* 0x000e680000000800 */
[----:B------:R-:W-:Y:S04]  /*140f0*/  LDS R8, [R0+0xa300] ;  /* 0x00a3000000087984 */ /* 0x000fe80000000800 */
[----:B------:R-:W1:Y:S04]  /*14100*/  LDS R9, [R28+0xa300] ;  /* 0x00a300001c097984 */ /* 0x000e680000000800 */
[----:B--2---:R-:W-:Y:S04]  /*14110*/  STL.64 [R1+0xc20], R6 ;  /* 0x000c200601007387 */ /* 0x004fe80000100a00 */
[----:B------:R-:W-:Y:S04]  /*14120*/  STL.64 [R1+0xc18], R4 ;  /* 0x000c180401007387 */ /* 0x000fe80000100a00 */
[----:B-1----:R-:W-:Y:S04]  /*14130*/  STL.64 [R1+0xbe0], R22 ;  /* 0x000be01601007387 */ /* 0x002fe80000100a00 */
[----:B---3--:R1:W-:Y:S04]  /*14140*/  STL.64 [R1+0xbd8], R20 ;  /* 0x000bd81401007387 */ /* 0x0083e80000100a00 */
[----:B-1----:R-:W2:Y:S04]  /*14150*/  LDL.LU R20, [R1+0x110] ;  /* 0x0001100001147983 */ /* 0x002ea80000300800 */
[----:B------:R-:W2:Y:S04]  /*14160*/  LDL.LU R21, [R1+0x114] ;  /* 0x0001140001157983 */ /* 0x000ea80000300800 */
[----:B------:R-:W3:Y:S04]  /*14170*/  LDL.LU R22, [R1+0x118] ;  /* 0x0001180001167983 */ /* 0x000ee80000300800 */
[----:B------:R-:W3:Y:S04]  /*14180*/  LDL.LU R23, [R1+0x11c] ;  /* 0x00011c0001177983 */ /* 0x000ee80000300800 */
[----:B---3--:R1:W-:Y:S04]  /*14190*/  STL.64 [R1+0xc30], R22 ;  /* 0x000c301601007387 */ /* 0x0083e80000100a00 */
[----:B--2---:R-:W-:Y:S04]  /*141a0*/  STL.64 [R1+0xc28], R20 ;  /* 0x000c281401007387 */ /* 0x004fe80000100a00 */
[----:B-1----:R-:W2:Y:S04]  /*141b0*/  LDL.64 R22, [R1+0x28] ;  /* 0x0000280001167983 */ /* 0x002ea80000100a00 */
[----:B--2---:R1:W-:Y:S04]  /*141c0*/  STL.64 [R1+0xc38], R22 ;  /* 0x000c381601007387 */ /* 0x0043e80000100a00 */
[----:B-1----:R-:W2:Y:S04]  /*141d0*/  LDL.64 R22, [R1+0x38] ;  /* 0x0000380001167983 */ /* 0x002ea80000100a00 */
[----:B--2---:R1:W-:Y:S04]  /*141e0*/  STL.64 [R1+0xc48], R22 ;  /* 0x000c481601007387 */ /* 0x0043e80000100a00 */
[----:B-1----:R-:W2:Y:S04]  /*141f0*/  LDL.64 R22, [R1+0x58] ;  /* 0x0000580001167983 */ /* 0x002ea80000100a00 */
[----:B----4-:R-:W-:Y:S04]  /*14200*/  STL.64 [R1+0xb68], R26 ;  /* 0x000b681a01007387 */ /* 0x010fe80000100a00 */
[----:B------:R1:W-:Y:S04]  /*14210*/  STL.64 [R1+0xb60], R24 ;  /* 0x000b601801007387 */ /* 0x0003e80000100a00 */
[----:B-1----:R-:W3:Y:S04]  /*14220*/  LDL.LU R24, [R1+0xb0] ;  /* 0x0000b00001187983 */ /* 0x002ee80000300800 */
[----:B------:R-:W3:Y:S04]  /*14230*/  LDL.LU R25, [R1+0xb4] ;  /* 0x0000b40001197983 */ /* 0x000ee80000300800 */
[----:B------:R-:W4:Y:S04]  /*14240*/  LDL.LU R26, [R1+0xb8] ;  /* 0x0000b800011a7983 */ /* 0x000f280000300800 */
[----:B------:R-:W4:Y:S04]  /*14250*/  LDL.LU R27, [R1+0xbc] ;  /* 0x0000bc00011b7983 */ /* 0x000f280000300800 */
[----:B----4-:R1:W-:Y:S04]  /*14260*/  STL.64 [R1+0xb80], R26 ;  /* 0x000b801a01007387 */ /* 0x0103e80000100a00 */
[----:B---3--:R3:W-:Y:S04]  /*14270*/  STL.64 [R1+0xb78], R24 ;  /* 0x000b781801007387 */ /* 0x0087e80000100a00 */
[----:B-1----:R-:W4:Y:S04]  /*14280*/  LDL R26, [R1+0x18] ;  /* 0x00001800011a7983 */ /* 0x002f280000100800 */
[----:B------:R-:W4:Y:S04]  /*14290*/  LDL R27, [R1+0x1c] ;  /* 0x00001c00011b7983 */ /* 0x000f280000100800 */
[----:B----4-:R1:W-:Y:S04]  /*142a0*/  STL.64 [R1+0xc40], R26 ;  /* 0x000c401a01007387 */ /* 0x0103e80000100a00 */
[----:B---3--:R-:W3:Y:S04]  /*142b0*/  LDL.LU R24, [R1+0x180] ;  /* 0x0001800001187983 */ /* 0x008ee80000300800 */
[----:B------:R-:W3:Y:S04]  /*142c0*/  LDL.LU R25, [R1+0x184] ;  /* 0x0001840001197983 */ /* 0x000ee80000300800 */
[----:B-1----:R-:W4:Y:S04]  /*142d0*/  LDL.LU R26, [R1+0x188] ;  /* 0x00018800011a7983 */ /* 0x002f280000300800 */
[----:B------:R-:W4:Y:S04]  /*142e0*/  LDL.LU R27, [R1+0x18c] ;  /* 0x00018c00011b7983 */ /* 0x000f280000300800 */
[----:B----4-:R-:W-:Y:S04]  /*142f0*/  STL.64 [R1+0xc58], R26 ;  /* 0x000c581a01007387 */ /* 0x010fe80000100a00 */
[----:B---3--:R1:W-:Y:S04]  /*14300*/  STL.64 [R1+0xc50], R24 ;  /* 0x000c501801007387 */ /* 0x0083e80000100a00 */
[----:B-1----:R-:W3:Y:S04]  /*14310*/  LDL.LU R24, [R1+0x210] ;  /* 0x0002100001187983 */ /* 0x002ee80000300800 */
[----:B------:R-:W3:Y:S04]  /*14320*/  LDL.LU R25, [R1+0x214] ;  /* 0x0002140001197983 */ /* 0x000ee80000300800 */
[----:B------:R-:W3:Y:S04]  /*14330*/  LDL.LU R26, [R1+0x218] ;  /* 0x00021800011a7983 */ /* 0x000ee80000300800 */
[----:B------:R-:W3:Y:S04]  /*14340*/  LDL.LU R27, [R1+0x21c] ;  /* 0x00021c00011b7983 */ /* 0x000ee80000300800 */
[----:B------:R-:W4:Y:S04]  /*14350*/  LDL.LU R4, [R1+0xe0] ;  /* 0x0000e00001047983 */ /* 0x000f280000300800 */
[----:B------:R-:W4:Y:S04]  /*14360*/  LDL.LU R5, [R1+0xe4] ;  /* 0x0000e40001057983 */ /* 0x000f280000300800 */
[----:B------:R-:W4:Y:S04]  /*14370*/  LDL.LU R6, [R1+0xe8] ;  /* 0x0000e80001067983 */ /* 0x000f280000300800 */
[----:B------:R-:W4:Y:S04]  /*14380*/  LDL.LU R7, [R1+0xec] ;  /* 0x0000ec0001077983 */ /* 0x000f280000300800 */
[----:B------:R-:W4:Y:S04]  /*14390*/  LDL.LU.64 R14, [R1+0x8] ;  /* 0x00000800010e7983 */ /* 0x000f280000300a00 */
[----:B------:R1:W-:Y:S04]  /*143a0*/  STL.64 [R1+0xae0], R10 ;  /* 0x000ae00a01007387 */ /* 0x0003e80000100a00 */
[----:B------:R2:W-:Y:S04]  /*143b0*/  STL.64 [R1+0xad8], R8 ;  /* 0x000ad80801007387 */ /* 0x0005e80000100a00 */
[----:B-1----:R-:W4:Y:S01]  /*143c0*/  LDL.LU.64 R10, [R1+0x68] ;  /* 0x00006800010a7983 */ /* 0x002f220000300a00 */
[----:B--2---:R-:W-:-:S02]  /*143d0*/  IMAD.MOV.U32 R9, RZ, RZ, R22 ;  /* 0x000000ffff097224 */ /* 0x004fc400078e0016 */
[----:B------:R-:W-:Y:S01]  /*143e0*/  IMAD.MOV.U32 R8, RZ, RZ, R23 ;  /* 0x000000ffff087224 */ /* 0x000fe200078e0017 */
[C---:B---3--:R-:W-:Y:S11]  /*143f0*/  HMMA.1688.F32.TF32 R24, R16.reuse, R22, R24 ;  /* 0x000000161018723c */ /* 0x048ff60000081018 */
[----:B------:R-:W-:Y:S11]  /*14400*/  @!UPT UIADD3 URZ, URZ, URZ, URZ ;  /* 0x0000003f3f3ff290 */ /* 0x000ff6000fffe03f */
[----:B------:R-:W-:Y:S01]  /*14410*/  @!UPT UIADD3 URZ, URZ, URZ, URZ ;  /* 0x0000003f3f3ff290 */ /* 0x000fe2000fffe03f */
[----:B------:R-:W-:Y:S04]  /*14420*/  STL.64 [R1+0x150], R24 ;  /* 0x0001501801007387 */ /* 0x000fe80000100a00 */
[----:B------:R1:W-:Y:S04]  /*14430*/  STL.64 [R1+0x158], R26 ;  /* 0x0001581a01007387 */ /* 0x0003e80000100a00 */
[----:B-1----:R-:W2:Y:S04]  /*14440*/  LDL.LU.64 R26, [R1+0xc58] ;  /* 0x000c5800011a7983 */ /* 0x002ea80000300a00 */
[----:B------:R-:W2:Y:S04]  /*14450*/  LDL.LU.64 R24, [R1+0xc50] ;  /* 0x000c500001187983 */ /* 0x000ea80000300a00 */
[----:B------:R-:W2:Y:S04]  /*14460*/  LDL.LU.64 R22, [R1+0xc48] ;  /* 0x000c480001167983 */ /* 0x000ea80000300a00 */
[----:B----4-:R-:W-:Y:S04]  /*14470*/  STL.64 [R1+0xbf0], R10 ;  /* 0x000bf00a01007387 */ /* 0x010fe80000100a00 */
        /* <DEDUP_REMOVED lines=11> */
[----:B-1----:R-:W2:Y:S04]  /*14530*/  LDL.LU.64 R26, [R1+0xc40] ;  /* 0x000c4000011a7983 */ /* 0x002ea80000300a00 */
[----:B------:R-:W3:Y:S02]  /*14540*/  LDL.LU.64 R22, [R1+0xc38] ;  /* 0x000c380001167983 */ /* 0x000ee40000300a00 */
[C---:B---3--:R-:W-:Y:S11]  /*14550*/  HMMA.1688.F32.TF32 R8, R16.reuse, R22, R8 ;  /* 0x000000161008723c */ /* 0x048ff60000081008 */
[----:B------:R-:W-:Y:S11]  /*14560*/  @!UPT UIADD3 URZ, URZ, URZ, URZ ;  /* 0x0000003f3f3ff290 */ /* 0x000ff6000fffe03f */
[----:B------:R-:W-:Y:S01]  /*14570*/  @!UPT UIADD3 URZ, URZ, URZ, URZ ;  /* 0x0000003f3f3ff290 */ /* 0x000fe2000fffe03f */
[----:B------:R1:W-:Y:S04]  /*14580*/  STL.64 [R1+0x290], R8 ;  /* 0x0002900801007387 */ /* 0x0003e80000100a00 */
[----:B------:R-:W-:Y:S01]  /*14590*/  STL.64 [R1+0x298], R10 ;  /* 0x0002980a01007387 */ /* 0x000fe20000100a00 */
[----:B-1----:R-:W-:Y:S02]  /*145a0*/  IMAD.MOV.U32 R9, RZ, RZ, R22 ;  /* 0x000000ffff097224 */ /* 0x002fe400078e0016 */
[----:B------:R-:W-:Y:S02]  /*145b0*/  IMAD.MOV.U32 R8, RZ, RZ, R23 ;  /* 0x000000ffff087224 */ /* 0x000fe400078e0017 */
[----:B------:R-:W3:Y:S04]  /*145c0*/  LDL.LU.64 R22, [R1+0xc30] ;  /* 0x000c300001167983 */ /* 0x000ee80000300a00 */
[----:B------:R-:W3:Y:S04]  /*145d0*/  LDL.LU.64 R20, [R1+0xc28] ;  /* 0x000c280001147983 */ /* 0x000ee80000300a00 */
[----:B--2---:R-:W-:Y:S01]  /*145e0*/  STL.64 [R1+0xb98], R26 ;  /* 0x000b981a01007387 */ /* 0x004fe20000100a00 */
[C---:B---3--:R-:W-:Y:S11]  /*145f0*/  HMMA.1688.F32.TF32 R20, R16.reuse, R26, R20 ;  /* 0x0000001a1014723c */ /* 0x048ff60000081014 */
[----:B------:R-:W-:Y:S11]  /*14600*/  @!UPT UIADD3 URZ, URZ, URZ, URZ ;  /* 0x0000003f3f3ff290 */ /* 0x000ff6000fffe03f */
[----:B------:R-:W-:Y:S01]  /*14610*/  @!UPT UIADD3 URZ, URZ, URZ, URZ ;  /* 0x0000003f3f3ff290 */ /* 0x000fe2000fffe03f */
[----:B------:R1:W-:Y:S04]  /*14620*/  STL.64 [R1+0x2d0], R20 ;  /* 0x0002d01401007387 */ /* 0x0003e80000100a00 */
[----:B------:R2:W-:Y:S04]  /*14630*/  STL.64 [R1+0x2d8], R22 ;  /* 0x0002d81601007387 */ /* 0x0005e80000100a00 */
[----:B-1----:R-:W3:Y:S04]  /*14640*/  LDL.LU R20, [R1+0x80] ;  /* 0x0000800001147983 */ /* 0x002ee80000300800 */
[----:B------:R-:W3:Y:S04]  /*14650*/  LDL.LU R21, [R1+0x84] ;  /* 0x0000840001157983 */ /* 0x000ee80000300800 */
[----:B--2---:R-:W2:Y:S04]  /*14660*/  LDL.LU R22, [R1+0x88] ;  /* 0x0000880001167983 */ /* 0x004ea80000300800 */
[----:B------:R-:W2:Y:S01]  /*14670*/  LDL.LU R23, [R1+0x8c] ;  /* 0x00008c0001177983 */ /* 0x000ea20000300800 */
[----:B------:R-:W-:Y:S01]  /*14680*/  HMMA.1688.F32.TF32 R4, R16, R14, R4 ;  /* 0x0000000e1004723c */ /* 0x000fe20000081004 */
[----:B------:R-:W-:-:S02]  /*14690*/  IMAD.MOV.U32 R26, RZ, RZ, R9 ;  /* 0x000000ffff1a7224 */ /* 0x000fc400078e0009 */
[----:B------:R-:W-:Y:S01]  /*146a0*/  IMAD.MOV.U32 R27, RZ, RZ, R8 ;  /* 0x000000ffff1b7224 */ /* 0x000fe200078e0008 */
[----:B--2---:R-:W-:Y:S04]  /*146b0*/  STL.64 [R1+0xc00], R22 ;  /* 0x000c001601007387 */ /* 0x004fe80000100a00 */
[----:B---3--:R1:W-:Y:S04]  /*146c0*/  STL.64 [R1+0xbf8], R20 ;  /* 0x000bf81401007387 */ /* 0x0083e80000100a00 */
[----:B-1----:R-:W2:Y:S04]  /*146d0*/  LDL.LU R20, [R1+0xc0] ;  /* 0x0000c00001147983 */ /* 0x002ea80000300800 */
[----:B------:R-:W2:Y:S04]  /*146e0*/  LDL.LU R21, [R1+0xc4] ;  /* 0x0000c40001157983 */ /* 0x000ea80000300800 */
[----:B------:R-:W2:Y:S04]  /*146f0*/  LDL.LU R22, [R1+0xc8] ;  /* 0x0000c80001167983 */ /* 0x000ea80000300800 */
[----:B------:R-:W2:Y:S04]  /*14700*/  LDL.LU R23, [R1+0xcc] ;  /* 0x0000cc0001177983 */ /* 0x000ea80000300800 */
[----:B------:R-:W3:Y:S04]  /*14710*/  LDL.LU R8, [R1+0xa0] ;  /* 0x0000a00001087983 */ /* 0x000ee80000300800 */
[----:B------:R-:W3:Y:S04]  /*14720*/  LDL.LU R9, [R1+0xa4] ;  /* 0x0000a40001097983 */ /* 0x000ee80000300800 */
[----:B------:R-:W3:Y:S04]  /*14730*/  LDL.LU R10, [R1+0xa8] ;  /* 0x0000a800010a7983 */ /* 0x000ee80000300800 */
[----:B------:R-:W3:Y:S04]  /*14740*/  LDL.LU R11, [R1+0xac] ;  /* 0x0000ac00010b7983 */ /* 0x000ee80000300800 */
[----:B------:R-:W-:Y:S04]  /*14750*/  STL.64 [R1+0xbb0], R26 ;  /* 0x000bb01a01007387 */ /* 0x000fe80000100a00 */
[----:B------:R-:W-:Y:S04]  /*14760*/  STL.64 [R1+0x300], R4 ;  /* 0x0003000401007387 */ /* 0x000fe80000100a00 */
[----:B------:R1:W-:Y:S04]  /*14770*/  STL.64 [R1+0x308], R6 ;  /* 0x0003080601007387 */ /* 0x0003e80000100a00 */
[----:B-1----:R-:W2:Y:S04]  /*14780*/  LDL.LU.64 R6, [R1+0xc20] ;  /* 0x000c200001067983 */ /* 0x002ea80000300a00 */
[----:B------:R-:W4:Y:S01]  /*14790*/  LDL.LU.64 R4, [R1+0xc18] ;  /* 0x000c180001047983 */ /* 0x000f220000300a00 */
[----:B------:R-:W-:-:S02]  /*147a0*/  IMAD.MOV.U32 R26, RZ, RZ, R13 ;  /* 0x000000ffff1a7224 */ /* 0x000fc400078e000d */
[----:B------:R-:W-:Y:S02]  /*147b0*/  IMAD.MOV.U32 R27, RZ, RZ, R12 ;  /* 0x000000ffff1b7224 */ /* 0x000fe400078e000c */
[----:B------:R-:W-:Y:S02]  /*147c0*/  IMAD.MOV.U32 R24, RZ, RZ, R14 ;  /* 0x000000ffff187224 */ /* 0x000fe400078e000e */
[----:B------:R-:W-:Y:S02]  /*147d0*/  IMAD.MOV.U32 R13, RZ, RZ, R15 ;  /* 0x000000ffff0d7224 */ /* 0x000fe400078e000f */
[----:B------:R-:W3:Y:S04]  /*147e0*/  LDL.LU.64 R14, [R1+0xc10] ;  /* 0x000c1000010e7983 */ /* 0x000ee80000300a00 */
[----:B------:R-:W3:Y:S04]  /*147f0*/  LDL.LU R12, [R1+0xc08] ;  /* 0x000c0800010c7983 */ /* 0x000ee80000300800 */
[----:B------:R-:W-:Y:S04]  /*14800*/  STL.64 [R1+0xbd0], R26 ;  /* 0x000bd01a01007387 */ /* 0x000fe80000100a00 */
[----:B------:R1:W-:Y:S04]  /*14810*/  STL [R1+0xbc8], R24 ;  /* 0x000bc81801007387 */ /* 0x0003e80000100800 */
[----:B-1----:R-:W3:Y:S04]  /*14820*/  LDL.LU R24, [R1+0x200] ;  /* 0x0002000001187983 */ /* 0x002ee80000300800 */
[----:B------:R-:W3:Y:S04]  /*14830*/  LDL.LU R25, [R1+0x204] ;  /* 0x0002040001197983 */ /* 0x000ee80000300800 */
[----:B------:R-:W3:Y:S04]  /*14840*/  LDL.LU R26, [R1+0x208] ;  /* 0x00020800011a7983 */ /* 0x000ee80000300800 */
[----:B------:R-:W3:Y:S01]  /*14850*/  LDL.LU R27, [R1+0x20c] ;  /* 0x00020c00011b7983 */ /* 0x000ee20000300800 */
[C---:B--2---:R-:W-:Y:S11]  /*14860*/  HMMA.1688.F32.TF32 R20, R16.reuse, R6, R20 ;  /* 0x000000061014723c */ /* 0x044ff60000081014 */
[----:B------:R-:W-:Y:S11]  /*14870*/  @!UPT UIADD3 URZ, URZ, URZ, URZ ;  /* 0x0000003f3f3ff290 */ /* 0x000ff6000fffe03f */
[----:B------:R-:W-:Y:S01]  /*14880*/  @!UPT UIADD3 URZ, URZ, URZ, URZ ;  /* 0x0000003f3f3ff290 */ /* 0x000fe2000fffe03f */
[----:B------:R-:W-:Y:S04]  /*14890*/  STL.64 [R1+0x320], R20 ;  /* 0x0003201401007387 */ /* 0x000fe80000100a00 */
[----:B------:R1:W-:Y:S04]  /*148a0*/  STL.64 [R1+0x328], R22 ;  /* 0x0003281601007387 */ /* 0x0003e80000100a00 */
[----:B-1----:R-:W2:Y:S04]  /*148b0*/  LDL.LU.64 R22, [R1+0xc00] ;  /* 0x000c000001167983 */ /* 0x002ea80000300a00 */
[----:B------:R-:W2:Y:S04]  /*148c0*/  LDL.LU.64 R20, [R1+0xbf8] ;  /* 0x000bf80001147983 */ /* 0x000ea80000300a00 */
[----:B------:R-:W-:Y:S04]  /*148d0*/  STL.64 [R1+0xb90], R6 ;  /* 0x000b900601007387 */ /* 0x000fe80000100a00 */
[----:B----4-:R1:W-:Y:S04]  /*148e0*/  STL.64 [R1+0xb88], R4 ;  /* 0x000b880401007387 */ /* 0x0103e80000100a00 */
[----:B-1----:R-:W4:Y:S04]  /*148f0*/  LDL.LU R4, [R1+0x100] ;  /* 0x0001000001047983 */ /* 0x002f280000300800 */
[----:B------:R-:W4:Y:S04]  /*14900*/  LDL.LU R5, [R1+0x104] ;  /* 0x0001040001057983 */ /* 0x000f280000300800 */
[----:B------:R-:W2:Y:S04]  /*14910*/  LDL.LU R6, [R1+0x108] ;  /* 0x0001080001067983 */ /* 0x000ea80000300800 */
[----:B------:R-:W2:Y:S01]  /*14920*/  LDL.LU R7, [R1+0x10c] ;  /* 0x00010c0001077983 */ /* 0x000ea20000300800 */
[C---:B---3--:R-:W-:Y:S03]  /*14930*/  HMMA.1688.F32.TF32 R8, R16.reuse, R14, R8 ;  /* 0x0000000e1008723c */ /* 0x048fe60000081008 */
[----:B--2---:R-:W-:Y:S04]  /*14940*/  STL.64 [R1+0xba8], R6 ;  /* 0x000ba80601007387 */ /* 0x004fe80000100a00 */
[----:B----4-:R1:W-:Y:S04]  /*14950*/  STL.64 [R1+0xba0], R4 ;  /* 0x000ba00401007387 */ /* 0x0103e80000100a00 */
        /* <DEDUP_REMOVED lines=10> */
[----:B------:R-:W-:Y:S04]  /*14a00*/  STL.64 [R1+0x340], R8 ;  /* 0x0003400801007387 */ /* 0x000fe80000100a00 */
[----:B------:R1:W-:Y:S04]  /*14a10*/  STL.64 [R1+0x348], R10 ;  /* 0x0003480a01007387 */ /* 0x0003e80000100a00 */
[----:B-1----:R-:W3:Y:S04]  /*14a20*/  LDL.LU.64 R10, [R1+0xbf0] ;  /* 0x000bf000010a7983 */ /* 0x002ee80000300a00 */
[----:B------:R-:W4:Y:S01]  /*14a30*/  LDL.LU.64 R8, [R1+0xbe8] ;  /* 0x000be80001087983 */ /* 0x000f220000300a00 */
[----:B---3--:R-:W-:Y:S03]  /*14a40*/  HMMA.1688.F32.TF32 R16, R16, R10, R20 ;  /* 0x0000000a1010723c */ /* 0x008fe60000081014 */
[----:B------:R-:W3:Y:S04]  /*14a50*/  LDL.LU.64 R22, [R1+0xbe0] ;  /* 0x000be00001167983 */ /* 0x000ee80000300a00 */
[----:B------:R-:W3:Y:S11]  /*14a60*/  LDL.LU.64 R20, [R1+0xbd8] ;  /* 0x000bd80001147983 */ /* 0x000ef60000300a00 */
[----:B------:R-:W-:Y:S05]  /*14a70*/  @!UPT UIADD3 URZ, URZ, URZ, URZ ;  /* 0x0000003f3f3ff290 */ /* 0x000fea000fffe03f */
[----:B------:R-:W-:Y:S04]  /*14a80*/  STL.64 [R1+0x330], R16 ;  /* 0x0003301001007387 */ /* 0x000fe80000100a00 */
[----:B------:R4:W-:Y:S02]  /*14a90*/  STL.64 [R1+0x338], R18 ;  /* 0x0003381201007387 */ /* 0x0009e40000100a00 */
[----:B----4-:R-:W-:Y:S02]  /*14aa0*/  IMAD.MOV.U32 R18, RZ, RZ, R9 ;  /* 0x000000ffff127224 */ /* 0x010fe400078e0009 */
[----:B------:R-:W-:Y:S01]  /*14ab0*/  IMAD.MOV.U32 R19, RZ, RZ, R8 ;  /* 0x000000ffff137224 */ /* 0x000fe200078e0008 */
[----:B------:R1:W-:Y:S04]  /*14ac0*/  STL.64 [R1+0xb70], R10 ;  /* 0x000b700a01007387 */ /* 0x0003e80000100a00 */
[----:B------:R-:W4:Y:S04]  /*14ad0*/  LDL.LU R8, [R1+0xd0] ;  /* 0x0000d00001087983 */ /* 0x000f280000300800 */
[----:B------:R-:W4:Y:S04]  /*14ae0*/  LDL.LU R9, [R1+0xd4] ;  /* 0x0000d40001097983 */ /* 0x000f280000300800 */
[----:B-1----:R-:W4:Y:S04]  /*14af0*/  LDL.LU R10, [R1+0xd8] ;  /* 0x0000d800010a7983 */ /* 0x002f280000300800 */
[----:B------:R-:W4:Y:S01]  /*14b00*/  LDL.LU R11, [R1+0xdc] ;  /* 0x0000dc00010b7983 */ /* 0x000f220000300800 */
[----:B---3--:R-:W-:Y:S03]  /*14b10*/  HMMA.1688.F32.TF32 R16, R20, R18, R24 ;  /* 0x000000121410723c */ /* 0x008fe60000081018 */
[----:B------:R-:W2:Y:S04]  /*14b20*/  LDL.LU.64 R26, [R1+0xbd0] ;  /* 0x000bd000011a7983 */ /* 0x000ea80000300a00 */
[----:B------:R-:W3:Y:S11]  /*14b30*/  LDL.LU R24, [R1+0xbc8] ;  /* 0x000bc80001187983 */ /* 0x000ef60000300800 */
[----:B------:R-:W-:Y:S05]  /*14b40*/  @!UPT UIADD3 URZ, URZ, URZ, URZ ;  /* 0x0000003f3f3ff290 */ /* 0x000fea000fffe03f */
[----:B------:R1:W-:Y:S04]  /*14b50*/  STL.64 [R1+0x120], R16 ;  /* 0x0001201001007387 */ /* 0x0003e80000100a00 */
[----:B------:R1:W-:Y:S04]  /*14b60*/  STL.64 [R1+0x128], R18 ;  /* 0x0001281201007387 */ /* 0x0003e80000100a00 */
[----:B-1----:R-:W2:Y:S04]  /*14b70*/  LDL.LU R16, [R1+0x1c0] ;  /* 0x0001c00001107983 */ /* 0x002ea80000300800 */
[----:B------:R-:W2:Y:S04]  /*14b80*/  LDL.LU R17, [R1+0x1c4] ;  /* 0x0001c40001117983 */ /* 0x000ea80000300800 */
[----:B------:R-:W2:Y:S04]  /*14b90*/  LDL.LU R18, [R1+0x1c8] ;  /* 0x0001c80001127983 */ /* 0x000ea80000300800 */
[----:B------:R-:W2:Y:S04]  /*14ba0*/  LDL.LU R19, [R1+0x1cc] ;  /* 0x0001cc0001137983 */ /* 0x000ea80000300800 */
[----:B--2---:R3:W-:Y:S02]  /*14bb0*/  STL.64 [R1+0xa60], R18 ;  /* 0x000a601201007387 */ /* 0x0047e40000100a00 */
[----:B---3--:R-:W-:-:S02]  /*14bc0*/  IMAD.MOV.U32 R18, RZ, RZ, R24 ;  /* 0x000000ffff127224 */ /* 0x008fc400078e0018 */
[C---:B------:R-:W-:Y:S01]  /*14bd0*/  HMMA.1688.F32.TF32 R24, R20.reuse, R26, R4 ;  /* 0x0000001a1418723c */ /* 0x040fe20000081004 */
[----:B------:R-:W-:Y:S04]  /*14be0*/  STL.64 [R1+0xa58], R16 ;  /* 0x000a581001007387 */ /* 0x000fe80000100a00 */
[----:B------:R-:W2:Y:S04]  /*14bf0*/  LDL.LU.64 R6, [R1+0xbc0] ;  /* 0x000bc00001067983 */ /* 0x000ea80000300a00 */
[----:B------:R-:W2:Y:S11]  /*14c00*/  LDL.LU.64 R4, [R1+0xbb8] ;  /* 0x000bb80001047983 */ /* 0x000eb60000300a00 */
[----:B------:R-:W-:Y:S03]  /*14c10*/  @!UPT UIADD3 URZ, URZ, URZ, URZ ;  /* 0x0000003f3f3ff290 */ /* 0x000fe6000fffe03f */
        /* <DEDUP_REMOVED lines=11> */
[C---:B--2---:R-:W-:Y:S02]  /*14cd0*/  HMMA.1688.F32.TF32 R24, R20.reuse, R26, R4 ;  /* 0x0000001a1418723c */ /* 0x044fe40000081004 */
[----:B------:R-:W2:Y:S04]  /*14ce0*/  LDL.LU.64 R6, [R1+0xb90] ;  /* 0x000b900001067983 */ /* 0x000ea80000300a00 */
[----:B------:R-:W3:Y:S11]  /*14cf0*/  LDL.LU.64 R4, [R1+0xb88] ;  /* 0x000b880001047983 */ /* 0x000ef60000300a00 */
[----:B------:R-:W-:Y:S06]  /*14d00*/  @!UPT UIADD3 URZ, URZ, URZ, URZ ;  /* 0x0000003f3f3ff290 */ /* 0x000fec000fffe03f */
[----:B------:R-:W-:Y:S04]  /*14d10*/  STL.64 [R1+0x260], R24 ;  /* 0x0002601801007387 */ /* 0x000fe80000100a00 */
[----:B------:R1:W-:Y:S04]  /*14d20*/  STL.64 [R1+0x268], R26 ;  /* 0x0002681a01007387 */ /* 0x0003e80000100a00 */
[----:B-1----:R-:W2:Y:S04]  /*14d30*/  LDL.LU.64 R26, [R1+0xb80] ;  /* 0x000b8000011a7983 */ /* 0x002ea80000300a00 */
[----:B------:R-:W2:Y:S01]  /*14d40*/  LDL.LU.64 R24, [R1+0xb78] ;  /* 0x000b780001187983 */ /* 0x000ea20000300a00 */
[C---:B----4-:R-:W-:Y:S11]  /*14d50*/  HMMA.1688.F32.TF32 R8, R20.reuse, R18, R8 ;  /* 0x000000121408723c */ /* 0x050ff60000081008 */
[----:B------:R-:W-:Y:S11]  /*14d60*/  @!UPT UIADD3 URZ, URZ, URZ, URZ ;  /* 0x0000003f3f3ff290 */ /* 0x000ff6000fffe03f */
[----:B------:R-:W-:Y:S01]  /*14d70*/  @!UPT UIADD3 URZ, URZ, URZ, URZ ;  /* 0x0000003f3f3ff290 */ /* 0x000fe2000fffe03f */
[----:B------:R1:W-:Y:S04]  /*14d80*/  STL.64 [R1+0x280], R8 ;  /* 0x0002800801007387 */ /* 0x0003e80000100a00 */
[----:B------:R4:W-:Y:S04]  /*14d90*/  STL.64 [R1+0x288], R10 ;  /* 0x0002880a01007387 */ /* 0x0009e80000100a00 */
[----:B-1----:R-:W3:Y:S04]  /*14da0*/  LDL.LU R8, [R1+0x90] ;  /* 0x0000900001087983 */ /* 0x002ee80000300800 */
[----:B------:R-:W3:Y:S04]  /*14db0*/  LDL.LU R9, [R1+0x94] ;  /* 0x0000940001097983 */ /* 0x000ee80000300800 */
[----:B----4-:R-:W4:Y:S04]  /*14dc0*/  LDL.LU R10, [R1+0x98] ;  /* 0x00009800010a7983 */ /* 0x010f280000300800 */
[----:B------:R-:W4:Y:S04]  /*14dd0*/  LDL.LU R11, [R1+0x9c] ;  /* 0x00009c00010b7983 */ /* 0x000f280000300800 */
[----:B------:R2:W-:Y:S02]  /*14de0*/  STL.64 [R1+0xb38], R18 ;  /* 0x000b381201007387 */ /* 0x0005e40000100a00 */
[C---:B--2---:R-:W-:Y:S02]  /*14df0*/  HMMA.1688.F32.TF32 R16, R20.reuse, R6, R24 ;  /* 0x000000061410723c */ /* 0x044fe40000081018 */
[----:B------:R-:W2:Y:S11]  /*14e00*/  LDL.LU R24, [R1+0x70] ;  /* 0x0000700001187983 */ /* 0x000eb60000300800 */
[----:B------:R-:W-:Y:S10]  /*14e10*/  @!UPT UIADD3 URZ, URZ, URZ, URZ ;  /* 0x0000003f3f3ff290 */ /* 0x000ff4000fffe03f */
[----:B------:R1:W-:Y:S04]  /*14e20*/  STL.64 [R1+0x2c0], R16 ;  /* 0x0002c01001007387 */ /* 0x0003e80000100a00 */
[----:B------:R1:W-:Y:S04]  /*14e30*/  STL.64 [R1+0x2c8], R18 ;  /* 0x0002c81201007387 */ /* 0x0003e80000100a00 */
[----:B------:R-:W2:Y:S04]  /*14e40*/  LDL.LU R25, [R1+0x74] ;  /* 0x0000740001197983 */ /* 0x000ea80000300800 */
[----:B------:R-:W2:Y:S04]  /*14e50*/  LDL.LU R26, [R1+0x78] ;  /* 0x00007800011a7983 */ /* 0x000ea80000300800 */
[----:B-1----:R-:W2:Y:S04]  /*14e60*/  LDL.LU R16, [R1+0x1b0] ;  /* 0x0001b00001107983 */ /* 0x002ea80000300800 */
[----:B------:R-:W2:Y:S04]  /*14e70*/  LDL.LU R17, [R1+0x1b4] ;  /* 0x0001b40001117983 */ /* 0x000ea80000300800 */
[----:B------:R-:W2:Y:S04]  /*14e80*/  LDL.LU R18, [R1+0x1b8] ;  /* 0x0001b80001127983 */ /* 0x000ea80000300800 */
[----:B------:R-:W2:Y:S04]  /*14e90*/  LDL.LU R19, [R1+0x1bc] ;  /* 0x0001bc0001137983 */ /* 0x000ea80000300800 */
[----:B--2---:R1:W-:Y:S04]  /*14ea0*/  STL.64 [R1+0xb48], R18 ;  /* 0x000b481201007387 */ /* 0x0043e80000100a00 */
[----:B------:R-:W-:Y:S04]  /*14eb0*/  STL.64 [R1+0xb40], R16 ;  /* 0x000b401001007387 */ /* 0x000fe80000100a00 */
[----:B-1----:R-:W2:Y:S04]  /*14ec0*/  LDL.LU.64 R18, [R1+0x38] ;  /* 0x0000380001127983 */ /* 0x002ea80000300a00 */
[----:B--2---:R1:W-:Y:S04]  /*14ed0*/  STL.64 [R1+0xb58], R18 ;  /* 0x000b581201007387 */ /* 0x0043e80000100a00 */
[----:B-1----:R-:W2:Y:S04]  /*14ee0*/  LDL.LU.64 R18, [R1+0x58] ;  /* 0x0000580001127983 */ /* 0x002ea80000300a00 */
[----:B------:R-:W-:Y:S04]  /*14ef0*/  STL.64 [R1+0xb08], R6 ;  /* 0x000b080601007387 */ /* 0x000fe80000100a00 */
[----:B---3--:R1:W-:Y:S04]  /*14f00*/  STL.64 [R1+0xb00], R4 ;  /* 0x000b000401007387 */ /* 0x0083e80000100a00 */
[----:B-1----:R-:W3:Y:S04]  /*14f10*/  LDL.LU R4, [R1+0x160] ;  /* 0x0001600001047983 */ /* 0x002ee80000300800 */
[----:B------:R-:W3:Y:S04]  /*14f20*/  LDL.LU R5, [R1+0x164] ;  /* 0x0001640001057983 */ /* 0x000ee80000300800 */
[----:B------:R-:W2:Y:S04]  /*14f30*/  LDL.LU R6, [R1+0x168] ;  /* 0x0001680001067983 */ /* 0x000ea80000300800 */
[----:B------:R-:W2:Y:S04]  /*14f40*/  LDL.LU R7, [R1+0x16c] ;  /* 0x00016c0001077983 */ /* 0x000ea80000300800 */
[----:B--2---:R1:W-:Y:S04]  /*14f50*/  STL.64 [R1+0xb18], R6 ;  /* 0x000b180601007387 */ /* 0x0043e80000100a00 */
[----:B---3--:R-:W-:Y:S04]  /*14f60*/  STL.64 [R1+0xb10], R4 ;  /* 0x000b100401007387 */ /* 0x008fe80000100a00 */
[----:B-1----:R-:W2:Y:S01]  /*14f70*/  LDL.LU.64 R6, [R1+0x18] ;  /* 0x0000180001067983 */ /* 0x002ea20000300a00 */
[----:B----4-:R-:W-:Y:S03]  /*14f80*/  HMMA.1688.F32.TF32 R8, R20, R14, R8 ;  /* 0x0000000e1408723c */ /* 0x010fe60000081008 */
[----:B--2---:R1:W-:Y:S04]  /*14f90*/  STL.64 [R1+0xb30], R6 ;  /* 0x000b300601007387 */ /* 0x0043e80000100a00 */
[----:B-1----:R-:W2:Y:S04]  /*14fa0*/  LDL.LU.64 R6, [R1+0x28] ;  /* 0x0000280001067983 */ /* 0x002ea80000300a00 */
[----:B--2---:R1:W-:Y:S04]  /*14fb0*/  STL.64 [R1+0xb50], R6 ;  /* 0x000b500601007387 */ /* 0x0043e80000100a00 */
[----:B------:R-:W2:Y:S04]  /*14fc0*/  LDL.LU R4, [R1+0x1f0] ;  /* 0x0001f00001047983 */ /* 0x000ea80000300800 */
[----:B------:R-:W2:Y:S04]  /*14fd0*/  LDL.LU R5, [R1+0x1f4] ;  /* 0x0001f40001057983 */ /* 0x000ea80000300800 */
[----:B-1----:R-:W2:Y:S04]  /*14fe0*/  LDL.LU R6, [R1+0x1f8] ;  /* 0x0001f80001067983 */ /* 0x002ea80000300800 */
[----:B------:R-:W2:Y:S04]  /*14ff0*/  LDL.LU R7, [R1+0x1fc] ;  /* 0x0001fc0001077983 */ /* 0x000ea80000300800 */
[----:B------:R-:W-:Y:S04]  /*15000*/  STL.64 [R1+0x310], R8 ;  /* 0x0003100801007387 */ /* 0x000fe80000100a00 */
[----:B------:R1:W-:Y:S04]  /*15010*/  STL.64 [R1+0x318], R10 ;  /* 0x0003180a01007387 */ /* 0x0003e80000100a00 */
[----:B-1----:R-:W3:Y:S01]  /*15020*/  LDL.LU.64 R10, [R1+0xb70] ;  /* 0x000b7000010a7983 */ /* 0x002ee20000300a00 */
[----:B------:R-:W-:-:S03]  /*15030*/  IMAD.MOV.U32 R27, RZ, RZ, R29 ;  /* 0x000000ffff1b7224 */ /* 0x000fc600078e001d */
[----:B------:R-:W-:Y:S04]  /*15040*/  STL.64 [R1+0xb28], R14 ;  /* 0x000b280e01007387 */ /* 0x000fe80000100a00 */
[----:B------:R1:W-:Y:S04]  /*15050*/  STL [R1+0xb20], R12 ;  /* 0x000b200c01007387 */ /* 0x0003e80000100800 */
[----:B-1----:R-:W4:Y:S04]  /*15060*/  LDL.LU R12, [R1+0x190] ;  /* 0x00019000010c7983 */ /* 0x002f280000300800 */
[----:B------:R-:W4:Y:S04]  /*15070*/  LDL.LU R13, [R1+0x194] ;  /* 0x00019400010d7983 */ /* 0x000f280000300800 */
[----:B------:R-:W4:Y:S04]  /*15080*/  LDL.LU R14, [R1+0x198] ;  /* 0x00019800010e7983 */ /* 0x000f280000300800 */
[----:B------:R-:W4:Y:S01]  /*15090*/  LDL.LU R15, [R1+0x19c] ;  /* 0x00019c00010f7983 */ /* 0x000f220000300800 */
[----:B---3--:R-:W-:Y:S03]  /*150a0*/  HMMA.1688.F32.TF32 R20, R20, R10, R24 ;  /* 0x0000000a1414723c */ /* 0x008fe60000081018 */
[----:B------:R-:W3:Y:S04]  /*150b0*/  LDL.LU.64 R26, [R1+0xb68] ;  /* 0x000b6800011a7983 */ /* 0x000ee80000300a00 */
[----:B------:R-:W3:Y:S11]  /*150c0*/  LDL.LU.64 R24, [R1+0xb60] ;  /* 0x000b600001187983 */ /* 0x000ef60000300a00 */
[----:B------:R-:W-:Y:S05]  /*150d0*/  @!UPT UIADD3 URZ, URZ, URZ, URZ ;  /* 0x0000003f3f3ff290 */ /* 0x000fea000fffe03f */
[----:B------:R1:W-:Y:S04]  /*150e0*/  STL.64 [R1+0x2f0], R20 ;  /* 0x0002f01401007387 */ /* 0x0003e80000100a00 */
[----:B------:R2:W-:Y:S04]  /*150f0*/  STL.64 [R1+0x2f8], R22 ;  /* 0x0002f81601007387 */ /* 0x0005e80000100a00 */
[----:B-1----:R-:W3:Y:S04]  /*15100*/  LDL.LU R20, [R1+0x140] ;  /* 0x0001400001147983 */ /* 0x002ee80000300800 */
[----:B------:R-:W3:Y:S04]  /*15110*/  LDL.LU R21, [R1+0x144] ;  /* 0x0001440001157983 */ /* 0x000ee80000300800 */
[----:B--2---:R-:W2:Y:S04]  /*15120*/  LDL.LU R22, [R1+0x148] ;  /* 0x0001480001167983 */ /* 0x004ea80000300800 */
[----:B------:R-:W2:Y:S04]  /*15130*/  LDL.LU R23, [R1+0x14c] ;  /* 0x00014c0001177983 */ /* 0x000ea80000300800 */
[----:B------:R1:W-:Y:S04]  /*15140*/  STL.64 [R1+0xae8], R10 ;  /* 0x000ae80a01007387 */ /* 0x0003e80000100a00 */
[----:B------:R-:W3:Y:S04]  /*15150*/  LDL.LU R8, [R1+0x220] ;  /* 0x0002200001087983 */ /* 0x000ee80000300800 */
[----:B------:R-:W3:Y:S04]  /*15160*/  LDL.LU R9, [R1+0x224] ;  /* 0x0002240001097983 */ /* 0x000ee80000300800 */
[----:B-1----:R-:W3:Y:S04]  /*15170*/  LDL.LU R10, [R1+0x228] ;  /* 0x00022800010a7983 */ /* 0x002ee80000300800 */
[----:B------:R-:W3:Y:S02]  /*15180*/  LDL.LU R11, [R1+0x22c] ;  /* 0x00022c00010b7983 */ /* 0x000ee40000300800 */
[C---:B---3--:R-:W-:Y:S11]  /*15190*/  HMMA.1688.F32.TF32 R8, R24.reuse, R18, R8 ;  /* 0x000000121808723c */ /* 0x048ff60000081008 */
[----:B------:R-:W-:Y:S11]  /*151a0*/  @!UPT UIADD3 URZ, URZ, URZ, URZ ;  /* 0x0000003f3f3ff290 */ /* 0x000ff6000fffe03f */
[----:B------:R-:W-:Y:S01]  /*151b0*/  @!UPT UIADD3 URZ, URZ, URZ, URZ ;  /* 0x0000003f3f3ff290 */ /* 0x000fe2000fffe03f */
[----:B------:R1:W-:Y:S04]  /*151c0*/  STL.64 [R1+0xe0], R8 ;  /* 0x0000e00801007387 */ /* 0x0003e80000100a00 */
[----:B------:R3:W-:Y:S01]  /*151d0*/  STL.64 [R1+0xe8], R10 ;  /* 0x0000e80a01007387 */ /* 0x0007e20000100a00 */
[----:B-1----:R-:W-:Y:S02]  /*151e0*/  IMAD.MOV.U32 R9, RZ, RZ, R18 ;  /* 0x000000ffff097224 */ /* 0x002fe400078e0012 */
[----:B------:R-:W-:Y:S02]  /*151f0*/  IMAD.MOV.U32 R8, RZ, RZ, R19 ;  /* 0x000000ffff087224 */ /* 0x000fe400078e0013 */
[----:B------:R-:W2:Y:S02]  /*15200*/  LDL.LU.64 R18, [R1+0xb58] ;  /* 0x000b580001127983 */ /* 0x000ea40000300a00 */
[----:B--2---:R-:W-:Y:S01]  /*15210*/  HMMA.1688.F32.TF32 R4, R24, R18, R4 ;  /* 0x000000121804723c */ /* 0x004fe20000081004 */
[----:B---3--:R-:W-:-:S02]  /*15220*/  IMAD.MOV.U32 R11, RZ, RZ, R18 ;  /* 0x000000ffff0b7224 */ /* 0x008fc400078e0012 */
[----:B------:R-:W-:Y:S11]  /*15230*/  IMAD.MOV.U32 R10, RZ, RZ, R19 ;  /* 0x000000ffff0a7224 */ /* 0x000ff600078e0013 */
[----:B------:R-:W-:Y:S09]  /*15240*/  @!UPT UIADD3 URZ, URZ, URZ, URZ ;  /* 0x0000003f3f3ff290 */ /* 0x000ff2000fffe03f */
[----:B------:R-:W-:Y:S04]  /*15250*/  STL.64 [R1+0xd0], R4 ;  /* 0x0000d00401007387 */ /* 0x000fe80000100a00 */
[----:B------:R1:W-:Y:S04]  /*15260*/  STL.64 [R1+0xd8], R6 ;  /* 0x0000d80601007387 */ /* 0x0003e80000100a00 */
[----:B-1----:R-:W2:Y:S04]  /*15270*/  LDL.LU.64 R6, [R1+0xb50] ;  /* 0x000b500001067983 */ /* 0x002ea80000300a00 */
        /* <DEDUP_REMOVED lines=10> */
[----:B------:R-:W4:Y:S02]  /*15320*/  LDL.LU.64 R6, [R1+0xb30] ;  /* 0x000b300001067983 */ /* 0x000f240000300a00 */
[----:B----4-:R-:W-:Y:S01]  /*15330*/  HMMA.1688.F32.TF32 R12, R24, R6, R12 ;  /* 0x00000006180c723c */ /* 0x010fe2000008100c */
[----:B------:R-:W-:Y:S11]  /*15340*/  IMAD.MOV.U32 R29, RZ, RZ, R7 ;  /* 0x000000ffff1d7224 */ /* 0x000ff600078e0007 */
[----:B------:R-:W-:Y:S11]  /*15350*/  @!UPT UIADD3 URZ, URZ, URZ, URZ ;  /* 0x0000003f3f3ff290 */ /* 0x000ff6000fffe03f */
[----:B------:R1:W-:Y:S04]  /*15360*/  STL.64 [R1+0x100], R12 ;  /* 0x0001000c01007387 */ /* 0x0003e80000100a00 */
[----:B------:R3:W-:Y:S01]  /*15370*/  STL.64 [R1+0x108], R14 ;  /* 0x0001080e01007387 */ /* 0x0007e20000100a00 */
[----:B-1----:R-:W-:-:S03]  /*15380*/  IMAD.MOV.U32 R13, RZ, RZ, R6 ;  /* 0x000000ffff0d7224 */ /* 0x002fc600078e0006 */
[----:B---3--:R-:W3:Y:S04]  /*15390*/  LDL.LU.64 R14, [R1+0xb28] ;  /* 0x000b2800010e7983 */ /* 0x008ee80000300a00 */
[----:B------:R-:W4:Y:S04]  /*153a0*/  LDL.LU R12, [R1+0xb20] ;  /* 0x000b2000010c7983 */ /* 0x000f280000300800 */
        /* <DEDUP_REMOVED lines=8> */
[----:B------:R-:W3:Y:S04]  /*15430*/  LDL.LU.64 R4, [R1+0xb00] ;  /* 0x000b000001047983 */ /* 0x000ee80000300a00 */
[----:B------:R1:W-:Y:S02]  /*15440*/  STL.64 [R1+0xa78], R18 ;  /* 0x000a781201007387 */ /* 0x0003e40000100a00 */
[----:B-1----:R-:W-:-:S02]  /*15450*/  IMAD.MOV.U32 R18, RZ, RZ, R13 ;  /* 0x000000ffff127224 */ /* 0x002fc400078e000d */
[----:B------:R-:W3:Y:S01]  /*15460*/  LDL.LU R13, [R1+0xaf8] ;  /* 0x000af800010d7983 */ /* 0x000ee20000300800 */
[----:B------:R-:W-:-:S03]  /*15470*/  IMAD.MOV.U32 R19, RZ, RZ, R29 ;  /* 0x000000ffff137224 */ /* 0x000fc600078e001d */
[----:B------:R-:W3:Y:S04]  /*15480*/  LDL.LU R29, [R1+0xaf4] ;  /* 0x000af400011d7983 */ /* 0x000ee80000300800 */
[----:B------:R1:W-:Y:S02]  /*15490*/  STL.64 [R1+0xa90], R18 ;  /* 0x000a901201007387 */ /* 0x0003e40000100a00 */
[----:B-1----:R-:W-:Y:S02]  /*154a0*/  IMAD.MOV.U32 R18, RZ, RZ, R17 ;  /* 0x000000ffff127224 */ /* 0x002fe400078e0011 */
[----:B------:R-:W-:-:S05]  /*154b0*/  IMAD.MOV.U32 R19, RZ, RZ, R16 ;  /* 0x000000ffff137224 */ /* 0x000fca00078e0010 */
[----:B------:R1:W-:Y:S02]  /*154c0*/  STL.64 [R1+0xaa8], R18 ;  /* 0x000aa81201007387 */ /* 0x0003e40000100a00 */
[----:B-1----:R-:W-:Y:S02]  /*154d0*/  IMAD.MOV.U32 R18, RZ, RZ, R11 ;  /* 0x000000ffff127224 */ /* 0x002fe400078e000b */
[----:B------:R-:W-:Y:S01]  /*154e0*/  IMAD.MOV.U32 R19, RZ, RZ, R10 ;  /* 0x000000ffff137224 */ /* 0x000fe200078e000a */
[----:B--2---:R-:W-:Y:S11]  /*154f0*/  HMMA.1688.F32.TF32 R20, R24, R6, R20 ;  /* 0x000000061814723c */ /* 0x004ff60000081014 */
[----:B------:R-:W-:Y:S11]  /*15500*/  @!UPT UIADD3 URZ, URZ, URZ, URZ ;  /* 0x0000003f3f3ff290 */ /* 0x000ff6000fffe03f */
[----:B------:R-:W-:Y:S01]  /*15510*/  @!UPT UIADD3 URZ, URZ, URZ, URZ ;  /* 0x0000003f3f3ff290 */ /* 0x000fe2000fffe03f */
[----:B------:R1:W-:Y:S04]  /*15520*/  STL.64 [R1+0x220], R20 ;  /* 0x0002201401007387 */ /* 0x0003e80000100a00 */
[----:B------:R-:W-:Y:S04]  /*15530*/  STL.64 [R1+0x228], R22 ;  /* 0x0002281601007387 */ /* 0x000fe80000100a00 */
[----:B------:R2:W-:Y:S01]  /*15540*/  STL.64 [R1+0xac0], R18 ;  /* 0x000ac01201007387 */ /* 0x0005e20000100a00 */
[----:B---3--:R-:W-:-:S03]  /*15550*/  IMAD.MOV.U32 R11, RZ, RZ, R29 ;  /* 0x000000ffff0b7224 */ /* 0x008fc600078e001d */
[----:B-1----:R-:W3:Y:S01]  /*15560*/  LDL.LU R20, [R1+0x40] ;  /* 0x0000400001147983 */ /* 0x002ee20000300800 */
[----:B--2---:R-:W-:Y:S02]  /*15570*/  IMAD.MOV.U32 R19, RZ, RZ, R8 ;  /* 0x000000ffff137224 */ /* 0x004fe400078e0008 */
[----:B------:R-:W-:Y:S01]  /*15580*/  IMAD.MOV.U32 R18, RZ, RZ, R9 ;  /* 0x000000ffff127224 */ /* 0x000fe200078e0009 */
[----:B------:R-:W2:Y:S04]  /*15590*/  LDL.LU R8, [R1+0xf0] ;  /* 0x0000f00001087983 */ /* 0x000ea80000300800 */
[----:B------:R-:W2:Y:S04]  /*155a0*/  LDL.LU R9, [R1+0xf4] ;  /* 0x0000f40001097983 */ /* 0x000ea80000300800 */
[----:B------:R-:W2:Y:S04]  /*155b0*/  LDL.LU R10, [R1+0xf8] ;  /* 0x0000f800010a7983 */ /* 0x000ea80000300800 */
[----:B------:R-:W2:Y:S04]  /*155c0*/  LDL.LU R29, [R1+0xaf0] ;  /* 0x000af000011d7983 */ /* 0x000ea80000300800 */
[----:B------:R-:W-:Y:S04]  /*155d0*/  STL.64 [R1+0xa70], R6 ;  /* 0x000a700601007387 */ /* 0x000fe80000100a00 */
        /* <DEDUP_REMOVED lines=16> */
[----:B------:R-:W2:Y:S01]  /*156e0*/  LDL.LU R7, [R1+0x25c] ;  /* 0x00025c0001077983 */ /* 0x000ea20000300800 */
[----:B------:R-:W-:Y:S03]  /*156f0*/  HMMA.1688.F32.TF32 R8, R24, R14, R8 ;  /* 0x0000000e1808723c */ /* 0x000fe60000081008 */
[----:B--2---:R-:W-:Y:S04]  /*15700*/  STL.64 [R1+0xab8], R6 ;  /* 0x000ab80601007387 */ /* 0x004fe80000100a00 */
[----:B------:R1:W-:Y:S04]  /*15710*/  STL.64 [R1+0xab0], R4 ;  /* 0x000ab00401007387 */ /* 0x0003e80000100a00 */
[----:B-1----:R-:W2:Y:S04]  /*15720*/  LDL.LU R4, [R1+0x2a0] ;  /* 0x0002a00001047983 */ /* 0x002ea80000300800 */
[----:B------:R-:W2:Y:S04]  /*15730*/  LDL.LU R5, [R1+0x2a4] ;  /* 0x0002a40001057983 */ /* 0x000ea80000300800 */
[----:B------:R-:W2:Y:S04]  /*15740*/  LDL.LU R6, [R1+0x2a8] ;  /* 0x0002a80001067983 */ /* 0x000ea80000300800 */
[----:B------:R-:W2:Y:S01]  /*15750*/  LDL.LU R7, [R1+0x2ac] ;  /* 0x0002ac0001077983 */ /* 0x000ea20000300800 */
[----:B------:R-:W-:-:S02]  /*15760*/  IMAD.MOV.U32 R23, RZ, RZ, R2 ;  /* 0x000000ffff177224 */ /* 0x000fc400078e0002 */
[----:B------:R-:W-:Y:S01]  /*15770*/  IMAD.MOV.U32 R2, RZ, RZ, R11 ;  /* 0x000000ffff027224 */ /* 0x000fe200078e000b */
[----:B--2---:R-:W-:Y:S04]  /*15780*/  STL.64 [R1+0xad0], R6 ;  /* 0x000ad00601007387 */ /* 0x004fe80000100a00 */
[----:B------:R1:W-:Y:S04]  /*15790*/  STL.64 [R1+0xac8], R4 ;  /* 0x000ac80401007387 */ /* 0x0003e80000100a00 */
[----:B-1----:R-:W2:Y:S04]  /*157a0*/  LDL.LU R4, [R1+0x2e0] ;  /* 0x0002e00001047983 */ /* 0x002ea80000300800 */
[----:B------:R-:W2:Y:S04]  /*157b0*/  LDL.LU R5, [R1+0x2e4] ;  /* 0x0002e40001057983 */ /* 0x000ea80000300800 */
[----:B------:R-:W2:Y:S04]  /*157c0*/  LDL.LU R6, [R1+0x2e8] ;  /* 0x0002e80001067983 */ /* 0x000ea80000300800 */
[----:B------:R-:W2:Y:S04]  /*157d0*/  LDL.LU R7, [R1+0x2ec] ;  /* 0x0002ec0001077983 */ /* 0x000ea80000300800 */
[----:B------:R-:W-:Y:S04]  /*157e0*/  STL.64 [R1+0x2b0], R8 ;  /* 0x0002b00801007387 */ /* 0x000fe80000100a00 */
[----:B------:R1:W-:Y:S04]  /*157f0*/  STL [R1+0x2b8], R10 ;  /* 0x0002b80a01007387 */ /* 0x0003e80000100800 */
[----:B-1----:R-:W3:Y:S01]  /*15800*/  LDL.LU.64 R10, [R1+0xae8] ;  /* 0x000ae800010a7983 */ /* 0x002ee20000300a00 */
[----:B------:R-:W-:-:S02]  /*15810*/  IMAD.MOV.U32 R21, RZ, RZ, R13 ;  /* 0x000000ffff157224 */ /* 0x000fc400078e000d */
[----:B----4-:R-:W-:Y:S01]  /*15820*/  IMAD.MOV.U32 R22, RZ, RZ, R12 ;  /* 0x000000ffff167224 */ /* 0x010fe200078e000c */
[----:B------:R-:W-:Y:S06]  /*15830*/  STL [R1+0x928], R2 ;  /* 0x0009280201007387 */ /* 0x000fec0000100800 */
[----:B---3--:R-:W-:Y:S01]  /*15840*/  HMMA.1688.F32.TF32 R24, R24, R10, R20 ;  /* 0x0000000a1818723c */ /* 0x008fe20000081014 */
[----:B------:R-:W-:Y:S04]  /*15850*/  LDS R22, [R0+0xd200] ;  /* 0x00d2000000167984 */ /* 0x000fe80000000800 */
[----:B------:R-:W-:Y:S02]  /*15860*/  LDS R23, [R28+0xd200] ;  /* 0x00d200001c177984 */ /* 0x000fe40000000800 */
[----:B------:R-:W-:-:S02]  /*15870*/  IMAD.MOV.U32 R21, RZ, RZ, R10 ;  /* 0x000000ffff157224 */ /* 0x000fc400078e000a */
[----:B------:R-:W-:Y:S11]  /*15880*/  IMAD.MOV.U32 R20, RZ, RZ, R11 ;  /* 0x000000ffff147224 */ /* 0x000ff600078e000b */
[----:B------:R-:W-:Y:S03]  /*15890*/  @!UPT UIADD3 URZ, URZ, URZ, URZ ;  /* 0x0000003f3f3ff290 */ /* 0x000fe6000fffe03f */
[----:B------:R1:W-:Y:S04]  /*158a0*/  STL.64 [R1+0x270], R24 ;  /* 0x0002701801007387 */ /* 0x0003e80000100a00 */
[----:B------:R3:W-:Y:S04]  /*158b0*/  STL.64 [R1+0x278], R26 ;  /* 0x0002781a01007387 */ /* 0x0007e80000100a00 */
[----:B------:R-:W2:Y:S04]  /*158c0*/  LDL.LU.64 R10, [R1+0xae0] ;  /* 0x000ae000010a7983 */ /* 0x000ea80000300a00 */
[----:B------:R-:W2:Y:S04]  /*158d0*/  LDL.LU.64 R8, [R1+0xad8] ;  /* 0x000ad80001087983 */ /* 0x000ea80000300a00 */
[----:B-1----:R-:W4:Y:S04]  /*158e0*/  LDL.LU R24, [R1+0x1d0] ;  /* 0x0001d00001187983 */ /* 0x002f280000300800 */
[----:B------:R-:W4:Y:S01]  /*158f0*/  LDL.LU R25, [R1+0x1d4] ;  /* 0x0001d40001197983 */ /* 0x000f220000300800 */
[----:B---3--:R-:W-:-:S03]  /*15900*/  IMAD.MOV.U32 R27, RZ, RZ, R29 ;  /* 0x000000ffff1b7224 */ /* 0x008fc600078e001d */
[----:B------:R-:W4:Y:S01]  /*15910*/  LDL.LU R26, [R1+0x1d8] ;  /* 0x0001d800011a7983 */ /* 0x000f220000300800 */
[----:B--2---:R-:W-:Y:S03]  /*15920*/  HMMA.1688.F32.TF32 R16, R8, R18, R4 ;  /* 0x000000120810723c */ /* 0x004fe60000081004 */
[----:B------:R-:W2:Y:S04]  /*15930*/  LDL.LU.64 R6, [R1+0xad0] ;  /* 0x000ad00001067983 */ /* 0x000ea80000300a00 */
[----:B------:R-:W2:Y:S11]  /*15940*/  LDL.LU.64 R4, [R1+0xac8] ;  /* 0x000ac80001047983 */ /* 0x000eb60000300a00 */
[----:B------:R-:W-:Y:S05]  /*15950*/  @!UPT UIADD3 URZ, URZ, URZ, URZ ;  /* 0x0000003f3f3ff290 */ /* 0x000fea000fffe03f */
[----:B------:R-:W-:Y:S01]  /*15960*/  STL.64 [R1+0xb0], R16 ;  /* 0x0000b01001007387 */ /* 0x000fe20000100a00 */
[----:B------:R-:W-:-:S03]  /*15970*/  IMAD.MOV.U32 R29, RZ, RZ, R19 ;  /* 0x000000ffff1d7224 */ /* 0x000fc600078e0013 */
[----:B------:R1:W-:Y:S04]  /*15980*/  STL [R1+0xb8], R18 ;  /* 0x0000b81201007387 */ /* 0x0003e80000100800 */
        /* <DEDUP_REMOVED lines=28> */
[----:B-1----:R-:W3:Y:S04]  /*15b50*/  LDL.LU.64 R18, [R1+0xa60] ;  /* 0x000a600001127983 */ /* 0x002ee80000300a00 */
[----:B------:R-:W3:Y:S01]  /*15b60*/  LDL.LU.64 R16, [R1+0xa58] ;  /* 0x000a580001107983 */ /* 0x000ee20000300a00 */
[----:B----4-:R-:W-:Y:S03]  /*15b70*/  HMMA.1688.F32.TF32 R24, R8, R6, R24 ;  /* 0x000000060818723c */ /* 0x010fe60000081018 */
[----:B------:R-:W-:Y:S04]  /*15b80*/  LDS R6, [R0+0xd300] ;  /* 0x00d3000000067984 */ /* 0x000fe80000000800 */
[----:B------:R-:W-:Y:S11]  /*15b90*/  LDS R7, [R28+0xd300] ;  /* 0x00d300001c077984 */ /* 0x000ff60000000800 */
[----:B------:R-:W-:Y:S05]  /*15ba0*/  @!UPT UIADD3 URZ, URZ, URZ, URZ ;  /* 0x0000003f3f3ff290 */ /* 0x000fea000fffe03f */
[----:B------:R-:W-:Y:S01]  /*15bb0*/  STL [R1+0x78], R26 ;  /* 0x0000781a01007387 */ /* 0x000fe20000100800 */
[----:B------:R-:W-:-:S03]  /*15bc0*/  IMAD.MOV.U32 R2, RZ, RZ, R27 ;  /* 0x000000ffff027224 */ /* 0x000fc600078e001b */
[----:B------:R-:W-:Y:S04]  /*15bd0*/  LDS R26, [R0+0xd100] ;  /* 0x00d10000001a7984 */ /* 0x000fe80000000800 */
[----:B------:R-:W1:Y:S01]  /*15be0*/  LDS R27, [R28+0xd100] ;  /* 0x00d100001c1b7984 */ /* 0x000e620000000800 */
[----:B---3--:R-:W-:Y:S01]  /*15bf0*/  HMMA.1688.F32.TF32 R16, R8, R14, R16 ;  /* 0x0000000e0810723c */ /* 0x008fe20000081010 */
[----:B------:R-:W-:Y:S02]  /*15c00*/  IMAD.MOV.U32 R12, RZ, RZ, R24 ;  /* 0x000000ffff0c7224 */ /* 0x000fe400078e0018 */
[----:B------:R-:W-:Y:S01]  /*15c10*/  STL [R1+0x978], R2 ;  /* 0x0009780201007387 */ /* 0x000fe20000100800 */
[----:B------:R-:W-:-:S03]  /*15c20*/  IMAD.MOV.U32 R13, RZ, RZ, R25 ;  /* 0x000000ffff0d7224 */ /* 0x000fc600078e0019 */
[----:B------:R-:W-:Y:S04]  /*15c30*/  STL.64 [R1+0xa48], R10 ;  /* 0x000a480a01007387 */ /* 0x000fe80000100a00 */
[----:B------:R-:W-:Y:S04]  /*15c40*/  STL.64 [R1+0xa40], R8 ;  /* 0x000a400801007387 */ /* 0x000fe80000100a00 */
[----:B------:R-:W-:Y:S04]  /*15c50*/  LDS R24, [R0+0xc100] ;  /* 0x00c1000000187984 */ /* 0x000fe80000000800 */
[----:B------:R-:W3:Y:S04]  /*15c60*/  LDS R25, [R28+0xc100] ;  /* 0x00c100001c197984 */ /* 0x000ee80000000800 */
[----:B------:R-:W-:Y:S04]  /*15c70*/  STL.64 [R1+0x210], R16 ;  /* 0x0002101001007387 */ /* 0x000fe80000100a00 */
[----:B------:R-:W-:Y:S04]  /*15c80*/  STL.64 [R1+0x218], R18 ;  /* 0x0002181201007387 */ /* 0x000fe80000100a00 */
[----:B------:R-:W-:Y:S04]  /*15c90*/  STL.64 [R1+0x930], R12 ;  /* 0x0009300c01007387 */ /* 0x000fe80000100a00 */
[----:B-1----:R1:W-:Y:S04]  /*15ca0*/  STL.64 [R1+0xa38], R26 ;  /* 0x000a381a01007387 */ /* 0x0023e80000100a00 */
[----:B------:R-:W-:Y:S04]  /*15cb0*/  LDS R16, [R0+0xc000] ;  /* 0x00c0000000107984 */ /* 0x000fe80000000800 */
[----:B------:R-:W-:Y:S01]  /*15cc0*/  LDS R18, [R0+0xd000] ;  /* 0x00d0000000127984 */ /* 0x000fe20000000800 */
[----:B-1----:R-:W-:-:S03]  /*15cd0*/  IMAD.MOV.U32 R26, RZ, RZ, R21 ;  /* 0x000000ffff1a7224 */ /* 0x002fc600078e0015 */
[----:B------:R-:W-:Y:S01]  /*15ce0*/  LDS R17, [R28+0xc000] ;  /* 0x00c000001c117984 */ /* 0x000fe20000000800 */
[----:B------:R-:W-:-:S03]  /*15cf0*/  IMAD.MOV.U32 R27, RZ, RZ, R20 ;  /* 0x000000ffff1b7224 */ /* 0x000fc600078e0014 */
[----:B------:R-:W-:Y:S04]  /*15d00*/  LDS R20, [R0+0xc200] ;  /* 0x00c2000000147984 */ /* 0x000fe80000000800 */
[----:B------:R-:W1:Y:S04]  /*15d10*/  LDS R21, [R28+0xc200] ;  /* 0x00c200001c157984 */ /* 0x000e680000000800 */
[----:B---3--:R-:W-:Y:S04]  /*15d20*/  STL.64 [R1+0xa30], R24 ;  /* 0x000a301801007387 */ /* 0x008fe80000100a00 */
[----:B------:R-:W-:Y:S04]  /*15d30*/  STL.64 [R1+0xa28], R22 ;  /* 0x000a281601007387 */ /* 0x000fe80000100a00 */
[----:B------:R-:W-:Y:S04]  /*15d40*/  LDS R19, [R28+0xd000] ;  /* 0x00d000001c137984 */ /* 0x000fe80000000800 */
[----:B-1----:R1:W-:Y:S02]  /*15d50*/  STL.64 [R1+0xa20], R20 ;  /* 0x000a201401007387 */ /* 0x0023e40000100a00 */
[----:B-1----:R-:W-:-:S02]  /*15d60*/  IMAD.MOV.U32 R20, RZ, RZ, R3 ;  /* 0x000000ffff147224 */ /* 0x002fc400078e0003 */
[----:B------:R-:W3:Y:S01]  /*15d70*/  LDL.LU R3, [R1+0xa50] ;  /* 0x000a500001037983 */ /* 0x000ee20000300800 */
[----:B--2---:R-:W-:Y:S02]  /*15d80*/  IMAD.MOV.U32 R22, RZ, RZ, R5 ;  /* 0x000000ffff167224 */ /* 0x004fe400078e0005 */
[----:B------:R-:W-:Y:S01]  /*15d90*/  IMAD.MOV.U32 R23, RZ, RZ, R4 ;  /* 0x000000ffff177224 */ /* 0x000fe200078e0004 */
[----:B------:R-:W-:Y:S04]  /*15da0*/  LDS R5, [R28+0xc300] ;  /* 0x00c300001c057984 */ /* 0x000fe80000000800 */
[----:B------:R-:W1:Y:S04]  /*15db0*/  LDS R4, [R0+0xc300] ;  /* 0x00c3000000047984 */ /* 0x000e680000000800 */
[----:B------:R-:W2:Y:S04]  /*15dc0*/  LDL.LU R21, [R1+0x244] ;  /* 0x0002440001157983 */ /* 0x000ea80000300800 */
[----:B------:R-:W-:Y:S04]  /*15dd0*/  STL [R1+0x97c], R0 ;  /* 0x00097c0001007387 */ /* 0x000fe80000100800 */
[----:B------:R-:W-:Y:S04]  /*15de0*/  STL.64 [R1+0xa18], R6 ;  /* 0x000a180601007387 */ /* 0x000fe80000100a00 */
[----:B-1----:R-:W-:Y:S04]  /*15df0*/  STL.64 [R1+0xa10], R4 ;  /* 0x000a100401007387 */ /* 0x002fe80000100a00 */
[----:B---3--:R-:W1:Y:S04]  /*15e00*/  LDSM.16.M88.4 R8, [R3+0x20080] ;  /* 0x020080000308783b */ /* 0x008e680000000200 */
[----:B------:R-:W-:Y:S01]  /*15e10*/  LDSM.16.M88.4 R12, [R3+0x22080] ;  /* 0x02208000030c783b */ /* 0x000fe20000000200 */
[----:B-1----:R-:W-:-:S03]  /*15e20*/  IMAD.MOV.U32 R4, RZ, RZ, R8 ;  /* 0x000000ffff047224 */ /* 0x002fc600078e0008 */
[----:B------:R-:W-:Y:S01]  /*15e30*/  STL.64 [R1+0x58], R10 ;  /* 0x0000580a01007387 */ /* 0x000fe20000100a00 */
[----:B------:R-:W-:-:S03]  /*15e40*/  IMAD.MOV.U32 R2, RZ, RZ, R9 ;  /* 0x000000ffff027224 */ /* 0x000fc600078e0009 */
[----:B------:R-:W1:Y:S04]  /*15e50*/  LDSM.16.M88.4 R8, [R3+0x24080] ;  /* 0x024080000308783b */ /* 0x000e680000000200 */
[----:B-1----:R1:W-:Y:S01]  /*15e60*/  STL.64 [R1+0x38], R10 ;  /* 0x0000380a01007387 */ /* 0x0023e20000100a00 */
[----:B------:R-:W-:Y:S02]  /*15e70*/  IMAD.MOV.U32 R5, RZ, RZ, R8 ;  /* 0x000000ffff057224 */ /* 0x000fe400078e0008 */
[----:B------:R-:W-:Y:S01]  /*15e80*/  IMAD.MOV.U32 R0, RZ, RZ, R9 ;  /* 0x000000ffff007224 */ /* 0x000fe200078e0009 */
[----:B-1----:R-:W2:Y:S04]  /*15e90*/  LDL.LU.64 R10, [R1+0xa48] ;  /* 0x000a4800010a7983 */ /* 0x002ea80000300a00 */
[----:B------:R-:W2:Y:S04]  /*15ea0*/  LDL.LU.64 R8, [R1+0xa40] ;  /* 0x000a400001087983 */ /* 0x000ea80000300a00 */
[----:B------:R-:W-:Y:S01]  /*15eb0*/  STL.64 [R1+0x48], R14 ;  /* 0x0000480e01007387 */ /* 0x000fe20000100a00 */
[----:B--2---:R-:W-:Y:S07]  /*15ec0*/  HMMA.1688.F32.TF32 R20, R8, R26, R20 ;  /* 0x0000001a0814723c */ /* 0x004fee0000081014 */
[----:B------:R-:W-:-:S02]  /*15ed0*/  IMAD.MOV.U32 R8, RZ, RZ, R5 ;  /* 0x000000ffff087224 */ /* 0x000fc400078e0005 */
[----:B------:R-:W-:Y:S11]  /*15ee0*/  IMAD.MOV.U32 R9, RZ, RZ, R0 ;  /* 0x000000ffff097224 */ /* 0x000ff600078e0000 */
[----:B------:R-:W-:Y:S03]  /*15ef0*/  @!UPT UIADD3 URZ, URZ, URZ, URZ ;  /* 0x0000003f3f3ff290 */ /* 0x000fe6000fffe03f */
[----:B------:R-:W-:Y:S04]  /*15f00*/  STL.64 [R1+0x1e0], R20 ;  /* 0x0001e01401007387 */ /* 0x000fe80000100a00 */
[----:B------:R-:W-:Y:S04]  /*15f10*/  STL.64 [R1+0x1e8], R22 ;  /* 0x0001e81601007387 */ /* 0x000fe80000100a00 */
[----:B------:R1:W-:Y:S02]  /*15f20*/  STL.64 [R1+0x9f8], R12 ;  /* 0x0009f80c01007387 */ /* 0x0003e40000100a00 */
[----:B-1----:R-:W-:-:S02]  /*15f30*/  IMAD.MOV.U32 R12, RZ, RZ, R4 ;  /* 0x000000ffff0c7224 */ /* 0x002fc400078e0004 */
[----:B------:R-:W2:Y:S04]  /*15f40*/  LDL.LU R4, [R1+0xe0] ;  /* 0x0000e00001047983 */ /* 0x000ea80000300800 */
[----:B------:R-:W2:Y:S04]  /*15f50*/  LDL.LU R5, [R1+0xe4] ;  /* 0x0000e40001057983 */ /* 0x000ea80000300800 */
[----:B------:R-:W2:Y:S04]  /*15f60*/  LDL.LU R6, [R1+0xe8] ;  /* 0x0000e80001067983 */ /* 0x000ea80000300800 */
[----:B------:R-:W2:Y:S04]  /*15f70*/  LDL.LU R7, [R1+0xec] ;  /* 0x0000ec0001077983 */ /* 0x000ea80000300800 */
[----:B------:R-:W3:Y:S04]  /*15f80*/  LDL.LU R24, [R1+0x150] ;  /* 0x0001500001187983 */ /* 0x000ee80000300800 */
[----:B------:R-:W3:Y:S04]  /*15f90*/  LDL.LU R25, [R1+0x154] ;  /* 0x0001540001197983 */ /* 0x000ee80000300800 */
[----:B------:R-:W3:Y:S04]  /*15fa0*/  LDL.LU R26, [R1+0x158] ;  /* 0x00015800011a7983 */ /* 0x000ee80000300800 */
[----:B------:R-:W3:Y:S04]  /*15fb0*/  LDL.LU R27, [R1+0x15c] ;  /* 0x00015c00011b7983 */ /* 0x000ee80000300800 */
[----:B------:R-:W4:Y:S04]  /*15fc0*/  LDL.LU R20, [R1+0x120] ;  /* 0x0001200001147983 */ /* 0x000f280000300800 */
[----:B------:R-:W4:Y:S04]  /*15fd0*/  LDL.LU R21, [R1+0x124] ;  /* 0x0001240001157983 */ /* 0x000f280000300800 */
[----:B------:R-:W4:Y:S04]  /*15fe0*/  LDL.LU R22, [R1+0x128] ;  /* 0x0001280001167983 */ /* 0x000f280000300800 */
[----:B------:R-:W4:Y:S04]  /*15ff0*/  LDL.LU R23, [R1+0x12c] ;  /* 0x00012c0001177983 */ /* 0x000f280000300800 */
        /* <DEDUP_REMOVED lines=17> */
[----:B------:R-:W-:-:S07]  /*16110*/  IMAD.MOV.U32 R13, RZ, RZ, R2 ;  /* 0x000000ffff0d7224 */ /* 0x000fce00078e0002 */
[----:B---3--:R-:W-:Y:S01]  /*16120*/  HMMA.1688.F32.TF32 R24, R16, R12, R24 ;  /* 0x0000000c1018723c */ /* 0x008fe20000081018 */
[----:B--2---:R-:W-:Y:S04]  /*16130*/  STL.64 [R1+0x9f0], R10 ;  /* 0x0009f00a01007387 */ /* 0x004fe80000100a00 */
[----:B------:R1:W-:Y:S04]  /*16140*/  STL.64 [R1+0x9e8], R8 ;  /* 0x0009e80801007387 */ /* 0x0003e80000100a00 */
[----:B-1----:R-:W2:Y:S04]  /*16150*/  LDL.LU R8, [R1+0x180] ;  /* 0x0001800001087983 */ /* 0x002ea80000300800 */
[----:B------:R-:W2:Y:S04]  /*16160*/  LDL.LU R9, [R1+0x184] ;  /* 0x0001840001097983 */ /* 0x000ea80000300800 */
[----:B------:R-:W3:Y:S04]  /*16170*/  LDL.LU R10, [R1+0x188] ;  /* 0x00018800010a7983 */ /* 0x000ee80000300800 */
[----:B------:R-:W3:Y:S04]  /*16180*/  LDL.LU R11, [R1+0x18c] ;  /* 0x00018c00010b7983 */ /* 0x000ee80000300800 */
[----:B---3--:R1:W-:Y:S04]  /*16190*/  STL.64 [R1+0xa08], R10 ;  /* 0x000a080a01007387 */ /* 0x0083e80000100a00 */
[----:B--2---:R2:W-:Y:S01]  /*161a0*/  STL.64 [R1+0xa00], R8 ;  /* 0x000a000801007387 */ /* 0x0045e20000100a00 */
[----:B-1----:R-:W-:-:S03]  /*161b0*/  IMAD.MOV.U32 R11, RZ, RZ, R29 ;  /* 0x000000ffff0b7224 */ /* 0x002fc600078e001d */
[----:B--2---:R-:W2:Y:S01]  /*161c0*/  LDL.LU R8, [R1+0xb0] ;  /* 0x0000b00001087983 */ /* 0x004ea20000300800 */
[----:B------:R-:W-:-:S03]  /*161d0*/  IMAD.MOV.U32 R29, RZ, RZ, R27 ;  /* 0x000000ffff1d7224 */ /* 0x000fc600078e001b */
[----:B------:R-:W2:Y:S04]  /*161e0*/  LDL.LU R9, [R1+0xb4] ;  /* 0x0000b40001097983 */ /* 0x000ea80000300800 */
[----:B------:R-:W2:Y:S04]  /*161f0*/  LDL.LU R10, [R1+0xb8] ;  /* 0x0000b800010a7983 */ /* 0x000ea80000300800 */
[----:B------:R-:W-:Y:S04]  /*16200*/  STL.64 [R1+0x1d0], R24 ;  /* 0x0001d01801007387 */ /* 0x000fe80000100a00 */
[----:B------:R1:W-:Y:S04]  /*16210*/  STL [R1+0x1d8], R26 ;  /* 0x0001d81a01007387 */ /* 0x0003e80000100800 */
[----:B-1----:R-:W4:Y:S04]  /*16220*/  LDL.LU.64 R26, [R1+0xa38] ;  /* 0x000a3800011a7983 */ /* 0x002f280000300a00 */
[----:B------:R-:W4:Y:S04]  /*16230*/  LDL.LU.64 R24, [R1+0xa30] ;  /* 0x000a300001187983 */ /* 0x000f280000300a00 */
        /* <DEDUP_REMOVED lines=58> */
[----:B------:R-:W3:Y:S04]  /*165e0*/  LDL.LU.64 R8, [R1+0x9c0] ;  /* 0x0009c00001087983 */ /* 0x000ee80000300a00 */
[----:B------:R-:W-:Y:S04]  /*165f0*/  STL.64 [R1+0x998], R6 ;  /* 0x0009980601007387 */ /* 0x000fe80000100a00 */
[----:B------:R1:W-:Y:S11]  /*16600*/  STL.64 [R1+0x990], R4 ;  /* 0x0009900401007387 */ /* 0x0003f60000100a00 */
[----:B------:R-:W-:Y:S01]  /*16610*/  @!UPT UIADD3 URZ, URZ, URZ, URZ ;  /* 0x0000003f3f3ff290 */ /* 0x000fe2000fffe03f */
[----:B------:R2:W-:Y:S04]  /*16620*/  STL.64 [R1+0x250], R12 ;  /* 0x0002500c01007387 */ /* 0x0005e80000100a00 */
[----:B------:R2:W-:Y:S04]  /*16630*/  STL.64 [R1+0x258], R14 ;  /* 0x0002580e01007387 */ /* 0x0005e80000100a00 */
[----:B-1----:R-:W3:Y:S04]  /*16640*/  LDL.LU R4, [R1+0xc0] ;  /* 0x0000c00001047983 */ /* 0x002ee80000300800 */
[----:B------:R-:W3:Y:S04]  /*16650*/  LDL.LU R5, [R1+0xc4] ;  /* 0x0000c40001057983 */ /* 0x000ee80000300800 */
[----:B------:R-:W3:Y:S04]  /*16660*/  LDL.LU R6, [R1+0xc8] ;  /* 0x0000c80001067983 */ /* 0x000ee80000300800 */
[----:B------:R-:W3:Y:S04]  /*16670*/  LDL.LU R7, [R1+0xcc] ;  /* 0x0000cc0001077983 */ /* 0x000ee80000300800 */
[----:B--2---:R-:W2:Y:S04]  /*16680*/  LDL.LU R12, [R1+0x300] ;  /* 0x00030000010c7983 */ /* 0x004ea80000300800 */
        /* <DEDUP_REMOVED lines=9> */
[-C--:B---3--:R-:W-:Y:S11]  /*16720*/  HMMA.1688.F32.TF32 R24, R16, R8.reuse, R24 ;  /* 0x000000081018723c */ /* 0x088ff60000081018 */
[----:B------:R-:W-:Y:S11]  /*16730*/  @!UPT UIADD3 URZ, URZ, URZ, URZ ;  /* 0x0000003f3f3ff290 */ /* 0x000ff6000fffe03f */
[----:B------:R-:W-:Y:S02]  /*16740*/  @!UPT UIADD3 URZ, URZ, URZ, URZ ;  /* 0x0000003f3f3ff290 */ /* 0x000fe4000fffe03f */
[----:B------:R-:W-:Y:S01]  /*16750*/  IMAD.MOV.U32 R29, RZ, RZ, R25 ;  /* 0x000000ffff1d7224 */ /* 0x000fe200078e0019 */
[----:B--2---:R-:W-:Y:S04]  /*16760*/  STL.64 [R1+0x950], R14 ;  /* 0x0009500e01007387 */ /* 0x004fe80000100a00 */
[----:B------:R1:W-:Y:S04]  /*16770*/  STL.64 [R1+0x948], R12 ;  /* 0x0009480c01007387 */ /* 0x0003e80000100a00 */
[----:B-1----:R-:W2:Y:S04]  /*16780*/  LDL.LU R12, [R1+0x20] ;  /* 0x00002000010c7983 */ /* 0x002ea80000300800 */
[----:B------:R-:W2:Y:S04]  /*16790*/  LDL.LU R13, [R1+0x24] ;  /* 0x00002400010d7983 */ /* 0x000ea80000300800 */
[----:B------:R-:W2:Y:S04]  /*167a0*/  LDL.LU R14, [R1+0x28] ;  /* 0x00002800010e7983 */ /* 0x000ea80000300800 */
[----:B------:R-:W2:Y:S04]  /*167b0*/  LDL.LU R15, [R1+0x2c] ;  /* 0x00002c00010f7983 */ /* 0x000ea80000300800 */
[----:B------:R-:W-:Y:S04]  /*167c0*/  STL [R1+0x170], R24 ;  /* 0x0001701801007387 */ /* 0x000fe80000100800 */
[----:B------:R1:W-:Y:S04]  /*167d0*/  STL.64 [R1+0x178], R26 ;  /* 0x0001781a01007387 */ /* 0x0003e80000100a00 */
        /* <DEDUP_REMOVED lines=30> */
[----:B------:R-:W4:Y:S04]  /*169c0*/  LDSM.16.M88.4 R12, [R3+0x26080] ;  /* 0x02608000030c783b */ /* 0x000f280000000200 */
[----:B------:R-:W-:Y:S04]  /*169d0*/  STL.64 [R1+0x960], R6 ;  /* 0x0009600601007387 */ /* 0x000fe80000100a00 */
[----:B------:R1:W-:Y:S11]  /*169e0*/  STL.64 [R1+0x958], R4 ;  /* 0x0009580401007387 */ /* 0x0003f60000100a00 */
[----:B------:R-:W-:Y:S01]  /*169f0*/  @!UPT UIADD3 URZ, URZ, URZ, URZ ;  /* 0x0000003f3f3ff290 */ /* 0x000fe2000fffe03f */
[----:B------:R-:W-:Y:S04]  /*16a00*/  STL.64 [R1+0x1f0], R8 ;  /* 0x0001f00801007387 */ /* 0x000fe80000100a00 */
[----:B------:R-:W-:Y:S04]  /*16a10*/  STL.64 [R1+0x1f8], R10 ;  /* 0x0001f80a01007387 */ /* 0x000fe80000100a00 */
[----:B------:R-:W2:Y:S04]  /*16a20*/  LDSM.16.M88.4 R8, [R3+0x28080] ;  /* 0x028080000308783b */ /* 0x000ea80000000200 */
[----:B-1----:R-:W3:Y:S04]  /*16a30*/  LDL.LU R4, [R1+0x100] ;  /* 0x0001000001047983 */ /* 0x002ee80000300800 */
[----:B------:R-:W3:Y:S01]  /*16a40*/  LDL.LU R5, [R1+0x104] ;  /* 0x0001040001057983 */ /* 0x000ee20000300800 */
[----:B----4-:R-:W-:Y:S03]  /*16a50*/  HMMA.1688.F32.TF32 R24, R16, R12, R24 ;  /* 0x0000000c1018723c */ /* 0x010fe60000081018 */
[----:B------:R-:W4:Y:S04]  /*16a60*/  LDL.LU R6, [R1+0x108] ;  /* 0x0001080001067983 */ /* 0x000f280000300800 */
[----:B------:R-:W4:Y:S11]  /*16a70*/  LDL.LU R7, [R1+0x10c] ;  /* 0x00010c0001077983 */ /* 0x000f360000300800 */
[----:B------:R-:W-:Y:S06]  /*16a80*/  @!UPT UIADD3 URZ, URZ, URZ, URZ ;  /* 0x0000003f3f3ff290 */ /* 0x000fec000fffe03f */
[----:B------:R-:W-:Y:S01]  /*16a90*/  IMAD.MOV.U32 R29, RZ, RZ, R24 ;  /* 0x000000ffff1d7224 */ /* 0x000fe200078e0018 */
[----:B--2---:R-:W-:Y:S04]  /*16aa0*/  STL.64 [R1+0x18], R10 ;  /* 0x0000180a01007387 */ /* 0x004fe80000100a00 */
[----:B------:R-:W-:Y:S04]  /*16ab0*/  STL.64 [R1+0x28], R14 ;  /* 0x0000280e01007387 */ /* 0x000fe80000100a00 */
[----:B------:R-:W-:Y:S04]  /*16ac0*/  STL [R1+0x144], R25 ;  /* 0x0001441901007387 */ /* 0x000fe80000100800 */
[----:B------:R1:W-:Y:S04]  /*16ad0*/  STL.64 [R1+0x148], R26 ;  /* 0x0001481a01007387 */ /* 0x0003e80000100a00 */
[----:B-1----:R-:W3:Y:S04]  /*16ae0*/  LDL.LU.64 R26, [R1+0x988] ;  /* 0x00098800011a7983 */ /* 0x002ee80000300a00 */
[----:B------:R-:W3:Y:S01]  /*16af0*/  LDL.LU.64 R24, [R1+0x980] ;  /* 0x0009800001187983 */ /* 0x000ee20000300a00 */
[----:B------:R-:W-:-:S02]  /*16b00*/  IMAD.MOV.U32 R0, RZ, RZ, R8 ;  /* 0x000000ffff007224 */ /* 0x000fc400078e0008 */
[----:B------:R-:W-:Y:S02]  /*16b10*/  IMAD.MOV.U32 R2, RZ, RZ, R9 ;  /* 0x000000ffff027224 */ /* 0x000fe400078e0009 */
[----:B------:R-:W1:Y:S04]  /*16b20*/  LDSM.16.M88.4 R8, [R3+0x2a080] ;  /* 0x02a080000308783b */ /* 0x000e680000000200 */
[----:B------:R-:W-:Y:S04]  /*16b30*/  STL [R1+0x87c], R29 ;  /* 0x00087c1d01007387 */ /* 0x000fe80000100800 */
[----:B-1----:R-:W-:Y:S04]  /*16b40*/  STL.64 [R1+0x8], R10 ;  /* 0x0000080a01007387 */ /* 0x002fe80000100a00 */
[----:B------:R1:W-:Y:S02]  /*16b50*/  STL.64 [R1+0x8f0], R8 ;  /* 0x0008f00801007387 */ /* 0x0003e40000100a00 */
[----:B-1----:R-:W-:-:S02]  /*16b60*/  IMAD.MOV.U32 R8, RZ, RZ, R0 ;  /* 0x000000ffff087224 */ /* 0x002fc400078e0000 */
[----:B------:R-:W2:Y:S01]  /*16b70*/  LDL.LU R0, [R1+0x97c] ;  /* 0x00097c0001007983 */ /* 0x000ea20000300800 */
[----:B------:R-:W-:-:S03]  /*16b80*/  IMAD.MOV.U32 R9, RZ, RZ, R2 ;  /* 0x000000ffff097224 */ /* 0x000fc600078e0002 */
[----:B------:R-:W2:Y:S01]  /*16b90*/  LDL.LU R2, [R1+0x978] ;  /* 0x0009780001027983 */ /* 0x000ea20000300800 */
[----:B---3--:R-:W-:Y:S11]  /*16ba0*/  HMMA.1688.F32.TF32 R20, R24, R12, R20 ;  /* 0x0000000c1814723c */ /* 0x008ff60000081014 */
[----:B------:R-:W-:Y:S11]  /*16bb0*/  @!UPT UIADD3 URZ, URZ, URZ, URZ ;  /* 0x0000003f3f3ff290 */ /* 0x000ff6000fffe03f */
[----:B------:R-:W-:Y:S01]  /*16bc0*/  @!UPT UIADD3 URZ, URZ, URZ, URZ ;  /* 0x0000003f3f3ff290 */ /* 0x000fe2000fffe03f */
[----:B------:R-:W-:Y:S04]  /*16bd0*/  STL.64 [R1+0x130], R20 ;  /* 0x0001301401007387 */ /* 0x000fe80000100a00 */
[----:B------:R1:W-:Y:S04]  /*16be0*/  STL.64 [R1+0x138], R22 ;  /* 0x0001381601007387 */ /* 0x0003e80000100a00 */
[----:B-1----:R-:W4:Y:S04]  /*16bf0*/  LDL.LU.64 R22, [R1+0x970] ;  /* 0x0009700001167983 */ /* 0x002f280000300a00 */
[----:B------:R-:W4:Y:S01]  /*16c00*/  LDL.LU.64 R20, [R1+0x968] ;  /* 0x0009680001147983 */ /* 0x000f220000300a00 */
[----:B------:R-:W-:-:S02]  /*16c10*/  IMAD.MOV.U32 R11, RZ, RZ, R12 ;  /* 0x000000ffff0b7224 */ /* 0x000fc400078e000c */
[----:B------:R-:W-:Y:S01]  /*16c20*/  IMAD.MOV.U32 R10, RZ, RZ, R13 ;  /* 0x000000ffff0a7224 */ /* 0x000fe200078e000d */
[----:B----4-:R-:W-:Y:S11]  /*16c30*/  HMMA.1688.F32.TF32 R4, R20, R12, R4 ;  /* 0x0000000c1404723c */ /* 0x010ff60000081004 */
[----:B------:R-:W-:Y:S11]  /*16c40*/  @!UPT UIADD3 URZ, URZ, URZ, URZ ;  /* 0x0000003f3f3ff290 */ /* 0x000ff6000fffe03f */
[----:B------:R-:W-:Y:S01]  /*16c50*/  @!UPT UIADD3 URZ, URZ, URZ, URZ ;  /* 0x0000003f3f3ff290 */ /* 0x000fe2000fffe03f */
[----:B------:R-:W-:Y:S04]  /*16c60*/  STL.64 [R1+0x120], R4 ;  /* 0x0001200401007387 */ /* 0x000fe80000100a00 */
[----:B------:R1:W-:Y:S04]  /*16c70*/  STL.64 [R1+0x128], R6 ;  /* 0x0001280601007387 */ /* 0x0003e80000100a00 */
[----:B-1----:R-:W3:Y:S04]  /*16c80*/  LDL.LU.64 R6, [R1+0x960] ;  /* 0x0009600001067983 */ /* 0x002ee80000300a00 */
[----:B------:R-:W3:Y:S04]  /*16c90*/  LDL.LU.64 R4, [R1+0x958] ;  /* 0x0009580001047983 */ /* 0x000ee80000300a00 */
[----:B------:R-:W3:Y:S04]  /*16ca0*/  LDL.LU.64 R14, [R1+0x950] ;  /* 0x00095000010e7983 */ /* 0x000ee80000300a00 */
[----:B------:R-:W3:Y:S04]  /*16cb0*/  LDL.LU.64 R12, [R1+0x948] ;  /* 0x00094800010c7983 */ /* 0x000ee80000300a00 */
[----:B------:R-:W-:Y:S04]  /*16cc0*/  STL.64 [R1+0x920], R22 ;  /* 0x0009201601007387 */ /* 0x000fe80000100a00 */
[----:B------:R1:W-:Y:S02]  /*16cd0*/  STL.64 [R1+0x918], R20 ;  /* 0x0009181401007387 */ /* 0x0003e40000100a00 */
[----:B-1----:R-:W-:-:S02]  /*16ce0*/  IMAD.MOV.U32 R20, RZ, RZ, R11 ;  /* 0x000000ffff147224 */ /* 0x002fc400078e000b */
[----:B------:R-:W-:-:S07]  /*16cf0*/  IMAD.MOV.U32 R21, RZ, RZ, R10 ;  /* 0x000000ffff157224 */ /* 0x000fce00078e000a */
[----:B---3--:R-:W-:Y:S01]  /*16d00*/  HMMA.1688.F32.TF32 R20, R4, R20, R12 ;  /* 0x000000140414723c */ /* 0x008fe2000008100c */
[----:B------:R-:W3:Y:S04]  /*16d10*/  LDL.LU.64 R14, [R1+0x940] ;  /* 0x00094000010e7983 */ /* 0x000ee80000300a00 */
[----:B------:R-:W3:Y:S04]  /*16d20*/  LDL.LU.64 R12, [R1+0x938] ;  /* 0x00093800010c7983 */ /* 0x000ee80000300a00 */
[----:B------:R-:W-:Y:S04]  /*16d30*/  STL.64 [R1+0x910], R6 ;  /* 0x0009100601007387 */ /* 0x000fe80000100a00 */
[----:B------:R1:W-:Y:S10]  /*16d40*/  STL.64 [R1+0x908], R4 ;  /* 0x0009080401007387 */ /* 0x0003f40000100a00 */
[----:B------:R4:W-:Y:S04]  /*16d50*/  STL.64 [R1+0x260], R20 ;  /* 0x0002601401007387 */ /* 0x0009e80000100a00 */
[----:B------:R2:W-:Y:S04]  /*16d60*/  STL.64 [R1+0x268], R22 ;  /* 0x0002681601007387 */ /* 0x0005e80000100a00 */
[----:B-1----:R-:W3:Y:S04]  /*16d70*/  LDL.LU R4, [R1+0x200] ;  /* 0x0002000001047983 */ /* 0x002ee80000300800 */
[----:B------:R-:W3:Y:S04]  /*16d80*/  LDL.LU R5, [R1+0x204] ;  /* 0x0002040001057983 */ /* 0x000ee80000300800 */
[----:B------:R-:W3:Y:S04]  /*16d90*/  LDL.LU R6, [R1+0x208] ;  /* 0x0002080001067983 */ /* 0x000ee80000300800 */
[----:B------:R-:W3:Y:S04]  /*16da0*/  LDL.LU R7, [R1+0x20c] ;  /* 0x00020c0001077983 */ /* 0x000ee80000300800 */
[----:B----4-:R-:W4:Y:S04]  /*16db0*/  LDL.LU R20, [R1+0x280] ;  /* 0x0002800001147983 */ /* 0x010f280000300800 */
[----:B------:R-:W4:Y:S04]  /*16dc0*/  LDL.LU R21, [R1+0x284] ;  /* 0x0002840001157983 */ /* 0x000f280000300800 */
[----:B--2---:R-:W4:Y:S04]  /*16dd0*/  LDL.LU R22, [R1+0x288] ;  /* 0x0002880001167983 */ /* 0x004f280000300800 */
[----:B------:R-:W4:Y:S01]  /*16de0*/  LDL.LU R23, [R1+0x28c] ;  /* 0x00028c0001177983 */ /* 0x000f220000300800 */
[----:B---3--:R-:W-:Y:S11]  /*16df0*/  HMMA.1688.F32.TF32 R12, R16, R8, R12 ;  /* 0x00000008100c723c */ /* 0x008ff6000008100c */
[----:B------:R-:W-:Y:S11]  /*16e00*/  @!UPT UIADD3 URZ, URZ, URZ, URZ ;  /* 0x0000003f3f3ff290 */ /* 0x000ff6000fffe03f */
[----:B------:R-:W-:Y:S01]  /*16e10*/  @!UPT UIADD3 URZ, URZ, URZ, URZ ;  /* 0x0000003f3f3ff290 */ /* 0x000fe2000fffe03f */
[----:B------:R1:W-:Y:S04]  /*16e20*/  STL.64 [R1+0x110], R12 ;  /* 0x0001100c01007387 */ /* 0x0003e80000100a00 */
[----:B------:R-:W-:Y:S04]  /*16e30*/  STL [R1+0x118], R14 ;  /* 0x0001180e01007387 */ /* 0x000fe80000100800 */
[----:B-1----:R-:W2:Y:S04]  /*16e40*/  LDL.LU.64 R12, [R1+0x930] ;  /* 0x00093000010c7983 */ /* 0x002ea80000300a00 */
[----:B------:R-:W-:Y:S04]  /*16e50*/  STL.64 [R1+0x900], R18 ;  /* 0x0009001201007387 */ /* 0x000fe80000100a00 */
[----:B------:R1:W-:Y:S04]  /*16e60*/  STL.64 [R1+0x8f8], R16 ;  /* 0x0008f81001007387 */ /* 0x0003e80000100a00 */
[----:B-1----:R-:W3:Y:S04]  /*16e70*/  LDL.LU R16, [R1+0x80] ;  /* 0x0000800001107983 */ /* 0x002ee80000300800 */
[----:B------:R-:W3:Y:S04]  /*16e80*/  LDL.LU R17, [R1+0x84] ;  /* 0x0000840001117983 */ /* 0x000ee80000300800 */
[----:B------:R-:W3:Y:S04]  /*16e90*/  LDL.LU R18, [R1+0x88] ;  /* 0x0000880001127983 */ /* 0x000ee80000300800 */
[----:B------:R-:W3:Y:S04]  /*16ea0*/  LDL.LU R19, [R1+0x8c] ;  /* 0x00008c0001137983 */ /* 0x000ee80000300800 */
[----:B------:R-:W2:Y:S01]  /*16eb0*/  LDL.LU R14, [R1+0x78] ;  /* 0x00007800010e7983 */ /* 0x000ea20000300800 */
[----:B------:R-:W-:-:S02]  /*16ec0*/  IMAD.MOV.U32 R29, RZ, RZ, R15 ;  /* 0x000000ffff1d7224 */ /* 0x000fc400078e000f */
[----:B------:R-:W-:Y:S02]  /*16ed0*/  IMAD.MOV.U32 R15, RZ, RZ, R2 ;  /* 0x000000ffff0f7224 */ /* 0x000fe400078e0002 */
[----:B------:R-:W3:Y:S04]  /*16ee0*/  LDL.LU R2, [R1+0x928] ;  /* 0x0009280001027983 */ /* 0x000ee80000300800 */
        /* <DEDUP_REMOVED lines=17> */
[----:B------:R-:W2:Y:S04]  /*17000*/  LDL.LU R14, [R1+0x328] ;  /* 0x00032800010e7983 */ /* 0x000ea80000300800 */
[----:B------:R-:W2:Y:S04]  /*17010*/  LDL.LU R15, [R1+0x32c] ;  /* 0x00032c00010f7983 */ /* 0x000ea80000300800 */
        /* <DEDUP_REMOVED lines=10> */
[----:B------:R-:W3:Y:S02]  /*170c0*/  LDL.LU.64 R4, [R1+0x908] ;  /* 0x0009080001047983 */ /* 0x000ee40000300a00 */
[----:B---3--:R-:W-:Y:S02]  /*170d0*/  HMMA.1688.F32.TF32 R8, R4, R8, R16 ;  /* 0x000000080408723c */ /* 0x008fe40000081010 */
        /* <DEDUP_REMOVED lines=24> */
[----:B------:R-:W4:Y:S04]  /*17260*/  LDL.LU R26, [R1+0x338] ;  /* 0x00033800011a7983 */ /* 0x000f280000300800 */
[----:B------:R-:W4:Y:S01]  /*17270*/  LDL.LU R27, [R1+0x33c] ;  /* 0x00033c00011b7983 */ /* 0x000f220000300800 */
[-C--:B--2---:R-:W-:Y:S03]  /*17280*/  HMMA.1688.F32.TF32 R12, R20, R8.reuse, R12 ;  /* 0x00000008140c723c */ /* 0x084fe6000008100c */
[----:B----4-:R-:W-:Y:S04]  /*17290*/  STL.64 [R1+0x8b8], R26 ;  /* 0x0008b81a01007387 */ /* 0x010fe80000100a00 */
[----:B---3--:R1:W-:Y:S04]  /*172a0*/  STL.64 [R1+0x8b0], R24 ;  /* 0x0008b01801007387 */ /* 0x0083e80000100a00 */
        /* <DEDUP_REMOVED lines=12> */
[----:B------:R-:W2:Y:S04]  /*17370*/  LDL.LU R22, [R1+0x2f8] ;  /* 0x0002f80001167983 */ /* 0x000ea80000300800 */
[----:B------:R-:W2:Y:S01]  /*17380*/  LDL.LU R23, [R1+0x2fc] ;  /* 0x0002fc0001177983 */ /* 0x000ea20000300800 */
[----:B---3--:R-:W-:Y:S03]  /*17390*/  HMMA.1688.F32.TF32 R12, R4, R8, R12 ;  /* 0x00000008040c723c */ /* 0x008fe6000008100c */
[----:B------:R-:W2:Y:S05]  /*173a0*/  LDSM.16.M88.4 R8, [R3+0x2c080] ;  /* 0x02c080000308783b */ /* 0x000eaa0000000200 */
[C---:B--2---:R-:W-:Y:S01]  /*173b0*/  HMMA.1688.F32.TF32 R24, R16.reuse, R8, R24 ;  /* 0x000000081018723c */ /* 0x044fe20000081018 */
[----:B------:R-:W-:Y:S04]  /*173c0*/  STL.64 [R1+0x898], R22 ;  /* 0x0008981601007387 */ /* 0x000fe80000100a00 */
[----:B----4-:R1:W-:Y:S04]  /*173d0*/  STL.64 [R1+0x890], R20 ;  /* 0x0008901401007387 */ /* 0x0103e80000100a00 */
[----:B-1----:R-:W2:Y:S04]  /*173e0*/  LDL.LU R20, [R1+0x310] ;  /* 0x0003100001147983 */ /* 0x002ea80000300800 */
[----:B------:R-:W2:Y:S04]  /*173f0*/  LDL.LU R21, [R1+0x314] ;  /* 0x0003140001157983 */ /* 0x000ea80000300800 */
[----:B------:R-:W2:Y:S04]  /*17400*/  LDL.LU R22, [R1+0x318] ;  /* 0x0003180001167983 */ /* 0x000ea80000300800 */
[----:B------:R-:W2:Y:S04]  /*17410*/  LDL.LU R23, [R1+0x31c] ;  /* 0x00031c0001177983 */ /* 0x000ea80000300800 */
[----:B------:R-:W-:Y:S04]  /*17420*/  STL [R1+0x7e4], R10 ;  /* 0x0007e40a01007387 */ /* 0x000fe80000100800 */
[----:B------:R-:W-:Y:S04]  /*17430*/  STL.64 [R1+0x220], R12 ;  /* 0x0002200c01007387 */ /* 0x000fe80000100a00 */
[----:B------:R-:W-:Y:S04]  /*17440*/  STL.64 [R1+0x228], R14 ;  /* 0x0002280e01007387 */ /* 0x000fe80000100a00 */
[----:B------:R-:W-:Y:S04]  /*17450*/  STL [R1+0x7e0], R11 ;  /* 0x0007e00b01007387 */ /* 0x000fe80000100800 */
[----:B------:R-:W-:Y:S04]  /*17460*/  STL.64 [R1+0xb0], R24 ;  /* 0x0000b01801007387 */ /* 0x000fe80000100a00 */
[----:B------:R1:W-:Y:S04]  /*17470*/  STL.64 [R1+0xb8], R26 ;  /* 0x0000b81a01007387 */ /* 0x0003e80000100a00 */
[----:B------:R-:W3:Y:S04]  /*17480*/  LDSM.16.M88.4 R12, [R3+0x2e080] ;  /* 0x02e08000030c783b */ /* 0x000ee80000000200 */
[----:B-1----:R-:W3:Y:S04]  /*17490*/  LDL.LU.64 R26, [R1+0x8b8] ;  /* 0x0008b800011a7983 */ /* 0x002ee80000300a00 */
[----:B------:R-:W3:Y:S02]  /*174a0*/  LDL.LU.64 R24, [R1+0x8b0] ;  /* 0x0008b00001187983 */ /* 0x000ee40000300a00 */
[----:B---3--:R-:W-:Y:S02]  /*174b0*/  HMMA.1688.F32.TF32 R16, R16, R12, R24 ;  /* 0x0000000c1010723c */ /* 0x008fe40000081018 */
[----:B------:R-:W2:Y:S04]  /*174c0*/  LDL.LU.64 R26, [R1+0x8a8] ;  /* 0x0008a800011a7983 */ /* 0x000ea80000300a00 */
[----:B------:R-:W2:Y:S11]  /*174d0*/  LDL.LU.64 R24, [R1+0x8a0] ;  /* 0x0008a00001187983 */ /* 0x000eb60000300a00 */
[----:B------:R-:W-:Y:S06]  /*174e0*/  @!UPT UIADD3 URZ, URZ, URZ, URZ ;  /* 0x0000003f3f3ff290 */ /* 0x000fec000fffe03f */
[----:B------:R1:W-:Y:S01]  /*174f0*/  STL.64 [R1+0xa0], R16 ;  /* 0x0000a01001007387 */ /* 0x0003e20000100a00 */
[----:B------:R-:W-:Y:S02]  /*17500*/  IMAD.MOV.U32 R10, RZ, RZ, R18 ;  /* 0x000000ffff0a7224 */ /* 0x000fe400078e0012 */
[----:B------:R-:W-:Y:S01]  /*17510*/  IMAD.MOV.U32 R11, RZ, RZ, R19 ;  /* 0x000000ffff0b7224 */ /* 0x000fe200078e0013 */
        /* <DEDUP_REMOVED lines=10> */
[----:B------:R-:W2:Y:S02]  /*175c0*/  LDL.LU.64 R20, [R1+0x890] ;  /* 0x0008900001147983 */ /* 0x000ea40000300a00 */
[-C--:B--2---:R-:W-:Y:S02]  /*175d0*/  HMMA.1688.F32.TF32 R24, R24, R12.reuse, R20 ;  /* 0x0000000c1818723c */ /* 0x084fe40000081014 */
[----:B------:R-:W3:Y:S04]  /*175e0*/  LDL.LU.64 R22, [R1+0x888] ;  /* 0x0008880001167983 */ /* 0x000ee80000300a00 */
[----:B------:R-:W3:Y:S11]  /*175f0*/  LDL.LU.64 R20, [R1+0x880] ;  /* 0x0008800001147983 */ /* 0x000ef60000300a00 */
[----:B------:R-:W-:Y:S06]  /*17600*/  @!UPT UIADD3 URZ, URZ, URZ, URZ ;  /* 0x0000003f3f3ff290 */ /* 0x000fec000fffe03f */
[----:B------:R1:W-:Y:S04]  /*17610*/  STL.64 [R1+0x80], R24 ;  /* 0x0000801801007387 */ /* 0x0003e80000100a00 */
[----:B------:R2:W-:Y:S04]  /*17620*/  STL.64 [R1+0x88], R26 ;  /* 0x0000881a01007387 */ /* 0x0005e80000100a00 */
[----:B-1----:R-:W4:Y:S04]  /*17630*/  LDL.LU R24, [R1+0x2b0] ;  /* 0x0002b00001187983 */ /* 0x002f280000300800 */
[----:B------:R-:W4:Y:S04]  /*17640*/  LDL.LU R25, [R1+0x2b4] ;  /* 0x0002b40001197983 */ /* 0x000f280000300800 */
[----:B--2---:R-:W4:Y:S01]  /*17650*/  LDL.LU R26, [R1+0x2b8] ;  /* 0x0002b800011a7983 */ /* 0x004f220000300800 */
[----:B------:R-:W-:Y:S01]  /*17660*/  IMAD.MOV.U32 R27, RZ, RZ, R2 ;  /* 0x000000ffff1b7224 */ /* 0x000fe200078e0002 */
[C---:B---3--:R-:W-:Y:S08]  /*17670*/  HMMA.1688.F32.TF32 R16, R20.reuse, R12, R16 ;  /* 0x0000000c1410723c */ /* 0x048ff00000081010 */
[----:B----4-:R-:W-:Y:S11]  /*17680*/  HMMA.1688.F32.TF32 R24, R20, R8, R24 ;  /* 0x000000081418723c */ /* 0x010ff60000081018 */
[----:B------:R-:W-:Y:S05]  /*17690*/  @!UPT UIADD3 URZ, URZ, URZ, URZ ;  /* 0x0000003f3f3ff290 */ /* 0x000fea000fffe03f */
[----:B------:R-:W-:Y:S01]  /*176a0*/  IMAD.MOV.U32 R2, RZ, RZ, R19 ;  /* 0x000000ffff027224 */ /* 0x000fe200078e0013 */
[----:B------:R-:W-:Y:S04]  /*176b0*/  LDS R22, [R0+0xf100] ;  /* 0x00f1000000167984 */ /* 0x000fe80000000800 */
[----:B------:R-:W-:Y:S04]  /*176c0*/  LDS R19, [R28+0xf000] ;  /* 0x00f000001c137984 */ /* 0x000fe80000000800 */
[----:B------:R-:W-:Y:S04]  /*176d0*/  LDS R23, [R28+0xf100] ;  /* 0x00f100001c177984 */ /* 0x000fe80000000800 */
[----:B------:R-:W-:Y:S04]  /*176e0*/  LDS R20, [R0+0xe100] ;  /* 0x00e1000000147984 */ /* 0x000fe80000000800 */
[----:B------:R-:W-:Y:S04]  /*176f0*/  LDS R21, [R28+0xe100] ;  /* 0x00e100001c157984 */ /* 0x000fe80000000800 */
[----:B------:R-:W-:Y:S04]  /*17700*/  STL.64 [R1+0x70], R24 ;  /* 0x0000701801007387 */ /* 0x000fe80000100a00 */
[----:B------:R-:W-:Y:S04]  /*17710*/  STL [R1+0x78], R26 ;  /* 0x0000781a01007387 */ /* 0x000fe80000100800 */
[----:B------:R-:W-:Y:S04]  /*17720*/  STL.64 [R1+0x60], R16 ;  /* 0x0000601001007387 */ /* 0x000fe80000100a00 */
[----:B------:R-:W-:Y:S04]  /*17730*/  STL [R1+0x68], R18 ;  /* 0x0000681201007387 */ /* 0x000fe80000100800 */
[----:B------:R-:W1:Y:S04]  /*17740*/  LDS R18, [R0+0xf000] ;  /* 0x00f0000000127984 */ /* 0x000e680000000800 */
[----:B------:R-:W-:Y:S04]  /*17750*/  LDS R16, [R0+0xe000] ;  /* 0x00e0000000107984 */ /* 0x000fe80000000800 */
[----:B------:R-:W2:Y:S04]  /*17760*/  LDS R17, [R28+0xe000] ;  /* 0x00e000001c117984 */ /* 0x000ea80000000800 */
[----:B------:R-:W-:Y:S04]  /*17770*/  STL.64 [R1+0x868], R14 ;  /* 0x0008680e01007387 */ /* 0x000fe80000100a00 */
[----:B------:R-:W-:Y:S01]  /*17780*/  STL.64 [R1+0x860], R12 ;  /* 0x0008600c01007387 */ /* 0x000fe20000100a00 */
[----:B------:R-:W-:-:S03]  /*17790*/  IMAD.MOV.U32 R3, RZ, RZ, R27 ;  /* 0x000000ffff037224 */ /* 0x000fc600078e001b */
[----:B------:R-:W-:Y:S04]  /*177a0*/  LDS R26, [R0+0xf200] ;  /* 0x00f20000001a7984 */ /* 0x000fe80000000800 */
[----:B------:R-:W3:Y:S04]  /*177b0*/  LDS R27, [R28+0xf200] ;  /* 0x00f200001c1b7984 */ /* 0x000ee80000000800 */
[----:B------:R-:W-:Y:S04]  /*177c0*/  LDS R24, [R0+0xe200] ;  /* 0x00e2000000187984 */ /* 0x000fe80000000800 */
[----:B------:R-:W4:Y:S04]  /*177d0*/  LDS R25, [R28+0xe200] ;  /* 0x00e200001c197984 */ /* 0x000f280000000800 */
[----:B-1----:R-:W-:Y:S04]  /*177e0*/  STL.64 [R1+0x858], R18 ;  /* 0x0008581201007387 */ /* 0x002fe80000100a00 */
[----:B--2---:R-:W-:Y:S04]  /*177f0*/  STL.64 [R1+0x850], R16 ;  /* 0x0008501001007387 */ /* 0x004fe80000100a00 */
[----:B------:R-:W-:Y:S04]  /*17800*/  STL.64 [R1+0x7c8], R22 ;  /* 0x0007c81601007387 */ /* 0x000fe80000100a00 */
[----:B------:R1:W-:Y:S04]  /*17810*/  STL.64 [R1+0x7c0], R20 ;  /* 0x0007c01401007387 */ /* 0x0003e80000100a00 */
[----:B-1----:R-:W2:Y:S04]  /*17820*/  LDL.LU R20, [R1+0x110] ;  /* 0x0001100001147983 */ /* 0x002ea80000300800 */
[----:B------:R-:W2:Y:S04]  /*17830*/  LDL.LU R21, [R1+0x114] ;  /* 0x0001140001157983 */ /* 0x000ea80000300800 */
[----:B------:R-:W2:Y:S01]  /*17840*/  LDL.LU R22, [R1+0x118] ;  /* 0x0001180001167983 */ /* 0x000ea20000300800 */
[----:B------:R-:W-:-:S03]  /*17850*/  IMAD.MOV.U32 R23, RZ, RZ, R29 ;  /* 0x000000ffff177224 */ /* 0x000fc600078e001d */
[----:B------:R-:W3:Y:S04]  /*17860*/  LDL.LU R29, [R1+0x87c] ;  /* 0x00087c00011d7983 */ /* 0x000ee80000300800 */
[----:B--2---:R1:W-:Y:S04]  /*17870*/  STL.64 [R1+0x7f0], R22 ;  /* 0x0007f01601007387 */ /* 0x0043e80000100a00 */
[----:B------:R-:W-:Y:S04]  /*17880*/  STL.64 [R1+0x7e8], R20 ;  /* 0x0007e81401007387 */ /* 0x000fe80000100a00 */
[----:B-1----:R-:W2:Y:S04]  /*17890*/  LDL.64 R22, [R1+0x28] ;  /* 0x0000280001167983 */ /* 0x002ea80000100a00 */
[----:B--2---:R1:W-:Y:S04]  /*178a0*/  STL.64 [R1+0x808], R22 ;  /* 0x0008081601007387 */ /* 0x0043e80000100a00 */
[----:B-1----:R-:W2:Y:S04]  /*178b0*/  LDL R22, [R1+0x38] ;  /* 0x0000380001167983 */ /* 0x002ea80000100800 */
[----:B------:R-:W2:Y:S04]  /*178c0*/  LDL R23, [R1+0x3c] ;  /* 0x00003c0001177983 */ /* 0x000ea80000100800 */
[----:B--2---:R1:W-:Y:S04]  /*178d0*/  STL.64 [R1+0x820], R22 ;  /* 0x0008201601007387 */ /* 0x0043e80000100a00 */
[----:B-1----:R-:W2:Y:S04]  /*178e0*/  LDL.64 R22, [R1+0x48] ;  /* 0x0000480001167983 */ /* 0x002ea80000100a00 */
[----:B--2---:R1:W-:Y:S04]  /*178f0*/  STL.64 [R1+0x838], R22 ;  /* 0x0008381601007387 */ /* 0x0043e80000100a00 */
[----:B-1----:R-:W2:Y:S04]  /*17900*/  LDL R22, [R1+0x58] ;  /* 0x0000580001167983 */ /* 0x002ea80000100800 */
[----:B------:R-:W2:Y:S04]  /*17910*/  LDL R23, [R1+0x5c] ;  /* 0x00005c0001177983 */ /* 0x000ea80000100800 */
[----:B------:R-:W2:Y:S04]  /*17920*/  LDL.LU R16, [R1+0x1e0] ;  /* 0x0001e00001107983 */ /* 0x000ea80000300800 */
[----:B------:R-:W2:Y:S04]  /*17930*/  LDL.LU R17, [R1+0x1e4] ;  /* 0x0001e40001117983 */ /* 0x000ea80000300800 */
[----:B------:R-:W2:Y:S04]  /*17940*/  LDL.LU R18, [R1+0x1e8] ;  /* 0x0001e80001127983 */ /* 0x000ea80000300800 */
[----:B------:R-:W2:Y:S04]  /*17950*/  LDL.LU R19, [R1+0x1ec] ;  /* 0x0001ec0001137983 */ /* 0x000ea80000300800 */
[----:B------:R-:W2:Y:S04]  /*17960*/  LDL.LU R12, [R1+0x210] ;  /* 0x00021000010c7983 */ /* 0x000ea80000300800 */
[----:B------:R-:W2:Y:S04]  /*17970*/  LDL.LU R13, [R1+0x214] ;  /* 0x00021400010d7983 */ /* 0x000ea80000300800 */
[----:B------:R-:W2:Y:S04]  /*17980*/  LDL.LU R14, [R1+0x218] ;  /* 0x00021800010e7983 */ /* 0x000ea80000300800 */
[----:B------:R-:W2:Y:S04]  /*17990*/  LDL.LU R15, [R1+0x21c] ;  /* 0x00021c00010f7983 */ /* 0x000ea80000300800 */
[----:B---3--:R-:W-:Y:S04]  /*179a0*/  STL.64 [R1+0x758], R26 ;  /* 0x0007581a01007387 */ /* 0x008fe80000100a00 */
[----:B----4-:R1:W-:Y:S04]  /*179b0*/  STL.64 [R1+0x750], R24 ;  /* 0x0007501801007387 */ /* 0x0103e80000100a00 */
[----:B-1----:R-:W3:Y:S04]  /*179c0*/  LDL.LU R24, [R1+0xe0] ;  /* 0x0000e00001187983 */ /* 0x002ee80000300800 */
[----:B------:R-:W3:Y:S04]  /*179d0*/  LDL.LU R25, [R1+0xe4] ;  /* 0x0000e40001197983 */ /* 0x000ee80000300800 */
[----:B------:R-:W4:Y:S04]  /*179e0*/  LDL.LU R26, [R1+0xe8] ;  /* 0x0000e800011a7983 */ /* 0x000f280000300800 */
[----:B------:R-:W4:Y:S04]  /*179f0*/  LDL.LU R27, [R1+0xec] ;  /* 0x0000ec00011b7983 */ /* 0x000f280000300800 */
[----:B----4-:R-:W-:Y:S04]  /*17a00*/  STL.64 [R1+0x800], R26 ;  /* 0x0008001a01007387 */ /* 0x010fe80000100a00 */
[----:B---3--:R1:W-:Y:S02]  /*17a10*/  STL.64 [R1+0x7f8], R24 ;  /* 0x0007f81801007387 */ /* 0x0083e40000100a00 */
[----:B-1----:R-:W-:-:S02]  /*17a20*/  IMAD.MOV.U32 R24, RZ, RZ, R29 ;  /* 0x000000ffff187224 */ /* 0x002fc400078e001d */
[----:B------:R-:W3:Y:S04]  /*17a30*/  LDL.LU R29, [R1+0x878] ;  /* 0x00087800011d7983 */ /* 0x000ee80000300800 */
[----:B------:R-:W4:Y:S04]  /*17a40*/  LDL.LU R25, [R1+0x144] ;  /* 0x0001440001197983 */ /* 0x000f280000300800 */
[----:B------:R-:W2:Y:S04]  /*17a50*/  LDL.LU R26, [R1+0x148] ;  /* 0x00014800011a7983 */ /* 0x000ea80000300800 */
[----:B------:R-:W2:Y:S04]  /*17a60*/  LDL.LU R27, [R1+0x14c] ;  /* 0x00014c00011b7983 */ /* 0x000ea80000300800 */
[----:B--2---:R-:W-:Y:S04]  /*17a70*/  STL.64 [R1+0x818], R26 ;  /* 0x0008181a01007387 */ /* 0x004fe80000100a00 */
[----:B----4-:R1:W-:Y:S04]  /*17a80*/  STL.64 [R1+0x810], R24 ;  /* 0x0008101801007387 */ /* 0x0103e80000100a00 */
[----:B-1----:R-:W2:Y:S01]  /*17a90*/  LDL.LU R24, [R1+0x170] ;  /* 0x0001700001187983 */ /* 0x002ea20000300800 */
[----:B---3--:R-:W-:-:S03]  /*17aa0*/  IMAD.MOV.U32 R25, RZ, RZ, R29 ;  /* 0x000000ffff197224 */ /* 0x008fc600078e001d */
[----:B------:R-:W3:Y:S04]  /*17ab0*/  LDL.LU R29, [R1+0x874] ;  /* 0x00087400011d7983 */ /* 0x000ee80000300800 */
[----:B------:R-:W4:Y:S04]  /*17ac0*/  LDL.LU R26, [R1+0x178] ;  /* 0x00017800011a7983 */ /* 0x000f280000300800 */
[----:B------:R-:W4:Y:S01]  /*17ad0*/  LDL.LU R27, [R1+0x17c] ;  /* 0x00017c00011b7983 */ /* 0x000f220000300800 */
[----:B------:R-:W-:Y:S03]  /*17ae0*/  HMMA.1688.F32.TF32 R12, R4, R8, R12 ;  /* 0x00000008040c723c */ /* 0x000fe6000008100c */
[----:B----4-:R3:W-:Y:S04]  /*17af0*/  STL.64 [R1+0x830], R26 ;  /* 0x0008301a01007387 */ /* 0x0107e80000100a00 */
[----:B--2---:R1:W-:Y:S01]  /*17b00*/  STL.64 [R1+0x828], R24 ;  /* 0x0008281801007387 */ /* 0x0043e20000100a00 */
[----:B---3--:R-:W-:-:S03]  /*17b10*/  IMAD.MOV.U32 R26, RZ, RZ, R29 ;  /* 0x000000ffff1a7224 */ /* 0x008fc600078e001d */
[----:B-1----:R-:W2:Y:S04]  /*17b20*/  LDL.LU R24, [R1+0x1a0] ;  /* 0x0001a00001187983 */ /* 0x002ea80000300800 */
[----:B------:R-:W2:Y:S04]  /*17b30*/  LDL.LU R25, [R1+0x1a4] ;  /* 0x0001a40001197983 */ /* 0x000ea80000300800 */
[----:B------:R-:W3:Y:S04]  /*17b40*/  LDL.LU R29, [R1+0x870] ;  /* 0x00087000011d7983 */ /* 0x000ee80000300800 */
[----:B------:R-:W4:Y:S04]  /*17b50*/  LDL.LU R27, [R1+0x1ac] ;  /* 0x0001ac00011b7983 */ /* 0x000f280000300800 */
[----:B----4-:R3:W-:Y:S04]  /*17b60*/  STL.64 [R1+0x848], R26 ;  /* 0x0008481a01007387 */ /* 0x0107e80000100a00 */
[----:B--2---:R1:W-:Y:S01]  /*17b70*/  STL.64 [R1+0x840], R24 ;  /* 0x0008401801007387 */ /* 0x0043e20000100a00 */
        /* <DEDUP_REMOVED lines=9> */
[----:B------:R-:W-:Y:S01]  /*17c10*/  STL [R1+0x6b0], R29 ;  /* 0x0006b01d01007387 */ /* 0x000fe20000100800 */
[----:B----4-:R-:W-:Y:S03]  /*17c20*/  HMMA.1688.F32.TF32 R4, R4, R12, R16 ;  /* 0x0000000c0404723c */ /* 0x010fe60000081010 */
[----:B------:R-:W2:Y:S04]  /*17c30*/  LDL.LU.64 R18, [R1+0x858] ;  /* 0x0008580001127983 */ /* 0x000ea80000300a00 */
[----:B------:R-:W2:Y:S11]  /*17c40*/  LDL.LU.64 R16, [R1+0x850] ;  /* 0x0008500001107983 */ /* 0x000eb60000300a00 */
[----:B------:R-:W-:Y:S05]  /*17c50*/  @!UPT UIADD3 URZ, URZ, URZ, URZ ;  /* 0x0000003f3f3ff290 */ /* 0x000fea000fffe03f */
[----:B------:R-:W-:Y:S04]  /*17c60*/  STL.64 [R1+0x1e0], R4 ;  /* 0x0001e00401007387 */ /* 0x000fe80000100a00 */
[----:B------:R1:W-:Y:S04]  /*17c70*/  STL.64 [R1+0x1e8], R6 ;  /* 0x0001e80601007387 */ /* 0x0003e80000100a00 */
[----:B-1----:R-:W4:Y:S01]  /*17c80*/  LDL.LU.64 R6, [R1+0x18] ;  /* 0x0000180001067983 */ /* 0x002f220000300a00 */
[C---:B--2---:R-:W-:Y:S03]  /*17c90*/  HMMA.1688.F32.TF32 R20, R16.reuse, R22, R24 ;  /* 0x000000161014723c */ /* 0x044fe60000081018 */
[----:B------:R-:W2:Y:S04]  /*17ca0*/  LDL.LU.64 R26, [R1+0x848] ;  /* 0x00084800011a7983 */ /* 0x000ea80000300a00 */
[----:B------:R-:W2:Y:S11]  /*17cb0*/  LDL.LU.64 R24, [R1+0x840] ;  /* 0x0008400001187983 */ /* 0x000eb60000300a00 */
[----:B------:R-:W-:Y:S05]  /*17cc0*/  @!UPT UIADD3 URZ, URZ, URZ, URZ ;  /* 0x0000003f3f3ff290 */ /* 0x000fea000fffe03f */
[----:B------:R-:W-:Y:S04]  /*17cd0*/  STL.64 [R1+0x1d0], R20 ;  /* 0x0001d01401007387 */ /* 0x000fe80000100a00 */
[----:B------:R1:W-:Y:S04]  /*17ce0*/  STL.64 [R1+0x1d8], R22 ;  /* 0x0001d81601007387 */ /* 0x0003e80000100a00 */
[----:B-1----:R-:W2:Y:S02]  /*17cf0*/  LDL.LU.64 R22, [R1+0x838] ;  /* 0x0008380001167983 */ /* 0x002ea40000300a00 */
        /* <DEDUP_REMOVED lines=9> */
[C---:B--2---:R-:W-:Y:S02]  /*17d90*/  HMMA.1688.F32.TF32 R20, R16.reuse, R22, R24 ;  /* 0x000000161014723c */ /* 0x044fe40000081018 */
[----:B------:R-:W2:Y:S04]  /*17da0*/  LDL.LU.64 R26, [R1+0x818] ;  /* 0x00081800011a7983 */ /* 0x000ea80000300a00 */
[----:B------:R-:W2:Y:S11]  /*17db0*/  LDL.LU.64 R24, [R1+0x810] ;  /* 0x0008100001187983 */ /* 0x000eb60000300a00 */
[----:B------:R-:W-:Y:S06]  /*17dc0*/  @!UPT UIADD3 URZ, URZ, URZ, URZ ;  /* 0x0000003f3f3ff290 */ /* 0x000fec000fffe03f */
        /* <DEDUP_REMOVED lines=11> */
[----:B------:R-:W4:Y:S04]  /*17e80*/  LDL.LU.64 R22, [R1+0x7f0] ;  /* 0x0007f00001167983 */ /* 0x000f280000300a00 */
[----:B------:R-:W4:Y:S04]  /*17e90*/  LDL.LU.64 R20, [R1+0x7e8] ;  /* 0x0007e80001147983 */ /* 0x000f280000300a00 */
[----:B---3--:R-:W-:Y:S04]  /*17ea0*/  STL.64 [R1+0x7d8], R14 ;  /* 0x0007d80e01007387 */ /* 0x008fe80000100a00 */
[----:B------:R1:W-:Y:S04]  /*17eb0*/  STL.64 [R1+0x7d0], R12 ;  /* 0x0007d00c01007387 */ /* 0x0003e80000100a00 */
[----:B-1----:R-:W3:Y:S04]  /*17ec0*/  LDL.LU R12, [R1+0xb0] ;  /* 0x0000b000010c7983 */ /* 0x002ee80000300800 */
[----:B------:R-:W3:Y:S04]  /*17ed0*/  LDL.LU R13, [R1+0xb4] ;  /* 0x0000b400010d7983 */ /* 0x000ee80000300800 */
[----:B------:R-:W3:Y:S04]  /*17ee0*/  LDL.LU R14, [R1+0xb8] ;  /* 0x0000b800010e7983 */ /* 0x000ee80000300800 */
[----:B------:R-:W3:Y:S01]  /*17ef0*/  LDL.LU R15, [R1+0xbc] ;  /* 0x0000bc00010f7983 */ /* 0x000ee20000300800 */
[----:B----4-:R-:W-:Y:S11]  /*17f00*/  HMMA.1688.F32.TF32 R20, R16, R6, R20 ;  /* 0x000000061014723c */ /* 0x010ff60000081014 */
[----:B------:R-:W-:Y:S11]  /*17f10*/  @!UPT UIADD3 URZ, URZ, URZ, URZ ;  /* 0x0000003f3f3ff290 */ /* 0x000ff6000fffe03f */
[----:B------:R-:W-:Y:S01]  /*17f20*/  @!UPT UIADD3 URZ, URZ, URZ, URZ ;  /* 0x0000003f3f3ff290 */ /* 0x000fe2000fffe03f */
[----:B------:R1:W-:Y:S04]  /*17f30*/  STL.64 [R1+0x300], R20 ;  /* 0x0003001401007387 */ /* 0x0003e80000100a00 */
[----:B------:R4:W-:Y:S04]  /*17f40*/  STL.64 [R1+0x308], R22 ;  /* 0x0003081601007387 */ /* 0x0009e80000100a00 */
[----:B-1----:R-:W2:Y:S04]  /*17f50*/  LDL.LU R20, [R1+0xa0] ;  /* 0x0000a00001147983 */ /* 0x002ea80000300800 */
[----:B------:R-:W2:Y:S01]  /*17f60*/  LDL.LU R21, [R1+0xa4] ;  /* 0x0000a40001157983 */ /* 0x000ea20000300800 */
[----:B----4-:R-:W-:-:S02]  /*17f70*/  IMAD.MOV.U32 R22, RZ, RZ, R10 ;  /* 0x000000ffff167224 */ /* 0x010fc400078e000a */
[----:B------:R-:W-:Y:S01]  /*17f80*/  IMAD.MOV.U32 R23, RZ, RZ, R11 ;  /* 0x000000ffff177224 */ /* 0x000fe200078e000b */
[----:B------:R-:W3:Y:S04]  /*17f90*/  LDL.LU R10, [R1+0x7e4] ;  /* 0x0007e400010a7983 */ /* 0x000ee80000300800 */
[----:B------:R-:W3:Y:S04]  /*17fa0*/  LDL.LU R11, [R1+0x7e0] ;  /* 0x0007e000010b7983 */ /* 0x000ee80000300800 */
[----:B------:R1:W-:Y:S04]  /*17fb0*/  STL.64 [R1+0x7b8], R6 ;  /* 0x0007b80601007387 */ /* 0x0003e80000100a00 */
[----:B-1----:R-:W2:Y:S02]  /*17fc0*/  LDL.64 R6, [R1+0x8] ;  /* 0x0000080001067983 */ /* 0x002ea40000100a00 */
[----:B--2---:R-:W-:Y:S11]  /*17fd0*/  HMMA.1688.F32.TF32 R24, R16, R6, R24 ;  /* 0x000000061018723c */ /* 0x004ff60000081018 */
[----:B------:R-:W-:Y:S11]  /*17fe0*/  @!UPT UIADD3 URZ, URZ, URZ, URZ ;  /* 0x0000003f3f3ff290 */ /* 0x000ff6000fffe03f */
[----:B------:R-:W-:Y:S01]  /*17ff0*/  @!UPT UIADD3 URZ, URZ, URZ, URZ ;  /* 0x0000003f3f3ff290 */ /* 0x000fe2000fffe03f */
[----:B------:R1:W-:Y:S04]  /*18000*/  STL.64 [R1+0x320], R24 ;  /* 0x0003201801007387 */ /* 0x0003e80000100a00 */
[----:B------:R-:W-:Y:S04]  /*18010*/  STL.64 [R1+0x328], R26 ;  /* 0x0003281a01007387 */ /* 0x000fe80000100a00 */
[----:B------:R-:W2:Y:S01]  /*18020*/  LDL.LU R4, [R1+0x1c0] ;  /* 0x0001c00001047983 */ /* 0x000ea20000300800 */
[----:B-1----:R-:W-:-:S03]  /*18030*/  IMAD.MOV.U32 R25, RZ, RZ, R6 ;  /* 0x000000ffff197224 */ /* 0x002fc600078e0006 */
[----:B------:R-:W2:Y:S01]  /*18040*/  LDL.LU R5, [R1+0x1c4] ;  /* 0x0001c40001057983 */ /* 0x000ea20000300800 */
[----:B------:R-:W-:-:S03]  /*18050*/  IMAD.MOV.U32 R24, RZ, RZ, R7 ;  /* 0x000000ffff187224 */ /* 0x000fc600078e0007 */
[----:B------:R-:W2:Y:S04]  /*18060*/  LDL.LU R6, [R1+0x1c8] ;  /* 0x0001c80001067983 */ /* 0x000ea80000300800 */
[----:B------:R-:W2:Y:S04]  /*18070*/  LDL.LU R7, [R1+0x1cc] ;  /* 0x0001cc0001077983 */ /* 0x000ea80000300800 */
[----:B------:R1:W-:Y:S04]  /*18080*/  STL.64 [R1+0x780], R24 ;  /* 0x0007801801007387 */ /* 0x0003e80000100a00 */
[----:B-1----:R-:W4:Y:S04]  /*18090*/  LDL.LU R24, [R1+0x130] ;  /* 0x0001300001187983 */ /* 0x002f280000300800 */
[----:B------:R-:W4:Y:S04]  /*180a0*/  LDL.LU R25, [R1+0x134] ;  /* 0x0001340001197983 */ /* 0x000f280000300800 */
[----:B------:R-:W2:Y:S04]  /*180b0*/  LDL.LU R26, [R1+0x138] ;  /* 0x00013800011a7983 */ /* 0x000ea80000300800 */
[----:B------:R-:W2:Y:S01]  /*180c0*/  LDL.LU R27, [R1+0x13c] ;  /* 0x00013c00011b7983 */ /* 0x000ea20000300800 */
[----:B---3--:R-:W-:Y:S03]  /*180d0*/  HMMA.1688.F32.TF32 R12, R16, R10, R12 ;  /* 0x0000000a100c723c */ /* 0x008fe6000008100c */
[----:B--2---:R1:W-:Y:S04]  /*180e0*/  STL.64 [R1+0x790], R26 ;  /* 0x0007901a01007387 */ /* 0x0043e80000100a00 */
[----:B----4-:R-:W-:Y:S04]  /*180f0*/  STL.64 [R1+0x788], R24 ;  /* 0x0007881801007387 */ /* 0x010fe80000100a00 */
[----:B-1----:R-:W2:Y:S04]  /*18100*/  LDL.64 R26, [R1+0x38] ;  /* 0x00003800011a7983 */ /* 0x002ea80000100a00 */
[----:B--2---:R1:W-:Y:S02]  /*18110*/  STL.64 [R1+0x798], R26 ;  /* 0x0007981a01007387 */ /* 0x0043e40000100a00 */
[----:B-1----:R-:W-:-:S02]  /*18120*/  IMAD.MOV.U32 R26, RZ, RZ, R9 ;  /* 0x000000ffff1a7224 */ /* 0x002fc400078e0009 */
[----:B------:R-:W-:-:S05]  /*18130*/  IMAD.MOV.U32 R27, RZ, RZ, R8 ;  /* 0x000000ffff1b7224 */ /* 0x000fca00078e0008 */
[----:B------:R1:W-:Y:S04]  /*18140*/  STL.64 [R1+0x7b0], R26 ;  /* 0x0007b01a01007387 */ /* 0x0003e80000100a00 */
[----:B-1----:R-:W2:Y:S04]  /*18150*/  LDL.64 R26, [R1+0x58] ;  /* 0x00005800011a7983 */ /* 0x002ea80000100a00 */
[----:B------:R-:W-:Y:S04]  /*18160*/  STL.64 [R1+0x330], R12 ;  /* 0x0003300c01007387 */ /* 0x000fe80000100a00 */
[----:B------:R1:W-:Y:S04]  /*18170*/  STL.64 [R1+0x338], R14 ;  /* 0x0003380e01007387 */ /* 0x0003e80000100a00 */
[----:B-1----:R-:W3:Y:S04]  /*18180*/  LDL.LU.64 R14, [R1+0x7d8] ;  /* 0x0007d800010e7983 */ /* 0x002ee80000300a00 */
[----:B------:R-:W4:Y:S04]  /*18190*/  LDL.LU.64 R12, [R1+0x7d0] ;  /* 0x0007d000010c7983 */ /* 0x000f280000300a00 */
[----:B------:R1:W-:Y:S04]  /*181a0*/  STL.64 [R1+0x768], R10 ;  /* 0x0007680a01007387 */ /* 0x0003e80000100a00 */
[----:B------:R-:W2:Y:S04]  /*181b0*/  LDL.LU R8, [R1+0x160] ;  /* 0x0001600001087983 */ /* 0x000ea80000300800 */
[----:B------:R-:W2:Y:S04]  /*181c0*/  LDL.LU R9, [R1+0x164] ;  /* 0x0001640001097983 */ /* 0x000ea80000300800 */
[----:B-1----:R-:W2:Y:S04]  /*181d0*/  LDL.LU R10, [R1+0x168] ;  /* 0x00016800010a7983 */ /* 0x002ea80000300800 */
        /* <DEDUP_REMOVED lines=8> */
[----:B------:R-:W3:Y:S04]  /*18260*/  LDL.LU.64 R22, [R1+0x7c8] ;  /* 0x0007c80001167983 */ /* 0x000ee80000300a00 */
[----:B------:R-:W3:Y:S04]  /*18270*/  LDL.LU.64 R20, [R1+0x7c0] ;  /* 0x0007c00001147983 */ /* 0x000ee80000300a00 */
[----:B------:R1:W-:Y:S04]  /*18280*/  STL.64 [R1+0x340], R16 ;  /* 0x0003401001007387 */ /* 0x0003e80000100a00 */
[----:B------:R4:W-:Y:S04]  /*18290*/  STL.64 [R1+0x348], R18 ;  /* 0x0003481201007387 */ /* 0x0009e80000100a00 */
[----:B-1----:R-:W2:Y:S04]  /*182a0*/  LDL.LU R16, [R1+0x100] ;  /* 0x0001000001107983 */ /* 0x002ea80000300800 */
[----:B------:R-:W2:Y:S04]  /*182b0*/  LDL.LU R17, [R1+0x104] ;  /* 0x0001040001117983 */ /* 0x000ea80000300800 */
[----:B----4-:R-:W4:Y:S04]  /*182c0*/  LDL.LU R18, [R1+0x108] ;  /* 0x0001080001127983 */ /* 0x010f280000300800 */
[----:B------:R-:W4:Y:S04]  /*182d0*/  LDL.LU R19, [R1+0x10c] ;  /* 0x00010c0001137983 */ /* 0x000f280000300800 */
[----:B------:R-:W-:Y:S01]  /*182e0*/  STL.64 [R1+0x760], R14 ;  /* 0x0007600e01007387 */ /* 0x000fe20000100a00 */
[C---:B---3--:R-:W-:Y:S11]  /*182f0*/  HMMA.1688.F32.TF32 R4, R20.reuse, R26, R4 ;  /* 0x0000001a1404723c */ /* 0x048ff60000081004 */
[----:B------:R-:W-:Y:S11]  /*18300*/  @!UPT UIADD3 URZ, URZ, URZ, URZ ;  /* 0x0000003f3f3ff290 */ /* 0x000ff6000fffe03f */
[----:B------:R-:W-:Y:S01]  /*18310*/  @!UPT UIADD3 URZ, URZ, URZ, URZ ;  /* 0x0000003f3f3ff290 */ /* 0x000fe2000fffe03f */
[----:B------:R1:W-:Y:S04]  /*18320*/  STL.64 [R1+0xb0], R4 ;  /* 0x0000b00401007387 */ /* 0x0003e80000100a00 */
[----:B------:R3:W-:Y:S01]  /*18330*/  STL.64 [R1+0xb8], R6 ;  /* 0x0000b80601007387 */ /* 0x0007e20000100a00 */
[----:B-1----:R-:W-:Y:S02]  /*18340*/  IMAD.MOV.U32 R5, RZ, RZ, R26 ;  /* 0x000000ffff057224 */ /* 0x002fe400078e001a */
[----:B------:R-:W-:Y:S01]  /*18350*/  IMAD.MOV.U32 R4, RZ, RZ, R27 ;  /* 0x000000ffff047224 */ /* 0x000fe200078e001b */
[----:B---3--:R-:W4:Y:S04]  /*18360*/  LDL.LU.64 R6, [R1+0x7b8] ;  /* 0x0007b80001067983 */ /* 0x008f280000300a00 */
        /* <DEDUP_REMOVED lines=8> */
[----:B--2---:R-:W-:Y:S11]  /*183f0*/  HMMA.1688.F32.TF32 R8, R20, R26, R8 ;  /* 0x0000001a1408723c */ /* 0x004ff60000081008 */
[----:B------:R-:W-:Y:S11]  /*18400*/  @!UPT UIADD3 URZ, URZ, URZ, URZ ;  /* 0x0000003f3f3ff290 */ /* 0x000ff6000fffe03f */
[----:B------:R-:W-:Y:S01]  /*18410*/  @!UPT UIADD3 URZ, URZ, URZ, URZ ;  /* 0x0000003f3f3ff290 */ /* 0x000fe2000fffe03f */
[----:B------:R1:W-:Y:S04]  /*18420*/  STL.64 [R1+0x170], R8 ;  /* 0x0001700801007387 */ /* 0x0003e80000100a00 */
[----:B------:R-:W-:Y:S01]  /*18430*/  STL.64 [R1+0x178], R10 ;  /* 0x0001780a01007387 */ /* 0x000fe20000100a00 */
[----:B-1----:R-:W-:Y:S02]  /*18440*/  IMAD.MOV.U32 R9, RZ, RZ, R26 ;  /* 0x000000ffff097224 */ /* 0x002fe400078e001a */
[----:B------:R-:W-:Y:S02]  /*18450*/  IMAD.MOV.U32 R8, RZ, RZ, R27 ;  /* 0x000000ffff087224 */ /* 0x000fe400078e001b */
[----:B------:R-:W2:Y:S04]  /*18460*/  LDL.LU.64 R26, [R1+0x790] ;  /* 0x00079000011a7983 */ /* 0x000ea80000300a00 */
[----:B------:R-:W2:Y:S01]  /*18470*/  LDL.LU.64 R24, [R1+0x788] ;  /* 0x0007880001187983 */ /* 0x000ea20000300a00 */
[----:B------:R-:W-:-:S02]  /*18480*/  IMAD.MOV.U32 R14, RZ, RZ, R13 ;  /* 0x000000ffff0e7224 */ /* 0x000fc400078e000d */
[----:B------:R-:W-:-:S07]  /*18490*/  IMAD.MOV.U32 R15, RZ, RZ, R12 ;  /* 0x000000ffff0f7224 */ /* 0x000fce00078e000c */
[C---:B--2---:R-:W-:Y:S01]  /*184a0*/  HMMA.1688.F32.TF32 R12, R20.reuse, R14, R24 ;  /* 0x0000000e140c723c */ /* 0x044fe20000081018 */
[----:B------:R-:W2:Y:S11]  /*184b0*/  LDL.LU.64 R24, [R1+0x780] ;  /* 0x0007800001187983 */ /* 0x000eb60000300a00 */
[----:B------:R-:W-:Y:S11]  /*184c0*/  @!UPT UIADD3 URZ, URZ, URZ, URZ ;  /* 0x0000003f3f3ff290 */ /* 0x000ff6000fffe03f */
[----:B------:R-:W-:Y:S04]  /*184d0*/  STL.64 [R1+0x1a0], R12 ;  /* 0x0001a00c01007387 */ /* 0x000fe80000100a00 */
[----:B------:R4:W-:Y:S02]  /*184e0*/  STL.64 [R1+0x1a8], R14 ;  /* 0x0001a80e01007387 */ /* 0x0009e40000100a00 */
[----:B----4-:R-:W-:Y:S02]  /*184f0*/  HMMA.1688.F32.TF32 R12, R20, R6, R16 ;  /* 0x00000006140c723c */ /* 0x010fe40000081010 */
[----:B------:R-:W3:Y:S11]  /*18500*/  LDL.LU R16, [R1+0x120] ;  /* 0x0001200001107983 */ /* 0x000ef60000300800 */
[----:B------:R-:W-:Y:S10]  /*18510*/  @!UPT UIADD3 URZ, URZ, URZ, URZ ;  /* 0x0000003f3f3ff290 */ /* 0x000ff4000fffe03f */
[----:B------:R1:W-:Y:S04]  /*18520*/  STL.64 [R1+0x290], R12 ;  /* 0x0002900c01007387 */ /* 0x0003e80000100a00 */
[----:B------:R4:W-:Y:S04]  /*18530*/  STL.64 [R1+0x298], R14 ;  /* 0x0002980e01007387 */ /* 0x0009e80000100a00 */
[----:B------:R-:W3:Y:S04]  /*18540*/  LDL.LU R17, [R1+0x124] ;  /* 0x0001240001117983 */ /* 0x000ee80000300800 */
[----:B------:R-:W3:Y:S04]  /*18550*/  LDL.LU R18, [R1+0x128] ;  /* 0x0001280001127983 */ /* 0x000ee80000300800 */
[----:B------:R-:W3:Y:S04]  /*18560*/  LDL.LU R19, [R1+0x12c] ;  /* 0x00012c0001137983 */ /* 0x000ee80000300800 */
[----:B-1----:R-:W3:Y:S04]  /*18570*/  LDL.LU R12, [R1+0x90] ;  /* 0x00009000010c7983 */ /* 0x002ee80000300800 */
[----:B------:R-:W3:Y:S04]  /*18580*/  LDL.LU R13, [R1+0x94] ;  /* 0x00009400010d7983 */ /* 0x000ee80000300800 */
[----:B----4-:R-:W4:Y:S04]  /*18590*/  LDL.LU R14, [R1+0x98] ;  /* 0x00009800010e7983 */ /* 0x010f280000300800 */
[----:B------:R-:W4:Y:S01]  /*185a0*/  LDL.LU R15, [R1+0x9c] ;  /* 0x00009c00010f7983 */ /* 0x000f220000300800 */
[----:B--2---:R-:W-:-:S02]  /*185b0*/  IMAD.MOV.U32 R11, RZ, RZ, R24 ;  /* 0x000000ffff0b7224 */ /* 0x004fc400078e0018 */
[----:B------:R-:W-:Y:S01]  /*185c0*/  IMAD.MOV.U32 R10, RZ, RZ, R25 ;  /* 0x000000ffff0a7224 */ /* 0x000fe200078e0019 */
[----:B----4-:R-:W-:Y:S04]  /*185d0*/  STL.64 [R1+0x778], R14 ;  /* 0x0007780e01007387 */ /* 0x010fe80000100a00 */
[----:B---3--:R1:W-:Y:S04]  /*185e0*/  STL.64 [R1+0x770], R12 ;  /* 0x0007700c01007387 */ /* 0x0083e80000100a00 */
[----:B-1----:R-:W2:Y:S04]  /*185f0*/  LDL.LU R12, [R1+0xd0] ;  /* 0x0000d000010c7983 */ /* 0x002ea80000300800 */
[----:B------:R-:W2:Y:S04]  /*18600*/  LDL.LU R13, [R1+0xd4] ;  /* 0x0000d400010d7983 */ /* 0x000ea80000300800 */
[----:B------:R-:W2:Y:S04]  /*18610*/  LDL.LU R14, [R1+0xd8] ;  /* 0x0000d800010e7983 */ /* 0x000ea80000300800 */
[----:B------:R-:W2:Y:S04]  /*18620*/  LDL.LU R15, [R1+0xdc] ;  /* 0x0000dc00010f7983 */ /* 0x000ea80000300800 */
[----:B------:R1:W-:Y:S04]  /*18630*/  STL.64 [R1+0x710], R18 ;  /* 0x0007101201007387 */ /* 0x0003e80000100a00 */
[----:B------:R-:W-:Y:S04]  /*18640*/  STL.64 [R1+0x708], R16 ;  /* 0x0007081001007387 */ /* 0x000fe80000100a00 */
[----:B------:R-:W3:Y:S01]  /*18650*/  LDL.LU R24, [R1+0x80] ;  /* 0x0000800001187983 */ /* 0x000ee20000300800 */
[----:B-1----:R-:W-:-:S03]  /*18660*/  IMAD.MOV.U32 R18, RZ, RZ, R9 ;  /* 0x000000ffff127224 */ /* 0x002fc600078e0009 */
[----:B------:R-:W3:Y:S01]  /*18670*/  LDL.LU R25, [R1+0x84] ;  /* 0x0000840001197983 */ /* 0x000ee20000300800 */
[----:B------:R-:W-:-:S03]  /*18680*/  IMAD.MOV.U32 R19, RZ, RZ, R8 ;  /* 0x000000ffff137224 */ /* 0x000fc600078e0008 */
[----:B------:R-:W3:Y:S04]  /*18690*/  LDL.LU R26, [R1+0x88] ;  /* 0x00008800011a7983 */ /* 0x000ee80000300800 */
[----:B------:R-:W3:Y:S04]  /*186a0*/  LDL.LU R27, [R1+0x8c] ;  /* 0x00008c00011b7983 */ /* 0x000ee80000300800 */
[----:B------:R1:W-:Y:S04]  /*186b0*/  STL.64 [R1+0x720], R18 ;  /* 0x0007201201007387 */ /* 0x0003e80000100a00 */
[----:B-1----:R-:W4:Y:S04]  /*186c0*/  LDL.64 R18, [R1+0x48] ;  /* 0x0000480001127983 */ /* 0x002f280000100a00 */
[----:B----4-:R-:W-:Y:S04]  /*186d0*/  STL.64 [R1+0x738], R18 ;  /* 0x0007381201007387 */ /* 0x010fe80000100a00 */
[----:B------:R1:W-:Y:S04]  /*186e0*/  STL.64 [R1+0x700], R6 ;  /* 0x0007000601007387 */ /* 0x0003e80000100a00 */
[----:B-1----:R-:W4:Y:S01]  /*186f0*/  LDL.LU.64 R6, [R1+0x28] ;  /* 0x0000280001067983 */ /* 0x002f220000300a00 */
[----:B------:R-:W-:-:S02]  /*18700*/  IMAD.MOV.U32 R19, RZ, RZ, R4 ;  /* 0x000000ffff137224 */ /* 0x000fc400078e0004 */
[----:B------:R-:W-:Y:S01]  /*18710*/  IMAD.MOV.U32 R18, RZ, RZ, R5 ;  /* 0x000000ffff127224 */ /* 0x000fe200078e0005 */
[----:B----4-:R1:W-:Y:S01]  /*18720*/  STL.64 [R1+0x718], R6 ;  /* 0x0007180601007387 */ /* 0x0103e20000100a00 */
[----:B------:R-:W4:Y:S02]  /*18730*/  LDL.LU R4, [R1+0x150] ;  /* 0x0001500001047983 */ /* 0x000f240000300800 */
[----:B------:R-:W4:Y:S01]  /*18740*/  LDL.LU R5, [R1+0x154] ;  /* 0x0001540001057983 */ /* 0x000f220000300800 */
[----:B-1----:R-:W3:Y:S01]  /*18750*/  LDL.LU R6, [R1+0x158] ;  /* 0x0001580001067983 */ /* 0x002ee20000300800 */
[----:B------:R-:W3:Y:S01]  /*18760*/  LDL.LU R7, [R1+0x15c] ;  /* 0x00015c0001077983 */ /* 0x000ee20000300800 */
[C---:B--2---:R-:W-:Y:S02]  /*18770*/  HMMA.1688.F32.TF32 R8, R20.reuse, R10, R12 ;  /* 0x0000000a1408723c */ /* 0x044fe4000008100c */
[----:B---3--:R-:W-:Y:S01]  /*18780*/  STL.64 [R1+0x730], R6 ;  /* 0x0007300601007387 */ /* 0x008fe20000100a00 */
[----:B----4-:R1:W-:Y:S03]  /*18790*/  STL.64 [R1+0x728], R4 ;  /* 0x0007280401007387 */ /* 0x0103e60000100a00 */
[----:B-1----:R-:W2:Y:S01]  /*187a0*/  LDL.LU R4, [R1+0x180] ;  /* 0x0001800001047983 */ /* 0x002ea20000300800 */
[----:B------:R-:W2:Y:S02]  /*187b0*/  LDL.LU R5, [R1+0x184] ;  /* 0x0001840001057983 */ /* 0x000ea40000300800 */
[----:B------:R-:W3:Y:S02]  /*187c0*/  LDL.LU R6, [R1+0x188] ;  /* 0x0001880001067983 */ /* 0x000ee40000300800 */
[----:B------:R-:W3:Y:S02]  /*187d0*/  LDL.LU R7, [R1+0x18c] ;  /* 0x00018c0001077983 */ /* 0x000ee40000300800 */
[----:B---3--:R-:W-:Y:S01]  /*187e0*/  STL.64 [R1+0x748], R6 ;  /* 0x0007480601007387 */ /* 0x008fe20000100a00 */
[----:B--2---:R1:W-:Y:S03]  /*187f0*/  STL.64 [R1+0x740], R4 ;  /* 0x0007400401007387 */ /* 0x0043e60000100a00 */
[----:B-1----:R-:W2:Y:S01]  /*18800*/  LDL.LU R4, [R1+0x1b0] ;  /* 0x0001b00001047983 */ /* 0x002ea20000300800 */
[----:B------:R-:W2:Y:S02]  /*18810*/  LDL.LU R5, [R1+0x1b4] ;  /* 0x0001b40001057983 */ /* 0x000ea40000300800 */
[----:B------:R-:W2:Y:S02]  /*18820*/  LDL.LU R6, [R1+0x1b8] ;  /* 0x0001b80001067983 */ /* 0x000ea40000300800 */
[----:B------:R-:W2:Y:S01]  /*18830*/  LDL.LU R7, [R1+0x1bc] ;  /* 0x0001bc0001077983 */ /* 0x000ea20000300800 */
[----:B------:R-:W3:Y:S01]  /*18840*/  LDL.LU.64 R14, [R1+0x778] ;  /* 0x00077800010e7983 */ /* 0x000ee20000300a00 */
[----:B------:R-:W3:Y:S02]  /*18850*/  LDL.LU.64 R12, [R1+0x770] ;  /* 0x00077000010c7983 */ /* 0x000ee40000300a00 */
[----:B------:R-:W-:Y:S02]  /*18860*/  STL.64 [R1+0x2d0], R8 ;  /* 0x0002d00801007387 */ /* 0x000fe40000100a00 */
[----:B------:R1:W-:Y:S02]  /*18870*/  STL.64 [R1+0x2d8], R10 ;  /* 0x0002d80a01007387 */ /* 0x0003e40000100a00 */
[----:B-1----:R-:W3:Y:S02]  /*18880*/  LDL.LU.64 R10, [R1+0x768] ;  /* 0x00076800010a7983 */ /* 0x002ee40000300a00 */
[C---:B---3--:R-:W-:Y:S11]  /*18890*/  HMMA.1688.F32.TF32 R12, R20.reuse, R10, R12 ;  /* 0x0000000a140c723c */ /* 0x048ff6000008100c */
[----:B------:R-:W-:Y:S11]  /*188a0*/  @!UPT UIADD3 URZ, URZ, URZ, URZ ;  /* 0x0000003f3f3ff290 */ /* 0x000ff6000fffe03f */
[----:B------:R-:W-:Y:S01]  /*188b0*/  @!UPT UIADD3 URZ, URZ, URZ, URZ ;  /* 0x0000003f3f3ff290 */ /* 0x000fe2000fffe03f */
[----:B------:R-:W-:Y:S01]  /*188c0*/  STL.64 [R1+0x2f0], R12 ;  /* 0x0002f00c01007387 */ /* 0x000fe20000100a00 */
[----:B------:R1:W-:Y:S03]  /*188d0*/  STL.64 [R1+0x2f8], R14 ;  /* 0x0002f80e01007387 */ /* 0x0003e60000100a00 */
[----:B-1----:R-:W3:Y:S01]  /*188e0*/  LDL.LU.64 R14, [R1+0x760] ;  /* 0x00076000010e7983 */ /* 0x002ee20000300a00 */
[----:B------:R1:W-:Y:S03]  /*188f0*/  STL.64 [R1+0x6e0], R10 ;  /* 0x0006e00a01007387 */ /* 0x0003e60000100a00 */
[----:B-1----:R-:W4:Y:S01]  /*18900*/  LDL.LU.64 R10, [R1+0x8] ;  /* 0x00000800010a7983 */ /* 0x002f220000300a00 */
[----:B---3--:R-:W-:Y:S03]  /*18910*/  HMMA.1688.F32.TF32 R20, R20, R14, R24 ;  /* 0x0000000e1414723c */ /* 0x008fe60000081018 */
[----:B----4-:R1:W-:Y:S01]  /*18920*/  STL.64 [R1+0x6f8], R10 ;  /* 0x0006f80a01007387 */ /* 0x0103e20000100a00 */
[----:B------:R-:W3:Y:S02]  /*18930*/  LDL.LU R8, [R1+0xf0] ;  /* 0x0000f00001087983 */ /* 0x000ee40000300800 */
[----:B------:R-:W3:Y:S01]  /*18940*/  LDL.LU R9, [R1+0xf4] ;  /* 0x0000f40001097983 */ /* 0x000ee20000300800 */
[----:B-1----:R-:W3:Y:S01]  /*18950*/  LDL.LU R10, [R1+0xf8] ;  /* 0x0000f800010a7983 */ /* 0x002ee20000300800 */
[----:B------:R-:W3:Y:S02]  /*18960*/  LDL.LU R11, [R1+0xfc] ;  /* 0x0000fc00010b7983 */ /* 0x000ee40000300800 */
[----:B------:R-:W2:Y:S02]  /*18970*/  LDL.LU.64 R26, [R1+0x758] ;  /* 0x00075800011a7983 */ /* 0x000ea40000300a00 */
[----:B------:R-:W2:Y:S11]  /*18980*/  LDL.LU.64 R24, [R1+0x750] ;  /* 0x0007500001187983 */ /* 0x000eb60000300a00 */
[----:B------:R-:W-:Y:S01]  /*18990*/  STL.64 [R1+0x310], R20 ;  /* 0x0003101401007387 */ /* 0x000fe20000100a00 */
[----:B------:R-:W-:Y:S01]  /*189a0*/  STL.64 [R1+0x318], R22 ;  /* 0x0003181601007387 */ /* 0x000fe20000100a00 */
[C---:B--2---:R-:W-:Y:S02]  /*189b0*/  HMMA.1688.F32.TF32 R16, R24.reuse, R18, R4 ;  /* 0x000000121810723c */ /* 0x044fe40000081004 */
[----:B------:R-:W2:Y:S01]  /*189c0*/  LDL.LU.64 R6, [R1+0x748] ;  /* 0x0007480001067983 */ /* 0x000ea20000300a00 */
[----:B------:R-:W2:Y:S11]  /*189d0*/  LDL.LU.64 R4, [R1+0x740] ;  /* 0x0007400001047983 */ /* 0x000eb60000300a00 */
[----:B------:R-:W-:Y:S09]  /*189e0*/  @!UPT UIADD3 URZ, URZ, URZ, URZ ;  /* 0x0000003f3f3ff290 */ /* 0x000ff2000fffe03f */
[----:B------:R-:W-:Y:S01]  /*189f0*/  STL.64 [R1+0x90], R16 ;  /* 0x0000901001007387 */ /* 0x000fe20000100a00 */
[----:B------:R1:W-:Y:S03]  /*18a00*/  STL.64 [R1+0x98], R18 ;  /* 0x0000981201007387 */ /* 0x0003e60000100a00 */
[----:B-1----:R-:W2:Y:S02]  /*18a10*/  LDL.LU.64 R18, [R1+0x738] ;  /* 0x0007380001127983 */ /* 0x002ea40000300a00 */
[C---:B--2---:R-:W-:Y:S01]  /*18a20*/  HMMA.1688.F32.TF32 R4, R24.reuse, R18, R4 ;  /* 0x000000121804723c */ /* 0x044fe20000081004 */
[----:B------:R-:W-:Y:S11]  /*18a30*/  IMAD.MOV.U32 R13, RZ, RZ, R19 ;  /* 0x000000ffff0d7224 */ /* 0x000ff600078e0013 */
[----:B------:R-:W-:Y:S11]  /*18a40*/  @!UPT UIADD3 URZ, URZ, URZ, URZ ;  /* 0x0000003f3f3ff290 */ /* 0x000ff6000fffe03f */
[----:B------:R-:W-:Y:S01]  /*18a50*/  STL.64 [R1+0xa0], R4 ;  /* 0x0000a00401007387 */ /* 0x000fe20000100a00 */
[----:B------:R1:W-:Y:S03]  /*18a60*/  STL.64 [R1+0xa8], R6 ;  /* 0x0000a80601007387 */ /* 0x0003e60000100a00 */
[----:B-1----:R-:W2:Y:S01]  /*18a70*/  LDL.LU.64 R6, [R1+0x730] ;  /* 0x0007300001067983 */ /* 0x002ea20000300a00 */
[----:B------:R-:W2:Y:S02]  /*18a80*/  LDL.LU.64 R4, [R1+0x728] ;  /* 0x0007280001047983 */ /* 0x000ea40000300a00 */
[----:B------:R-:W2:Y:S02]  /*18a90*/  LDL.LU.64 R18, [R1+0x720] ;  /* 0x0007200001127983 */ /* 0x000ea40000300a00 */
[----:B------:R-:W-:Y:S01]  /*18aa0*/  STL.64 [R1+0x6d8], R14 ;  /* 0x0006d80e01007387 */ /* 0x000fe20000100a00 */
[----:B------:R1:W-:Y:S01]  /*18ab0*/  STL [R1+0x6d4], R13 ;  /* 0x0006d40d01007387 */ /* 0x0003e20000100800 */
[----:B------:R-:W4:Y:S03]  /*18ac0*/  LDL.LU R12, [R1+0x70] ;  /* 0x00007000010c7983 */ /* 0x000f260000300800 */
[----:B-1----:R-:W4:Y:S01]  /*18ad0*/  LDL.LU R13, [R1+0x74] ;  /* 0x00007400010d7983 */ /* 0x002f220000300800 */
[----:B------:R-:W3:Y:S02]  /*18ae0*/  LDL.LU R14, [R1+0x78] ;  /* 0x00007800010e7983 */ /* 0x000ee40000300800 */
[----:B------:R-:W-:Y:S01]  /*18af0*/  IMAD.MOV.U32 R15, RZ, RZ, R3 ;  /* 0x000000ffff0f7224 */ /* 0x000fe200078e0003 */
[C---:B--2---:R-:W-:Y:S04]  /*18b00*/  HMMA.1688.F32.TF32 R16, R24.reuse, R18, R4 ;  /* 0x000000121810723c */ /* 0x044fe80000081004 */
[----:B---3--:R-:W-:Y:S01]  /*18b10*/  STL.64 [R1+0x6f0], R14 ;  /* 0x0006f00e01007387 */ /* 0x008fe20000100a00 */
[----:B----4-:R1:W-:Y:S03]  /*18b20*/  STL.64 [R1+0x6e8], R12 ;  /* 0x0006e80c01007387 */ /* 0x0103e60000100a00 */
[----:B-1----:R-:W2:Y:S01]  /*18b30*/  LDL.LU R12, [R1+0xc0] ;  /* 0x0000c000010c7983 */ /* 0x002ea20000300800 */
[----:B------:R-:W2:Y:S02]  /*18b40*/  LDL.LU R13, [R1+0xc4] ;  /* 0x0000c400010d7983 */ /* 0x000ea40000300800 */
[----:B------:R-:W2:Y:S02]  /*18b50*/  LDL.LU R14, [R1+0xc8] ;  /* 0x0000c800010e7983 */ /* 0x000ea40000300800 */
[----:B------:R-:W2:Y:S01]  /*18b60*/  LDL.LU R15, [R1+0xcc] ;  /* 0x0000cc00010f7983 */ /* 0x000ea20000300800 */
[----:B------:R-:W3:Y:S09]  /*18b70*/  LDL.LU.64 R6, [R1+0x718] ;  /* 0x0007180001067983 */ /* 0x000ef20000300a00 */
[----:B------:R-:W-:Y:S02]  /*18b80*/  STL.64 [R1+0xd0], R16 ;  /* 0x0000d01001007387 */ /* 0x000fe40000100a00 */
[----:B------:R1:W-:Y:S02]  /*18b90*/  STL.64 [R1+0xd8], R18 ;  /* 0x0000d81201007387 */ /* 0x0003e40000100a00 */
[----:B-1----:R-:W3:Y:S01]  /*18ba0*/  LDL.LU.64 R18, [R1+0x710] ;  /* 0x0007100001127983 */ /* 0x002ee20000300a00 */
[----:B------:R-:W3:Y:S02]  /*18bb0*/  LDL.LU.64 R16, [R1+0x708] ;  /* 0x0007080001107983 */ /* 0x000ee40000300a00 */
[C---:B---3--:R-:W-:Y:S11]  /*18bc0*/  HMMA.1688.F32.TF32 R16, R24.reuse, R6, R16 ;  /* 0x000000061810723c */ /* 0x048ff60000081010 */
[----:B------:R-:W-:Y:S11]  /*18bd0*/  @!UPT UIADD3 URZ, URZ, URZ, URZ ;  /* 0x0000003f3f3ff290 */ /* 0x000ff6000fffe03f */
[----:B------:R-:W-:Y:S01]  /*18be0*/  @!UPT UIADD3 URZ, URZ, URZ, URZ ;  /* 0x0000003f3f3ff290 */ /* 0x000fe2000fffe03f */
[----:B------:R1:W-:Y:S01]  /*18bf0*/  STL.64 [R1+0xe0], R16 ;  /* 0x0000e01001007387 */ /* 0x0003e20000100a00 */
[----:B------:R-:W-:Y:S02]  /*18c00*/  STL.64 [R1+0xe8], R18 ;  /* 0x0000e81201007387 */ /* 0x000fe40000100a00 */
[----:B-1----:R-:W-:Y:S02]  /*18c10*/  IMAD.MOV.U32 R17, RZ, RZ, R6 ;  /* 0x000000ffff117224 */ /* 0x002fe400078e0006 */
[----:B------:R-:W-:Y:S02]  /*18c20*/  IMAD.MOV.U32 R16, RZ, RZ, R7 ;  /* 0x000000ffff107224 */ /* 0x000fe400078e0007 */
[----:B------:R-:W3:Y:S02]  /*18c30*/  LDL.LU.64 R6, [R1+0x700] ;  /* 0x0007000001067983 */ /* 0x000ee40000300a00 */
[C---:B---3--:R-:W-:Y:S11]  /*18c40*/  HMMA.1688.F32.TF32 R8, R24.reuse, R6, R8 ;  /* 0x000000061808723c */ /* 0x048ff60000081008 */
[----:B------:R-:W-:Y:S11]  /*18c50*/  @!UPT UIADD3 URZ, URZ, URZ, URZ ;  /* 0x0000003f3f3ff290 */ /* 0x000ff6000fffe03f */
[----:B------:R-:W-:Y:S01]  /*18c60*/  @!UPT UIADD3 URZ, URZ, URZ, URZ ;  /* 0x0000003f3f3ff290 */ /* 0x000fe2000fffe03f */
[----:B------:R-:W-:Y:S01]  /*18c70*/  STL.64 [R1+0x160], R8 ;  /* 0x0001600801007387 */ /* 0x000fe20000100a00 */
[----:B------:R1:W-:Y:S03]  /*18c80*/  STL.64 [R1+0x168], R10 ;  /* 0x0001680a01007387 */ /* 0x0003e60000100a00 */
[----:B-1----:R-:W2:Y:S01]  /*18c90*/  LDL.LU.64 R10, [R1+0x6f8] ;  /* 0x0006f800010a7983 */ /* 0x002ea20000300a00 */
[----:B------:R-:W-:Y:S02]  /*18ca0*/  IMAD.MOV.U32 R19, RZ, RZ, R6 ;  /* 0x000000ffff137224 */ /* 0x000fe400078e0006 */
[----:B------:R-:W-:Y:S02]  /*18cb0*/  IMAD.MOV.U32 R18, RZ, RZ, R7 ;  /* 0x000000ffff127224 */ /* 0x000fe400078e0007 */
[----:B------:R-:W3:Y:S01]  /*18cc0*/  LDL.LU R4, [R1+0x464] ;  /* 0x0004640001047983 */ /* 0x000ee20000300800 */
[----:B------:R-:W4:Y:S02]  /*18cd0*/  LDL.LU R3, [R1+0x468] ;  /* 0x0004680001037983 */ /* 0x000f240000300800 */
[----:B------:R-:W-:Y:S02]  /*18ce0*/  STL.64 [R1+0x6c0], R18 ;  /* 0x0006c01201007387 */ /* 0x000fe40000100a00 */
[----:B------:R1:W-:Y:S02]  /*18cf0*/  STL.64 [R1+0x6b8], R16 ;  /* 0x0006b81001007387 */ /* 0x0003e40000100a00 */
[----:B-1----:R-:W3:Y:S01]  /*18d00*/  LDL.LU R16, [R1+0x60] ;  /* 0x0000600001107983 */ /* 0x002ee20000300800 */
[----:B------:R-:W3:Y:S02]  /*18d10*/  LDL.LU R17, [R1+0x64] ;  /* 0x0000640001117983 */ /* 0x000ee40000300800 */
[----:B------:R-:W3:Y:S01]  /*18d20*/  LDL.LU R18, [R1+0x68] ;  /* 0x0000680001127983 */ /* 0x000ee20000300800 */
[----:B--2---:R-:W-:Y:S01]  /*18d30*/  HMMA.1688.F32.TF32 R12, R24, R10, R12 ;  /* 0x0000000a180c723c */ /* 0x004fe2000008100c */
[----:B------:R-:W-:-:S02]  /*18d40*/  IMAD.MOV.U32 R29, RZ, RZ, R10 ;  /* 0x000000ffff1d7224 */ /* 0x000fc400078e000a */
[----:B------:R-:W-:Y:S11]  /*18d50*/  IMAD.MOV.U32 R20, RZ, RZ, R11 ;  /* 0x000000ffff147224 */ /* 0x000ff600078e000b */
[----:B------:R-:W-:Y:S09]  /*18d60*/  @!UPT UIADD3 URZ, URZ, URZ, URZ ;  /* 0x0000003f3f3ff290 */ /* 0x000ff2000fffe03f */
[----:B------:R-:W-:Y:S01]  /*18d70*/  STL.64 [R1+0x270], R12 ;  /* 0x0002700c01007387 */ /* 0x000fe20000100a00 */
[----:B------:R1:W-:Y:S03]  /*18d80*/  STL.64 [R1+0x278], R14 ;  /* 0x0002780e01007387 */ /* 0x0003e60000100a00 */
[----:B-1----:R-:W2:Y:S01]  /*18d90*/  LDL.LU.64 R14, [R1+0x6f0] ;  /* 0x0006f000010e7983 */ /* 0x002ea20000300a00 */
[----:B------:R-:W2:Y:S02]  /*18da0*/  LDL.LU.64 R12, [R1+0x6e8] ;  /* 0x0006e800010c7983 */ /* 0x000ea40000300a00 */
[----:B------:R-:W2:Y:S02]  /*18db0*/  LDL.LU.64 R10, [R1+0x6e0] ;  /* 0x0006e000010a7983 */ /* 0x000ea40000300a00 */
[----:B--2---:R-:W-:Y:S11]  /*18dc0*/  HMMA.1688.F32.TF32 R12, R24, R10, R12 ;  /* 0x0000000a180c723c */ /* 0x004ff6000008100c */
[----:B------:R-:W-:Y:S11]  /*18dd0*/  @!UPT UIADD3 URZ, URZ, URZ, URZ ;  /* 0x0000003f3f3ff290 */ /* 0x000ff6000fffe03f */
[----:B------:R-:W-:Y:S01]  /*18de0*/  @!UPT UIADD3 URZ, URZ, URZ, URZ ;  /* 0x0000003f3f3ff290 */ /* 0x000fe2000fffe03f */
[----:B------:R-:W-:Y:S01]  /*18df0*/  STL.64 [R1+0x2a0], R12 ;  /* 0x0002a00c01007387 */ /* 0x000fe20000100a00 */
[----:B------:R1:W-:Y:S03]  /*18e00*/  STL.64 [R1+0x2a8], R14 ;  /* 0x0002a80e01007387 */ /* 0x0003e60000100a00 */
[----:B-1----:R-:W3:Y:S04]  /*18e10*/  LDL.LU.64 R14, [R1+0x6d8] ;  /* 0x0006d800010e7983 */ /* 0x002ee80000300a00 */
[----:B------:R-:W1:Y:S01]  /*18e20*/  S2R R21, SR_TID.X ;  /* 0x0000000000157919 */ /* 0x000e620000002100 */
[----:B------:R-:W-:Y:S02]  /*18e30*/  IMAD.MOV.U32 R19, RZ, RZ, R2 ;  /* 0x000000ffff137224 */ /* 0x000fe400078e0002 */
[----:B------:R-:W2:Y:S01]  /*18e40*/  LDL.LU R13, [R1+0x6d4] ;  /* 0x0006d400010d7983 */ /* 0x000ea20000300800 */
[----:B-1----:R-:W-:-:S04]  /*18e50*/  SHF.R.U32.HI R22, RZ, 0x8, R21 ;  /* 0x00000008ff167819 */ /* 0x002fc80000011615 */
[----:B------:R-:W-:Y:S01]  /*18e60*/  SGXT.U32 R23, R22, 0x1 ;  /* 0x000000011617781a */ /* 0x000fe20000000000 */
[----:B------:R-:W-:-:S05]  /*18e70*/  IMAD.MOV.U32 R9, RZ, RZ, 0x3f ;  /* 0x0000003fff097424 */ /* 0x000fca00078e00ff */
[----:B------:R-:W-:-:S04]  /*18e80*/  IADD3 R9, R9, c[0x0][0x180], RZ ;  /* 0x0000600009097a10 */ /* 0x000fc80007ffe0ff */
[----:B------:R-:W-:-:S04]  /*18e90*/  SHF.R.S32.HI R2, RZ, 0x1f, R9 ;  /* 0x0000001fff027819 */ /* 0x000fc80000011409 */
[----:B------:R-:W-:Y:S02]  /*18ea0*/  LEA.HI R2, R2, R9, RZ, 0x6 ;  /* 0x0000000902027211 */ /* 0x000fe400078f30ff */
[----:B------:R-:W1:Y:S04]  /*18eb0*/  S2R R9, SR_TID.X ;  /* 0x0000000000097919 */ /* 0x000e680000002100 */
[----:B------:R-:W2:Y:S01]  /*18ec0*/  S2R R12, SR_TID.X ;  /* 0x00000000000c7919 */ /* 0x000ea20000002100 */
[----:B------:R-:W-:Y:S02]  /*18ed0*/  SHF.R.S32.HI R2, RZ, 0x6, R2 ;  /* 0x00000006ff027819 */ /* 0x000fe40000011402 */
[--C-:B-1----:R-:W-:Y:S01]  /*18ee0*/  SHF.R.U32.HI R8, RZ, 0x8, R9.reuse ;  /* 0x00000008ff087819 */ /* 0x102fe20000011609 */
[----:B------:R-:W-:-:S04]  /*18ef0*/  SHF.R.U32.HI R9, RZ, 0x8, R9 ;  /* 0x00000008ff097819 */ /* 0x000fc80000011609 */
[----:B------:R-:W-:-:S05]  /*18f00*/  SGXT.U32 R6, R9, 0x1 ;  /* 0x000000010906781a */ /* 0x000fca0000000000 */
[C---:B------:R-:W-:Y:S02]  /*18f10*/  IMAD R7, R6.reuse, c[0x0][0x188], RZ ;  /* 0x0000620006077a24 */ /* 0x040fe400078e02ff */
[----:B------:R-:W-:-:S03]  /*18f20*/  IMAD R6, R6, c[0x0][0x188], RZ ;  /* 0x0000620006067a24 */ /* 0x000fc600078e02ff */
[----:B------:R-:W-:Y:S02]  /*18f30*/  SHF.R.S32.HI R7, RZ, 0x1f, R7 ;  /* 0x0000001fff077819 */ /* 0x000fe40000011407 */
[----:B------:R-:W-:Y:S02]  /*18f40*/  IADD3 R2, R2, -0x2, RZ ;  /* 0xfffffffe02027810 */ /* 0x000fe40007ffe0ff */
[----:B------:R-:W-:Y:S02]  /*18f50*/  SHF.L.U64.HI R6, R6, 0x2, R7 ;  /* 0x0000000206067819 */ /* 0x000fe40000010207 */
[----:B------:R-:W1:Y:S01]  /*18f60*/  S2R R7, SR_TID.X ;  /* 0x0000000000077919 */ /* 0x000e620000002100 */
[----:B------:R-:W-:Y:S01]  /*18f70*/  ISETP.GE.AND P0, PT, R23, UR7, PT ;  /* 0x0000000717007c0c */ /* 0x000fe2000bf06270 */
[----:B---3--:R-:W-:Y:S11]  /*18f80*/  HMMA.1688.F32.TF32 R16, R24, R14, R16 ;  /* 0x0000000e1810723c */ /* 0x008ff60000081010 */
[----:B------:R-:W-:Y:S11]  /*18f90*/  @!UPT UIADD3 URZ, URZ, URZ, URZ ;  /* 0x0000003f3f3ff290 */ /* 0x000ff6000fffe03f */
[----:B------:R-:W-:Y:S01]  /*18fa0*/  @!UPT UIADD3 URZ, URZ, URZ, URZ ;  /* 0x0000003f3f3ff290 */ /* 0x000fe2000fffe03f */
[----:B------:R3:W-:Y:S01]  /*18fb0*/  STL.64 [R1+0x2c0], R16 ;  /* 0x0002c01001007387 */ /* 0x0007e20000100a00 */
[----:B------:R1:W-:Y:S02]  /*18fc0*/  STL.64 [R1+0x2c8], R18 ;  /* 0x0002c81201007387 */ /* 0x0003e40000100a00 */
[----:B------:R-:W-:Y:S02]  /*18fd0*/  STL.64 [R1+0x678], R22 ;  /* 0x0006781601007387 */ /* 0x000fe40000100a00 */
[----:B------:R-:W-:Y:S01]  /*18fe0*/  STL [R1+0x674], R21 ;  /* 0x0006741501007387 */ /* 0x000fe20000100800 */
[----:B------:R2:W-:Y:S04]  /*18ff0*/  STL [R1+0x6d0], R20 ;  /* 0x0006d01401007387 */ /* 0x0005e80000100800 */
[----:B---3--:R-:W3:Y:S04]  /*19000*/  LDL R17, [R1+0x4cc] ;  /* 0x0004cc0001117983 */ /* 0x008ee80000100800 */
[----:B-1----:R-:W3:Y:S04]  /*19010*/  LDL R18, [R1+0x4a0] ;  /* 0x0004a00001127983 */ /* 0x002ee80000100800 */
[----:B------:R-:W3:Y:S01]  /*19020*/  LDL R16, [R1+0x498] ;  /* 0x0004980001107983 */ /* 0x000ee20000100800 */
[----:B------:R-:W-:Y:S01]  /*19030*/  ISETP.LE.AND P2, PT, R2, UR4, PT ;  /* 0x0000000402007c0c */ /* 0x000fe2000bf43270 */
[----:B------:R-:W-:Y:S01]  /*19040*/  SEL R2, RZ, 0x4, P0 ;  /* 0x00000004ff027807 */ /* 0x000fe20000000000 */
[----:B------:R-:W-:Y:S01]  /*19050*/  SGXT.U32 R8, R8, 0x1 ;  /* 0x000000010808781a */ /* 0x000fe20000000000 */
[----:B------:R-:W-:Y:S01]  /*19060*/  UIADD3 UR8, UR8, 0x1, URZ ;  /* 0x0000000108087890 */ /* 0x000fe2000fffe03f */
[----:B--2---:R-:W-:-:S02]  /*19070*/  SHF.R.S32.HI R5, RZ, 0x8, R12 ;  /* 0x00000008ff057819 */ /* 0x004fc4000001140c */
[----:B------:R-:W-:Y:S02]  /*19080*/  SEL R2, R2, RZ, !P2 ;  /* 0x000000ff02027207 */ /* 0x000fe40005000000 */
[----:B------:R-:W-:Y:S01]  /*19090*/  SHF.R.U32.HI R7, RZ, 0x8, R7 ;  /* 0x00000008ff077819 */ /* 0x000fe20000011607 */
[----:B------:R-:W1:Y:S04]  /*190a0*/  S2R R27, SR_TID.X ;  /* 0x00000000001b7919 */ /* 0x000e680000002100 */
[----:B------:R-:W2:Y:S01]  /*190b0*/  LDL.LU R26, [R1+0x58] ;  /* 0x00005800011a7983 */ /* 0x000ea20000300800 */
[----:B------:R-:W-:Y:S01]  /*190c0*/  ISETP.NE.U32.AND P0, PT, R2, RZ, PT ;  /* 0x000000ff0200720c */ /* 0x000fe20003f05070 */
[----:B----4-:R-:W-:Y:S02]  /*190d0*/  IMAD.MOV.U32 R2, RZ, RZ, R3 ;  /* 0x000000ffff027224 */ /* 0x010fe400078e0003 */
[----:B------:R-:W-:-:S02]  /*190e0*/  IMAD.MOV.U32 R3, RZ, RZ, R4 ;  /* 0x000000ffff037224 */ /* 0x000fc400078e0004 */
[----:B------:R-:W-:Y:S01]  /*190f0*/  IMAD R4, R8, c[0x0][0x188], RZ ;  /* 0x0000620008047a24 */ /* 0x000fe200078e02ff */
[----:B------:R-:W-:Y:S01]  /*19100*/  LOP3.LUT R12, R12, 0xff, RZ, 0xc0, !PT ;  /* 0x000000ff0c0c7812 */ /* 0x000fe200078ec0ff */
[----:B------:R-:W-:Y:S02]  /*19110*/  UISETP.GT.AND UP0, UPT, UR8, 0x1, UPT ;  /* 0x000000010800788c */ /* 0x000fe4000bf04270 */
[----:B------:R-:W-:Y:S01]  /*19120*/  IMAD.SHL.U32 R4, R4, 0x4, RZ ;  /* 0x0000000404047824 */ /* 0x000fe200078e00ff */
[----:B------:R-:W-:Y:S01]  /*19130*/  SGXT.U32 R19, R7, 0x1 ;  /* 0x000000010713781a */ /* 0x000fe20000000000 */
[----:B------:R-:W-:Y:S01]  /*19140*/  USEL UR8, UR8, URZ, !UP0 ;  /* 0x0000003f08087287 */ /* 0x000fe2000c000000 */
[----:B------:R-:W-:Y:S01]  /*19150*/  SGXT R5, R5, 0x1 ;  /* 0x000000010505781a */ /* 0x000fe20000000200 */
[----:B------:R-:W-:Y:S01]  /*19160*/  LDS R7, [R28+0xf300] ;  /* 0x00f300001c077984 */ /* 0x000fe20000000800 */
[----:B------:R-:W-:Y:S01]  /*19170*/  IADD3 R8, P1, R4, R2, RZ ;  /* 0x0000000204087210 */ /* 0x000fe20007f3e0ff */
[----:B------:R-:W-:Y:S01]  /*19180*/  IMAD.SHL.U32 R4, R12, 0x4, RZ ;  /* 0x000000040c047824 */ /* 0x000fe200078e00ff */
[----:B------:R-:W-:Y:S01]  /*19190*/  LOP3.LUT R20, R19, 0x4, RZ, 0xfc, !PT ;  /* 0x0000000413147812 */ /* 0x000fe200078efcff */
[----:B------:R-:W-:Y:S01]  /*191a0*/  IMAD.U32 R12, RZ, RZ, UR8 ;  /* 0x00000008ff0c7e24 */ /* 0x000fe2000f8e00ff */
[----:B------:R-:W4:Y:S02]  /*191b0*/  S2R R19, SR_TID.X ;  /* 0x0000000000137919 */ /* 0x000f240000002100 */
[----:B------:R-:W-:Y:S01]  /*191c0*/  LOP3.LUT R4, R4, 0x420, R5, 0x78, !PT ;  /* 0x0000042004047812 */ /* 0x000fe200078e7805 */
[----:B------:R-:W-:Y:S01]  /*191d0*/  IMAD.X R9, R3, 0x1, R6, P1 ;  /* 0x0000000103097824 */ /* 0x000fe200008e0606 */
[----:B------:R-:W-:Y:S04]  /*191e0*/  LDS R5, [R28+0xe300] ;  /* 0x00e300001c057984 */ /* 0x000fe80000000800 */
[----:B------:R-:W-:Y:S01]  /*191f0*/  LDS R6, [R0+0xf300] ;  /* 0x00f3000000067984 */ /* 0x000fe20000000800 */
[----:B------:R-:W-:-:S03]  /*19200*/  IMAD R12, R12, 0x10000, R4 ;  /* 0x000100000c0c7824 */ /* 0x000fc600078e0204 */
[----:B------:R4:W2:Y:S01]  /*19210*/  LDS R4, [R0+0xe300] ;  /* 0x00e3000000047984 */ /* 0x0008a20000000800 */
[----:B------:R-:W-:Y:S01]  /*19220*/  BAR.SYNC.DEFER_BLOCKING 0x0 ;  /* 0x0000000000007b1d */ /* 0x000fe20000010000 */
[----:B-1----:R-:W-:-:S04]  /*19230*/  SHF.R.U32.HI R27, RZ, 0x8, R27 ;  /* 0x00000008ff1b7819 */ /* 0x002fc8000001161b */
[----:B------:R-:W-:Y:S02]  /*19240*/  SGXT.U32 R27, R27, 0x1 ;  /* 0x000000011b1b781a */ /* 0x000fe40000000000 */
[----:B----4-:R-:W-:-:S04]  /*19250*/  SHF.R.U32.HI R19, RZ, 0x8, R19 ;  /* 0x00000008ff137819 */ /* 0x010fc80000011613 */
[----:B------:R-:W-:Y:S01]  /*19260*/  SGXT.U32 R19, R19, 0x1 ;  /* 0x000000011313781a */ /* 0x000fe20000000000 */
[----:B------:R-:W-:Y:S01]  /*19270*/  @!PT LDS RZ, [RZ] ;  /* 0x00000000fffff984 */ /* 0x000fe20000000800 */
[----:B------:R-:W-:Y:S01]  /*19280*/  @!PT LDS RZ, [RZ] ;  /* 0x00000000fffff984 */ /* 0x000fe20000000800 */
[----:B------:R-:W-:Y:S01]  /*19290*/  @!PT LDS RZ, [RZ] ;  /* 0x00000000fffff984 */ /* 0x000fe20000000800 */
[----:B------:R1:W-:Y:S01]  /*192a0*/  LDGSTS.E [R12], [R8.64], P0 ;  /* 0x00000000080c7fae */ /* 0x0003e2000812184c */
[----:B------:R-:W-:Y:S01]  /*192b0*/  ISETP.GE.AND P0, PT, R20, UR7, PT ;  /* 0x0000000714007c0c */ /* 0x000fe2000bf06270 */
[----:B------:R-:W-:Y:S02]  /*192c0*/  LOP3.LUT R20, R27, 0x8, RZ, 0xfc, !PT ;  /* 0x000000081b147812 */ /* 0x000fe400078efcff */
[----:B------:R-:W-:Y:S02]  /*192d0*/  IMAD.MOV.U32 R27, RZ, RZ, c[0x0][0x188] ;  /* 0x00006200ff1b7624 */ /* 0x000fe400078e00ff */
[----:B------:R-:W-:-:S04]  /*192e0*/  IMAD R19, R19, c[0x0][0x188], RZ ;  /* 0x0000620013137a24 */ /* 0x000fc800078e02ff */
[C---:B------:R-:W-:Y:S01]  /*192f0*/  IMAD R19, R27.reuse, 0x2, R19 ;  /* 0x000000021b137824 */ /* 0x040fe200078e0213 */
[----:B------:R-:W-:Y:S01]  /*19300*/  SEL R0, RZ, 0x4, P0 ;  /* 0x00000004ff007807 */ /* 0x000fe20000000000 */
[----:B------:R-:W-:Y:S02]  /*19310*/  ISETP.GE.AND P0, PT, R20, UR7, PT ;  /* 0x0000000714007c0c */ /* 0x000fe4000bf06270 */
[----:B------:R-:W-:Y:S02]  /*19320*/  IMAD R19, R27, 0x2, R19 ;  /* 0x000000021b137824 */ /* 0x000fe400078e0213 */
[----:B------:R-:W2:Y:S01]  /*19330*/  LDL.LU R27, [R1+0x5c] ;  /* 0x00005c00011b7983 */ /* 0x000ea20000300800 */
[----:B------:R-:W2:Y:S02]  /*19340*/  LDL.LU R20, [R1+0x230] ;  /* 0x0002300001147983 */ /* 0x000ea40000300800 */
[----:B------:R-:W2:Y:S02]  /*19350*/  LDL.LU R21, [R1+0x234] ;  /* 0x0002340001157983 */ /* 0x000ea40000300800 */
[----:B------:R-:W2:Y:S01]  /*19360*/  LDL.LU R22, [R1+0x238] ;  /* 0x0002380001167983 */ /* 0x000ea20000300800 */
[----:B------:R-:W2:Y:S01]  /*19370*/  LDL.LU R23, [R1+0x23c] ;  /* 0x00023c0001177983 */ /* 0x000ea20000300800 */
[----:B------:R-:W-:Y:S01]  /*19380*/  SEL R0, R0, RZ, !P2 ;  /* 0x000000ff00007207 */ /* 0x000fe20005000000 */
[----:B------:R-:W-:-:S02]  /*19390*/  IMAD.SHL.U32 R19, R19, 0x4, RZ ;  /* 0x0000000413137824 */ /* 0x000fc400078e00ff */
[----:B------:R-:W4:Y:S01]  /*193a0*/  LDL R28, [R1+0x490] ;  /* 0x00049000011c7983 */ /* 0x000f220000100800 */
[----:B------:R-:W4:Y:S01]  /*193b0*/  LDL R25, [R1+0x4bc] ;  /* 0x0004bc0001197983 */ /* 0x000f220000100800 */
[----:B------:R-:W-:Y:S01]  /*193c0*/  ISETP.NE.U32.AND P1, PT, R0, RZ, PT ;  /* 0x000000ff0000720c */ /* 0x000fe20003f25070 */
[----:B------:R-:W-:Y:S01]  /*193d0*/  SEL R0, RZ, 0x4, P0 ;  /* 0x00000004ff007807 */ /* 0x000fe20000000000 */
[----:B-1----:R-:W-:Y:S01]  /*193e0*/  IADD3 R8, P3, R19, R2, RZ ;  /* 0x0000000213087210 */ /* 0x002fe20007f7e0ff */
[----:B------:R-:W4:Y:S02]  /*193f0*/  LDL R24, [R1+0x488] ;  /* 0x0004880001187983 */ /* 0x000f240000100800 */
[----:B------:R-:W-:-:S04]  /*19400*/  SEL R0, R0, RZ, !P2 ;  /* 0x000000ff00007207 */ /* 0x000fc80005000000 */
[----:B------:R-:W-:Y:S01]  /*19410*/  ISETP.NE.U32.AND P0, PT, R0, RZ, PT ;  /* 0x000000ff0000720c */ /* 0x000fe20003f05070 */
[----:B------:R-:W1:Y:S02]  /*19420*/  S2R R19, SR_TID.X ;  /* 0x0000000000137919 */ /* 0x000e640000002100 */
[----:B-1----:R-:W-:-:S04]  /*19430*/  SHF.R.U32.HI R19, RZ, 0x8, R19 ;  /* 0x00000008ff137819 */ /* 0x002fc80000011613 */
[----:B------:R-:W-:-:S04]  /*19440*/  SGXT.U32 R19, R19, 0x1 ;  /* 0x000000011313781a */ /* 0x000fc80000000000 */
[----:B------:R-:W-:Y:S01]  /*19450*/  LOP3.LUT R0, R19, 0xc, RZ, 0xfc, !PT ;  /* 0x0000000c13007812 */ /* 0x000fe200078efcff */
[----:B---3--:R-:W-:-:S05]  /*19460*/  IMAD.X R9, R3, 0x1, R18, P3 ;  /* 0x0000000103097824 */ /* 0x008fca00018e0612 */
[----:B------:R1:W-:Y:S02]  /*19470*/  LDGSTS.E [R12+0x1000], [R8.64], P1 ;  /* 0x01000000080c7fae */ /* 0x0003e4000892184c */
[----:B-1----:R-:W-:Y:S02]  /*19480*/  IADD3 R8, P1, R17, R2, RZ ;  /* 0x0000000211087210 */ /* 0x002fe40007f3e0ff */
[----:B------:R-:W3:Y:S03]  /*19490*/  LDL R17, [R1+0x4b4] ;  /* 0x0004b40001117983 */ /* 0x000ee60000100800 */
[----:B------:R-:W-:-:S05]  /*194a0*/  IMAD.X R9, R3, 0x1, R16, P1 ;  /* 0x0000000103097824 */ /* 0x000fca00008e0610 */
[----:B------:R1:W-:Y:S04]  /*194b0*/  LDGSTS.E [R12+0x2000], [R8.64], P0 ;  /* 0x02000000080c7fae */ /* 0x0003e8000812184c */
[----:B-1----:R-:W3:Y:S01]  /*194c0*/  LDL R9, [R1+0x4c4] ;  /* 0x0004c40001097983 */ /* 0x002ee20000100800 */
[----:B------:R-:W-:Y:S02]  /*194d0*/  LOP3.LUT R16, R19, 0x10, RZ, 0xfc, !PT ;  /* 0x0000001013107812 */ /* 0x000fe400078efcff */
[----:B------:R-:W-:-:S04]  /*194e0*/  ISETP.GE.AND P0, PT, R0, UR7, PT ;  /* 0x0000000700007c0c */ /* 0x000fc8000bf06270 */
[----:B------:R-:W-:Y:S01]  /*194f0*/  SEL R0, RZ, 0x4, P0 ;  /* 0x00000004ff007807 */ /* 0x000fe20000000000 */
[----:B------:R-:W-:Y:S02]  /*19500*/  ISETP.GE.AND P0, PT, R16, UR7, PT ;  /* 0x0000000710007c0c */ /* 0x000fe4000bf06270 */
[----:B------:R-:W4:Y:S01]  /*19510*/  LDL R16, [R1+0x480] ;  /* 0x0004800001107983 */ /* 0x000f220000100800 */
[----:B--2---:R-:W-:Y:S03]  /*19520*/  HMMA.1688.F32.TF32 R20, R4, R26, R20 ;  /* 0x0000001a0414723c */ /* 0x004fe60000081014 */
[----:B------:R-:W1:Y:S11]  /*19530*/  S2R R19, SR_TID.X ;  /* 0x0000000000137919 */ /* 0x000e760000002100 */
[----:B------:R-:W-:Y:S09]  /*19540*/  @!UPT UIADD3 URZ, URZ, URZ, URZ ;  /* 0x0000003f3f3ff290 */ /* 0x000ff2000fffe03f */
[----:B------:R2:W-:Y:S01]  /*19550*/  STL.64 [R1+0x50], R20 ;  /* 0x0000501401007387 */ /* 0x0005e20000100a00 */
[----:B------:R1:W-:Y:S02]  /*19560*/  STL.64 [R1+0x58], R22 ;  /* 0x0000581601007387 */ /* 0x0003e40000100a00 */
[----:B------:R-:W4:Y:S01]  /*19570*/  LDL.LU R26, [R1+0x48] ;  /* 0x00004800011a7983 */ /* 0x000f220000300800 */
[----:B--2---:R-:W2:Y:S01]  /*19580*/  LDL.LU R20, [R1+0x250] ;  /* 0x0002500001147983 */ /* 0x004ea20000300800 */
[----:B------:R-:W2:Y:S02]  /*19590*/  LDL.LU R21, [R1+0x254] ;  /* 0x0002540001157983 */ /* 0x000ea40000300800 */
[----:B-1----:R-:W2:Y:S02]  /*195a0*/  LDL.LU R22, [R1+0x258] ;  /* 0x0002580001167983 */ /* 0x002ea40000300800 */
[----:B------:R-:W2:Y:S01]  /*195b0*/  LDL.LU R23, [R1+0x25c] ;  /* 0x00025c0001177983 */ /* 0x000ea20000300800 */
[----:B------:R-:W-:-:S04]  /*195c0*/  SEL R0, R0, RZ, !P2 ;  /* 0x000000ff00007207 */ /* 0x000fc80005000000 */
[----:B------:R-:W-:Y:S01]  /*195d0*/  ISETP.NE.U32.AND P1, PT, R0, RZ, PT ;  /* 0x000000ff0000720c */ /* 0x000fe20003f25070 */
[----:B------:R-:W-:-:S04]  /*195e0*/  SEL R0, RZ, 0x4, P0 ;  /* 0x00000004ff007807 */ /* 0x000fc80000000000 */
[----:B------:R-:W-:Y:S02]  /*195f0*/  SEL R0, R0, RZ, !P2 ;  /* 0x000000ff00007207 */ /* 0x000fe40005000000 */
[--C-:B------:R-:W-:Y:S02]  /*19600*/  SHF.R.U32.HI R18, RZ, 0x8, R19.reuse ;  /* 0x00000008ff127819 */ /* 0x100fe40000011613 */
[----:B------:R-:W-:Y:S02]  /*19610*/  ISETP.NE.U32.AND P0, PT, R0, RZ, PT ;  /* 0x000000ff0000720c */ /* 0x000fe40003f05070 */
[----:B------:R-:W-:Y:S01]  /*19620*/  SGXT.U32 R18, R18, 0x1 ;  /* 0x000000011212781a */ /* 0x000fe20000000000 */
[----:B------:R-:W-:-:S03]  /*19630*/  SHF.R.U32.HI R19, RZ, 0x8, R19 ;  /* 0x00000008ff137819 */ /* 0x000fc60000011613 */
[----:B------:R-:W-:Y:S02]  /*19640*/  LOP3.LUT R18, R18, 0x14, RZ, 0xfc, !PT ;  /* 0x0000001412127812 */ /* 0x000fe400078efcff */
[----:B------:R-:W-:Y:S01]  /*19650*/  SGXT.U32 R19, R19, 0x1 ;  /* 0x000000011313781a */ /* 0x000fe20000000000 */
[----:B------:R-:W-:Y:S02]  /*19660*/  IMAD.MOV.U32 R27, RZ, RZ, R13 ;  /* 0x000000ffff1b7224 */ /* 0x000fe400078e000d */
[----:B------:R-:W1:Y:S02]  /*19670*/  S2R R13, SR_TID.X ;  /* 0x00000000000d7919 */ /* 0x000e640000002100 */
[----:B-1----:R-:W-:-:S04]  /*19680*/  SHF.R.U32.HI R13, RZ, 0x8, R13 ;  /* 0x00000008ff0d7819 */ /* 0x002fc8000001160d */
[----:B------:R-:W-:Y:S02]  /*19690*/  SGXT.U32 R13, R13, 0x1 ;  /* 0x000000010d0d781a */ /* 0x000fe40000000000 */
[----:B---3--:R-:W-:-:S05]  /*196a0*/  IADD3 R8, P3, R9, R2, RZ ;  /* 0x0000000209087210 */ /* 0x008fca0007f7e0ff */
[----:B----4-:R-:W-:-:S05]  /*196b0*/  IMAD.X R9, R3, 0x1, R28, P3 ;  /* 0x0000000103097824 */ /* 0x010fca00018e061c */
[----:B------:R1:W-:Y:S02]  /*196c0*/  LDGSTS.E [R12+0x3000], [R8.64], P1 ;  /* 0x03000000080c7fae */ /* 0x0003e4000892184c */
[----:B-1----:R-:W-:-:S05]  /*196d0*/  IADD3 R8, P1, R25, R2, RZ ;  /* 0x0000000219087210 */ /* 0x002fca0007f3e0ff */
[----:B------:R-:W-:-:S05]  /*196e0*/  IMAD.X R9, R3, 0x1, R24, P1 ;  /* 0x0000000103097824 */ /* 0x000fca00008e0618 */
[----:B------:R1:W-:Y:S01]  /*196f0*/  LDGSTS.E [R12+0x4000], [R8.64], P0 ;  /* 0x04000000080c7fae */ /* 0x0003e2000812184c */
[----:B------:R-:W-:Y:S01]  /*19700*/  ISETP.GE.AND P0, PT, R18, UR7, PT ;  /* 0x0000000712007c0c */ /* 0x000fe2000bf06270 */
[----:B------:R-:W-:Y:S02]  /*19710*/  LOP3.LUT R18, R19, 0x18, RZ, 0xfc, !PT ;  /* 0x0000001813127812 */ /* 0x000fe400078efcff */
[----:B------:R-:W3:Y:S01]  /*19720*/  S2R R19, SR_TID.X ;  /* 0x0000000000137919 */ /* 0x000ee20000002100 */
[----:B------:R-:W-:Y:S01]  /*19730*/  SEL R0, RZ, 0x4, P0 ;  /* 0x00000004ff007807 */ /* 0x000fe20000000000 */
[----:B------:R-:W-:-:S03]  /*19740*/  ISETP.GE.AND P0, PT, R18, UR7, PT ;  /* 0x0000000712007c0c */ /* 0x000fc6000bf06270 */
[----:B------:R-:W-:-:S04]  /*19750*/  SEL R0, R0, RZ, !P2 ;  /* 0x000000ff00007207 */ /* 0x000fc80005000000 */
[----:B------:R-:W-:Y:S02]  /*19760*/  ISETP.NE.U32.AND P1, PT, R0, RZ, PT ;  /* 0x000000ff0000720c */ /* 0x000fe40003f25070 */
[----:B---3--:R-:W-:-:S04]  /*19770*/  SHF.R.U32.HI R19, RZ, 0x8, R19 ;  /* 0x00000008ff137819 */ /* 0x008fc80000011613 */
[----:B------:R-:W-:Y:S02]  /*19780*/  SGXT.U32 R18, R19, 0x1 ;  /* 0x000000011312781a */ /* 0x000fe40000000000 */
[----:B------:R-:W3:Y:S01]  /*19790*/  S2R R19, SR_TID.X ;  /* 0x0000000000137919 */ /* 0x000ee20000002100 */
[----:B------:R-:W-:Y:S02]  /*197a0*/  SEL R0, RZ, 0x4, P0 ;  /* 0x00000004ff007807 */ /* 0x000fe40000000000 */
[----:B-1----:R-:W-:Y:S02]  /*197b0*/  IADD3 R8, P3, R17, R2, RZ ;  /* 0x0000000211087210 */ /* 0x002fe40007f7e0ff */
[----:B------:R-:W-:Y:S01]  /*197c0*/  SEL R0, R0, RZ, !P2 ;  /* 0x000000ff00007207 */ /* 0x000fe20005000000 */
[----:B------:R-:W-:Y:S02]  /*197d0*/  LOP3.LUT R17, R18, 0x18, RZ, 0xfc, !PT ;  /* 0x0000001812117812 */ /* 0x000fe400078efcff */
[----:B------:R-:W-:Y:S01]  /*197e0*/  IMAD.X R9, R3, 0x1, R16, P3 ;  /* 0x0000000103097824 */ /* 0x000fe200018e0610 */
[----:B------:R-:W-:-:S02]  /*197f0*/  ISETP.NE.U32.AND P0, PT, R0, RZ, PT ;  /* 0x000000ff0000720c */ /* 0x000fc40003f05070 */
[----:B------:R-:W-:Y:S02]  /*19800*/  IMAD R17, R17, c[0x0][0x188], RZ ;  /* 0x0000620011117a24 */ /* 0x000fe400078e02ff */
[----:B------:R1:W-:Y:S01]  /*19810*/  LDGSTS.E [R12+0x5000], [R8.64], P1 ;  /* 0x05000000080c7fae */ /* 0x0003e2000892184c */
[----:B------:R-:W-:Y:S02]  /*19820*/  LOP3.LUT R16, R18, 0x1c, RZ, 0xfc, !PT ;  /* 0x0000001c12107812 */ /* 0x000fe400078efcff */
[----:B---3--:R-:W-:Y:S01]  /*19830*/  SHF.R.U32.HI R19, RZ, 0x8, R19 ;  /* 0x00000008ff137819 */ /* 0x008fe20000011613 */
[----:B-1----:R-:W-:-:S03]  /*19840*/  IMAD.WIDE R8, R17, 0x4, R2 ;  /* 0x0000000411087825 */ /* 0x002fc600078e0202 */
[----:B------:R-:W-:Y:S02]  /*19850*/  SGXT.U32 R19, R19, 0x1 ;  /* 0x000000011313781a */ /* 0x000fe40000000000 */
[----:B------:R1:W-:Y:S01]  /*19860*/  LDGSTS.E [R12+0x6000], [R8.64], P0 ;  /* 0x06000000080c7fae */ /* 0x0003e2000812184c */
[----:B------:R-:W-:Y:S02]  /*19870*/  ISETP.GE.AND P0, PT, R16, UR7, PT ;  /* 0x0000000710007c0c */ /* 0x000fe4000bf06270 */
[C---:B------:R-:W-:Y:S01]  /*19880*/  LOP3.LUT R17, R19.reuse, 0x20, RZ, 0xfc, !PT ;  /* 0x0000002013117812 */ /* 0x040fe200078efcff */
[----:B------:R-:W-:Y:S02]  /*19890*/  LOP3.LUT R16, R19, 0x24, RZ, 0xfc, !PT ;  /* 0x0000002413107812 */ /* 0x000fe400078efcff */
[----:B------:R-:W3:Y:S01]  /*198a0*/  S2R R19, SR_TID.X ;  /* 0x0000000000137919 */ /* 0x000ee20000002100 */
[----:B------:R-:W-:Y:S01]  /*198b0*/  SEL R0, RZ, 0x4, P0 ;  /* 0x00000004ff007807 */ /* 0x000fe20000000000 */
[----:B------:R-:W-:Y:S01]  /*198c0*/  ISETP.GE.AND P0, PT, R17, UR7, PT ;  /* 0x0000000711007c0c */ /* 0x000fe2000bf06270 */
[----:B------:R-:W-:-:S02]  /*198d0*/  ISETP.GE.AND P1, PT, R16, UR7, PT ;  /* 0x0000000710007c0c */ /* 0x000fc4000bf26270 */
[----:B------:R-:W-:Y:S02]  /*198e0*/  SEL R0, R0, RZ, !P2 ;  /* 0x000000ff00007207 */ /* 0x000fe40005000000 */
[----:B---3--:R-:W-:-:S04]  /*198f0*/  SHF.R.U32.HI R18, RZ, 0x8, R19 ;  /* 0x00000008ff127819 */ /* 0x008fc80000011613 */
[----:B------:R-:W-:-:S04]  /*19900*/  SGXT.U32 R19, R18, 0x1 ;  /* 0x000000011213781a */ /* 0x000fc80000000000 */
[C---:B------:R-:W-:Y:S02]  /*19910*/  LOP3.LUT R17, R19.reuse, 0x1c, RZ, 0xfc, !PT ;  /* 0x0000001c13117812 */ /* 0x040fe400078efcff */
[----:B------:R-:W-:Y:S02]  /*19920*/  LOP3.LUT R16, R19, 0x20, RZ, 0xfc, !PT ;  /* 0x0000002013107812 */ /* 0x000fe400078efcff */
[----:B------:R-:W3:Y:S01]  /*19930*/  S2R R19, SR_TID.X ;  /* 0x0000000000137919 */ /* 0x000ee20000002100 */
[----:B-1----:R-:W-:Y:S02]  /*19940*/  SEL R8, RZ, 0x4, P0 ;  /* 0x00000004ff087807 */ /* 0x002fe40000000000 */
[----:B------:R-:W-:Y:S01]  /*19950*/  ISETP.NE.U32.AND P3, PT, R0, RZ, PT ;  /* 0x000000ff0000720c */ /* 0x000fe20003f65070 */
[----:B------:R-:W-:Y:S01]  /*19960*/  SEL R0, RZ, 0x4, P1 ;  /* 0x00000004ff007807 */ /* 0x000fe20000800000 */
[----:B------:R-:W-:Y:S01]  /*19970*/  SEL R8, R8, RZ, !P2 ;  /* 0x000000ff08087207 */ /* 0x000fe20005000000 */
[----:B------:R-:W-:Y:S01]  /*19980*/  IMAD R17, R17, c[0x0][0x188], RZ ;  /* 0x0000620011117a24 */ /* 0x000fe200078e02ff */
[----:B------:R-:W-:-:S02]  /*19990*/  SGXT.U32 R18, R18, 0x1 ;  /* 0x000000011212781a */ /* 0x000fc40000000000 */
[----:B------:R-:W-:Y:S02]  /*199a0*/  ISETP.NE.U32.AND P0, PT, R8, RZ, PT ;  /* 0x000000ff0800720c */ /* 0x000fe40003f05070 */
[----:B------:R-:W-:Y:S01]  /*199b0*/  SEL R0, R0, RZ, !P2 ;  /* 0x000000ff00007207 */ /* 0x000fe20005000000 */
[----:B------:R-:W-:-:S04]  /*199c0*/  IMAD.WIDE R8, R17, 0x4, R2 ;  /* 0x0000000411087825 */ /* 0x000fc800078e0202 */
[----:B------:R-:W-:Y:S01]  /*199d0*/  IMAD R16, R16, c[0x0][0x188], RZ ;  /* 0x0000620010107a24 */ /* 0x000fe200078e02ff */
[----:B------:R-:W-:Y:S02]  /*199e0*/  LOP3.LUT R17, R18, 0x24, RZ, 0xfc, !PT ;  /* 0x0000002412117812 */ /* 0x000fe400078efcff */
[----:B------:R-:W-:Y:S01]  /*199f0*/  ISETP.NE.U32.AND P1, PT, R0, RZ, PT ;  /* 0x000000ff0000720c */ /* 0x000fe20003f25070 */
[----:B------:R1:W-:Y:S02]  /*19a00*/  LDGSTS.E [R12+0x7000], [R8.64], P3 ;  /* 0x07000000080c7fae */ /* 0x0003e4000992184c */
[----:B------:R-:W-:Y:S01]  /*19a10*/  IMAD R17, R17, c[0x0][0x188], RZ ;  /* 0x0000620011117a24 */ /* 0x000fe200078e02ff */
[----:B---3--:R-:W-:Y:S01]  /*19a20*/  SHF.R.U32.HI R19, RZ, 0x8, R19 ;  /* 0x00000008ff137819 */ /* 0x008fe20000011613 */
[----:B-1----:R-:W-:Y:S01]  /*19a30*/  IMAD.WIDE R8, R16, 0x4, R2 ;  /* 0x0000000410087825 */ /* 0x002fe200078e0202 */
[----:B------:R-:W-:Y:S02]  /*19a40*/  LOP3.LUT R16, R18, 0x28, RZ, 0xfc, !PT ;  /* 0x0000002812107812 */ /* 0x000fe400078efcff */
[----:B------:R-:W-:Y:S01]  /*19a50*/  SGXT.U32 R19, R19, 0x1 ;  /* 0x000000011313781a */ /* 0x000fe20000000000 */
[----:B--2---:R-:W-:Y:S01]  /*19a60*/  HMMA.1688.F32.TF32 R24, R4, R26, R20 ;  /* 0x0000001a0418723c */ /* 0x004fe20000081014 */
[----:B------:R-:W2:Y:S04]  /*19a70*/  LDL.LU R18, [R1+0x38] ;  /* 0x0000380001127983 */ /* 0x000ea80000300800 */
[----:B------:R1:W-:Y:S01]  /*19a80*/  LDGSTS.E [R12+0x8000], [R8.64], P0 ;  /* 0x08000000080c7fae */ /* 0x0003e2000812184c */
[----:B------:R-:W-:Y:S01]  /*19a90*/  ISETP.GE.AND P0, PT, R16, UR7, PT ;  /* 0x0000000710007c0c */ /* 0x000fe2000bf06270 */
[----:B------:R-:W-:-:S02]  /*19aa0*/  LOP3.LUT R16, R19, 0x30, RZ, 0xfc, !PT ;  /* 0x0000003013107812 */ /* 0x000fc400078efcff */
[----:B-1----:R-:W-:Y:S01]  /*19ab0*/  IMAD.WIDE R8, R17, 0x4, R2 ;  /* 0x0000000411087825 */ /* 0x002fe200078e0202 */
[----:B------:R-:W-:Y:S02]  /*19ac0*/  LOP3.LUT R17, R19, 0x2c, RZ, 0xfc, !PT ;  /* 0x0000002c13117812 */ /* 0x000fe400078efcff */
[----:B------:R-:W1:Y:S04]  /*19ad0*/  S2R R19, SR_TID.X ;  /* 0x0000000000137919 */ /* 0x000e680000002100 */
[----:B------:R3:W-:Y:S02]  /*19ae0*/  LDGSTS.E [R12+0x9000], [R8.64], P1 ;  /* 0x09000000080c7fae */ /* 0x0007e4000892184c */
[----:B---3--:R-:W-:Y:S02]  /*19af0*/  LOP3.LUT R9, R13, 0x28, RZ, 0xfc, !PT ;  /* 0x000000280d097812 */ /* 0x008fe400078efcff */
[----:B------:R-:W3:Y:S01]  /*19b00*/  S2R R13, SR_TID.X ;  /* 0x00000000000d7919 */ /* 0x000ee20000002100 */
[----:B------:R-:W-:-:S02]  /*19b10*/  ISETP.GE.AND P1, PT, R16, UR7, PT ;  /* 0x0000000710007c0c */ /* 0x000fc4000bf26270 */
[----:B-1----:R-:W-:-:S04]  /*19b20*/  SHF.R.U32.HI R19, RZ, 0x8, R19 ;  /* 0x00000008ff137819 */ /* 0x002fc80000011613 */
[----:B------:R-:W-:Y:S02]  /*19b30*/  SGXT.U32 R19, R19, 0x1 ;  /* 0x000000011313781a */ /* 0x000fe40000000000 */
[----:B------:R-:W-:Y:S02]  /*19b40*/  SEL R0, RZ, 0x4, P0 ;  /* 0x00000004ff007807 */ /* 0x000fe40000000000 */
[----:B------:R-:W-:Y:S02]  /*19b50*/  LOP3.LUT R16, R19, 0x2c, RZ, 0xfc, !PT ;  /* 0x0000002c13107812 */ /* 0x000fe400078efcff */
[----:B---3--:R-:W-:Y:S01]  /*19b60*/  SHF.R.U32.HI R13, RZ, 0x8, R13 ;  /* 0x00000008ff0d7819 */ /* 0x008fe2000001160d */
[----:B------:R-:W-:-:S03]  /*19b70*/  ISETP.GE.AND P0, PT, R17, UR7, PT ;  /* 0x0000000711007c0c */ /* 0x000fc6000bf06270 */
[----:B------:R-:W-:Y:S02]  /*19b80*/  SGXT.U32 R19, R13, 0x1 ;  /* 0x000000010d13781a */ /* 0x000fe40000000000 */
[----:B------:R-:W1:Y:S01]  /*19b90*/  S2R R13, SR_TID.X ;  /* 0x00000000000d7919 */ /* 0x000e620000002100 */
[----:B------:R-:W-:Y:S02]  /*19ba0*/  SEL R0, R0, RZ, !P2 ;  /* 0x000000ff00007207 */ /* 0x000fe40005000000 */
[----:B------:R-:W-:Y:S02]  /*19bb0*/  SEL R8, RZ, 0x4, P0 ;  /* 0x00000004ff087807 */ /* 0x000fe40000000000 */
[----:B------:R-:W-:Y:S02]  /*19bc0*/  ISETP.NE.U32.AND P3, PT, R0, RZ, PT ;  /* 0x000000ff0000720c */ /* 0x000fe40003f65070 */
[----:B------:R-:W-:Y:S01]  /*19bd0*/  SEL R8, R8, RZ, !P2 ;  /* 0x000000ff08087207 */ /* 0x000fe20005000000 */
[----:B------:R-:W-:-:S03]  /*19be0*/  IMAD R9, R9, c[0x0][0x188], RZ ;  /* 0x0000620009097a24 */ /* 0x000fc600078e02ff */
[----:B------:R-:W-:Y:S01]  /*19bf0*/  ISETP.NE.U32.AND P0, PT, R8, RZ, PT ;  /* 0x000000ff0800720c */ /* 0x000fe20003f05070 */
[----:B------:R-:W-:-:S04]  /*19c00*/  IMAD.WIDE R8, R9, 0x4, R2 ;  /* 0x0000000409087825 */ /* 0x000fc800078e0202 */
[----:B------:R-:W-:Y:S02]  /*19c10*/  IMAD R16, R16, c[0x0][0x188], RZ ;  /* 0x0000620010107a24 */ /* 0x000fe400078e02ff */
[----:B------:R3:W-:Y:S02]  /*19c20*/  LDGSTS.E [R12+0xa000], [R8.64], P3 ;  /* 0x0a000000080c7fae */ /* 0x0007e4000992184c */
[----:B---3--:R-:W-:Y:S01]  /*19c30*/  IMAD.WIDE R8, R16, 0x4, R2 ;  /* 0x0000000410087825 */ /* 0x008fe200078e0202 */
[----:B------:R-:W-:-:S03]  /*19c40*/  LOP3.LUT R16, R19, 0x30, RZ, 0xfc, !PT ;  /* 0x0000003013107812 */ /* 0x000fc600078efcff */
[--C-:B-1----:R-:W-:Y:S01]  /*19c50*/  SHF.R.U32.HI R19, RZ, 0x8, R13.reuse ;  /* 0x00000008ff137819 */ /* 0x102fe2000001160d */
[----:B------:R-:W-:Y:S01]  /*19c60*/  SHF.R.U32.HI R13, RZ, 0x8, R13 ;  /* 0x00000008ff0d7819 */ /* 0x000fe2000001160d */
[----:B------:R1:W-:Y:S01]  /*19c70*/  LDGSTS.E [R12+0xb000], [R8.64], P0 ;  /* 0x0b000000080c7fae */ /* 0x0003e2000812184c */
[----:B------:R-:W-:Y:S01]  /*19c80*/  IMAD R16, R16, c[0x0][0x188], RZ ;  /* 0x0000620010107a24 */ /* 0x000fe200078e02ff */
[----:B------:R-:W-:Y:S02]  /*19c90*/  SGXT.U32 R19, R19, 0x1 ;  /* 0x000000011313781a */ /* 0x000fe40000000000 */
[----:B------:R-:W-:Y:S02]  /*19ca0*/  SGXT.U32 R13, R13, 0x1 ;  /* 0x000000010d0d781a */ /* 0x000fe40000000000 */
[----:B------:R-:W-:Y:S01]  /*19cb0*/  SEL R0, RZ, 0x4, P1 ;  /* 0x00000004ff007807 */ /* 0x000fe20000800000 */
[----:B-1----:R-:W-:Y:S01]  /*19cc0*/  IMAD.WIDE R8, R16, 0x4, R2 ;  /* 0x0000000410087825 */ /* 0x002fe200078e0202 */
[----:B------:R-:W-:-:S02]  /*19cd0*/  LOP3.LUT R16, R19, 0x34, RZ, 0xfc, !PT ;  /* 0x0000003413107812 */ /* 0x000fc400078efcff */
[C---:B------:R-:W-:Y:S02]  /*19ce0*/  LOP3.LUT R17, R13.reuse, 0x38, RZ, 0xfc, !PT ;  /* 0x000000380d117812 */ /* 0x040fe400078efcff */
[----:B------:R-:W-:Y:S01]  /*19cf0*/  SEL R0, R0, RZ, !P2 ;  /* 0x000000ff00007207 */ /* 0x000fe20005000000 */
[----:B------:R-:W2:Y:S01]  /*19d00*/  LDL.LU R19, [R1+0x3c] ;  /* 0x00003c0001137983 */ /* 0x000ea20000300800 */
[----:B------:R-:W-:Y:S01]  /*19d10*/  ISETP.GE.AND P0, PT, R16, UR7, PT ;  /* 0x0000000710007c0c */ /* 0x000fe2000bf06270 */
[----:B------:R-:W-:Y:S02]  /*19d20*/  LOP3.LUT R16, R13, 0x3c, RZ, 0xfc, !PT ;  /* 0x0000003c0d107812 */ /* 0x000fe400078efcff */
[----:B------:R-:W1:Y:S01]  /*19d30*/  S2R R13, SR_TID.X ;  /* 0x00000000000d7919 */ /* 0x000e620000002100 */
[----:B------:R-:W-:Y:S01]  /*19d40*/  ISETP.NE.U32.AND P1, PT, R0, RZ, PT ;  /* 0x000000ff0000720c */ /* 0x000fe20003f25070 */
[----:B------:R-:W-:Y:S01]  /*19d50*/  SEL R0, RZ, 0x4, P0 ;  /* 0x00000004ff007807 */ /* 0x000fe20000000000 */
[----:B------:R-:W-:-:S03]  /*19d60*/  ISETP.GE.AND P0, PT, R17, UR7, PT ;  /* 0x0000000711007c0c */ /* 0x000fc6000bf06270 */
[----:B------:R-:W-:-:S08]  /*19d70*/  SEL R0, R0, RZ, !P2 ;  /* 0x000000ff00007207 */ /* 0x000fd00005000000 */
[----:B------:R3:W-:Y:S01]  /*19d80*/  LDGSTS.E [R12+0xc000], [R8.64], P1 ;  /* 0x0c000000080c7fae */ /* 0x0007e2000892184c */
[----:B------:R-:W-:Y:S02]  /*19d90*/  ISETP.GE.AND P1, PT, R16, UR7, PT ;  /* 0x0000000710007c0c */ /* 0x000fe4000bf26270 */
[----:B-1----:R-:W-:-:S04]  /*19da0*/  SHF.R.U32.HI R16, RZ, 0x8, R13 ;  /* 0x00000008ff107819 */ /* 0x002fc8000001160d */
[----:B------:R-:W-:Y:S02]  /*19db0*/  SGXT.U32 R17, R16, 0x1 ;  /* 0x000000011011781a */ /* 0x000fe40000000000 */
[----:B---3--:R-:W-:Y:S02]  /*19dc0*/  SEL R8, RZ, 0x4, P0 ;  /* 0x00000004ff087807 */ /* 0x008fe40000000000 */
[----:B------:R-:W-:Y:S02]  /*19dd0*/  ISETP.NE.U32.AND P3, PT, R0, RZ, PT ;  /* 0x000000ff0000720c */ /* 0x000fe40003f65070 */
[C---:B------:R-:W-:Y:S02]  /*19de0*/  LOP3.LUT R13, R17.reuse, 0x34, RZ, 0xfc, !PT ;  /* 0x00000034110d7812 */ /* 0x040fe400078efcff */
[----:B------:R-:W-:Y:S01]  /*19df0*/  SEL R8, R8, RZ, !P2 ;  /* 0x000000ff08087207 */ /* 0x000fe20005000000 */
[----:B------:R-:W-:Y:S02]  /*19e00*/  LOP3.LUT R17, R17, 0x38, RZ, 0xfc, !PT ;  /* 0x0000003811117812 */ /* 0x000fe400078efcff */
[----:B------:R-:W-:Y:S01]  /*19e10*/  IMAD R13, R13, c[0x0][0x188], RZ ;  /* 0x000062000d0d7a24 */ /* 0x000fe200078e02ff */
[----:B------:R-:W-:-:S02]  /*19e20*/  ISETP.NE.U32.AND P0, PT, R8, RZ, PT ;  /* 0x000000ff0800720c */ /* 0x000fc40003f05070 */
[----:B------:R-:W-:Y:S01]  /*19e30*/  SEL R0, RZ, 0x4, P1 ;  /* 0x00000004ff007807 */ /* 0x000fe20000800000 */
[----:B------:R-:W-:-:S04]  /*19e40*/  IMAD.WIDE R8, R13, 0x4, R2 ;  /* 0x000000040d087825 */ /* 0x000fc800078e0202 */
[----:B------:R-:W-:Y:S01]  /*19e50*/  IMAD R17, R17, c[0x0][0x188], RZ ;  /* 0x0000620011117a24 */ /* 0x000fe200078e02ff */
[----:B------:R-:W-:Y:S02]  /*19e60*/  SGXT.U32 R16, R16, 0x1 ;  /* 0x000000011010781a */ /* 0x000fe40000000000 */
[----:B------:R-:W-:Y:S01]  /*19e70*/  SEL R0, R0, RZ, !P2 ;  /* 0x000000ff00007207 */ /* 0x000fe20005000000 */
[----:B------:R1:W-:Y:S03]  /*19e80*/  LDGSTS.E [R12+0xd000], [R8.64], P3 ;  /* 0x0d000000080c7fae */ /* 0x0003e6000992184c */
[----:B------:R-:W-:Y:S01]  /*19e90*/  ISETP.NE.U32.AND P1, PT, R0, RZ, PT ;  /* 0x000000ff0000720c */ /* 0x000fe20003f25070 */
[----:B-1----:R-:W-:Y:S01]  /*19ea0*/  IMAD.WIDE R8, R17, 0x4, R2 ;  /* 0x0000000411087825 */ /* 0x002fe200078e0202 */
[----:B------:R-:W-:-:S04]  /*19eb0*/  LOP3.LUT R17, R16, 0x3c, RZ, 0xfc, !PT ;  /* 0x0000003c10117812 */ /* 0x000fc800078efcff */
[----:B------:R1:W-:Y:S01]  /*19ec0*/  LDGSTS.E [R12+0xe000], [R8.64], P0 ;  /* 0x0e000000080c7fae */ /* 0x0003e2000812184c */
[----:B------:R-:W-:-:S04]  /*19ed0*/  IMAD R17, R17, c[0x0][0x188], RZ ;  /* 0x0000620011117a24 */ /* 0x000fc800078e02ff */
[----:B-1----:R-:W-:-:S05]  /*19ee0*/  IMAD.WIDE R8, R17, 0x4, R2 ;  /* 0x0000000411087825 */ /* 0x002fca00078e0202 */
[----:B------:R1:W-:Y:S04]  /*19ef0*/  LDGSTS.E [R12+0xf000], [R8.64], P1 ;  /* 0x0f000000080c7fae */ /* 0x0003e8000892184c */
[----:B-1----:R-:W3:Y:S01]  /*19f00*/  LDL R12, [R1+0x4d0] ;  /* 0x0004d000010c7983 */ /* 0x002ee20000100800 */
[----:B------:R-:W4:Y:S02]  /*19f10*/  LDL.LU R20, [R1+0x6d0] ;  /* 0x0006d00001147983 */ /* 0x000f240000300800 */
[----:B------:R-:W-:Y:S02]  /*19f20*/  STL.64 [R1+0x60], R24 ;  /* 0x0000601801007387 */ /* 0x000fe40000100a00 */
[----:B------:R-:W-:Y:S01]  /*19f30*/  STL.64 [R1+0x68], R26 ;  /* 0x0000681a01007387 */ /* 0x000fe20000100a00 */
[----:B------:R-:W2:Y:S04]  /*19f40*/  LDL R22, [R1+0x49c] ;  /* 0x00049c0001167983 */ /* 0x000ea80000100800 */
[----:B--2---:R-:W-:Y:S01]  /*19f50*/  STL [R1+0x6cc], R22 ;  /* 0x0006cc1601007387 */ /* 0x004fe20000100800 */
[----:B----4-:R1:W-:Y:S03]  /*19f60*/  STL [R1+0x6c8], R20 ;  /* 0x0006c81401007387 */ /* 0x0103e60000100800 */
[----:B-1----:R-:W2:Y:S01]  /*19f70*/  LDL.LU R20, [R1+0x1f0] ;  /* 0x0001f00001147983 */ /* 0x002ea20000300800 */
[----:B------:R-:W2:Y:S02]  /*19f80*/  LDL.LU R21, [R1+0x1f4] ;  /* 0x0001f40001157983 */ /* 0x000ea40000300800 */
[----:B------:R-:W2:Y:S02]  /*19f90*/  LDL.LU R22, [R1+0x1f8] ;  /* 0x0001f80001167983 */ /* 0x000ea40000300800 */
[----:B------:R-:W2:Y:S01]  /*19fa0*/  LDL.LU R23, [R1+0x1fc] ;  /* 0x0001fc0001177983 */ /* 0x000ea20000300800 */
[----:B------:R-:W-:-:S04]  /*19fb0*/  LOP3.LUT R16, R16, 0x2, RZ, 0xfc, !PT ;  /* 0x0000000210107812 */ /* 0x000fc800078efcff */
[----:B------:R-:W-:Y:S01]  /*19fc0*/  ISETP.GE.AND P0, PT, R16, UR7, PT ;  /* 0x0000000710007c0c */ /* 0x000fe2000bf06270 */
[----:B------:R-:W1:Y:S03]  /*19fd0*/  S2R R13, SR_TID.X ;  /* 0x00000000000d7919 */ /* 0x000e660000002100 */
[----:B------:R-:W-:Y:S02]  /*19fe0*/  SEL R0, RZ, 0x4, P0 ;  /* 0x00000004ff007807 */ /* 0x000fe40000000000 */
[----:B-1----:R-:W-:-:S04]  /*19ff0*/  SHF.R.U32.HI R13, RZ, 0x8, R13 ;  /* 0x00000008ff0d7819 */ /* 0x002fc8000001160d */
[----:B------:R-:W-:-:S04]  /*1a000*/  SGXT.U32 R13, R13, 0x1 ;  /* 0x000000010d0d781a */ /* 0x000fc80000000000 */
[----:B------:R-:W-:-:S04]  /*1a010*/  LOP3.LUT R13, R13, 0x6, RZ, 0xfc, !PT ;  /* 0x000000060d0d7812 */ /* 0x000fc800078efcff */
[----:B------:R-:W-:Y:S02]  /*1a020*/  ISETP.GE.AND P0, PT, R13, UR7, PT ;  /* 0x000000070d007c0c */ /* 0x000fe4000bf06270 */
[----:B------:R-:W1:Y:S02]  /*1a030*/  S2R R13, SR_TID.X ;  /* 0x00000000000d7919 */ /* 0x000e640000002100 */
[----:B-1----:R-:W-:-:S04]  /*1a040*/  SHF.R.U32.HI R13, RZ, 0x8, R13 ;  /* 0x00000008ff0d7819 */ /* 0x002fc8000001160d */
[----:B------:R-:W-:Y:S01]  /*1a050*/  SGXT.U32 R27, R13, 0x1 ;  /* 0x000000010d1b781a */ /* 0x000fe20000000000 */
[----:B------:R-:W-:Y:S01]  /*1a060*/  IMAD.MOV.U32 R13, RZ, RZ, c[0x0][0x188] ;  /* 0x00006200ff0d7624 */ /* 0x000fe200078e00ff */
[----:B--2---:R-:W-:Y:S01]  /*1a070*/  HMMA.1688.F32.TF32 R16, R4, R18, R20 ;  /* 0x000000120410723c */ /* 0x004fe20000081014 */
[----:B------:R-:W2:Y:S01]  /*1a080*/  LDL.LU R22, [R1+0x6cc] ;  /* 0x0006cc0001167983 */ /* 0x000ea20000300800 */
[----:B------:R-:W4:Y:S05]  /*1a090*/  LDL.LU R20, [R1+0x6c8] ;  /* 0x0006c80001147983 */ /* 0x000f2a0000300800 */
[----:B------:R-:W-:-:S04]  /*1a0a0*/  IMAD R21, R27, c[0x0][0x188], RZ ;  /* 0x000062001b157a24 */ /* 0x000fc800078e02ff */
[----:B------:R-:W-:Y:S02]  /*1a0b0*/  IMAD R21, R13, 0x2, R21 ;  /* 0x000000020d157824 */ /* 0x000fe400078e0215 */
[----:B------:R-:W1:Y:S04]  /*1a0c0*/  S2R R13, SR_TID.X ;  /* 0x00000000000d7919 */ /* 0x000e680000002100 */
[----:B------:R-:W3:Y:S01]  /*1a0d0*/  S2R R27, SR_TID.X ;  /* 0x00000000001b7919 */ /* 0x000ee20000002100 */
[----:B------:R-:W-:Y:S01]  /*1a0e0*/  IMAD.SHL.U32 R21, R21, 0x4, RZ ;  /* 0x0000000415157824 */ /* 0x000fe200078e00ff */
[----:B-1----:R-:W-:-:S04]  /*1a0f0*/  SHF.R.U32.HI R26, RZ, 0x8, R13 ;  /* 0x00000008ff1a7819 */ /* 0x002fc8000001160d */
[----:B------:R-:W-:Y:S01]  /*1a100*/  SGXT.U32 R25, R26, 0x1 ;  /* 0x000000011a19781a */ /* 0x000fe20000000000 */
[----:B------:R-:W-:-:S04]  /*1a110*/  IMAD.MOV.U32 R26, RZ, RZ, c[0x0][0x188] ;  /* 0x00006200ff1a7624 */ /* 0x000fc800078e00ff */
[C---:B------:R-:W-:Y:S02]  /*1a120*/  IMAD R24, R25.reuse, c[0x0][0x188], RZ ;  /* 0x0000620019187a24 */ /* 0x040fe400078e02ff */
[----:B------:R-:W-:Y:S02]  /*1a130*/  IMAD R23, R25, c[0x0][0x188], RZ ;  /* 0x0000620019177a24 */ /* 0x000fe400078e02ff */
[C---:B------:R-:W-:Y:S01]  /*1a140*/  IMAD R24, R26.reuse, 0x2, R24 ;  /* 0x000000021a187824 */ /* 0x040fe200078e0218 */
[----:B------:R-:W-:Y:S02]  /*1a150*/  IADD3 R8, P3, R21, R2, RZ ;  /* 0x0000000215087210 */ /* 0x000fe40007f7e0ff */
[----:B------:R-:W-:Y:S01]  /*1a160*/  LOP3.LUT R13, R13, 0xff, RZ, 0xc0, !PT ;  /* 0x000000ff0d0d7812 */ /* 0x000fe200078ec0ff */
[----:B------:R-:W-:Y:S01]  /*1a170*/  IMAD R23, R26, 0x2, R23 ;  /* 0x000000021a177824 */ /* 0x000fe200078e0217 */
[----:B---3--:R-:W-:Y:S02]  /*1a180*/  SHF.R.S32.HI R21, RZ, 0x8, R27 ;  /* 0x00000008ff157819 */ /* 0x008fe4000001141b */
[----:B------:R-:W-:Y:S01]  /*1a190*/  SHF.R.S32.HI R24, RZ, 0x1f, R24 ;  /* 0x0000001fff187819 */ /* 0x000fe20000011418 */
[----:B------:R-:W-:Y:S01]  /*1a1a0*/  STL.64 [R1+0x30], R16 ;  /* 0x0000301001007387 */ /* 0x000fe20000100a00 */
[----:B------:R1:W-:Y:S01]  /*1a1b0*/  STL.64 [R1+0x38], R18 ;  /* 0x0000381201007387 */ /* 0x0003e20000100a00 */
[----:B------:R-:W-:Y:S01]  /*1a1c0*/  SGXT R21, R21, 0x1 ;  /* 0x000000011515781a */ /* 0x000fe20000000200 */
[----:B------:R-:W-:Y:S01]  /*1a1d0*/  IMAD.SHL.U32 R13, R13, 0x4, RZ ;  /* 0x000000040d0d7824 */ /* 0x000fe200078e00ff */
[----:B------:R-:W-:Y:S01]  /*1a1e0*/  SHF.L.U64.HI R23, R23, 0x2, R24 ;  /* 0x0000000217177819 */ /* 0x000fe20000010218 */
[----:B-1----:R-:W3:Y:S01]  /*1a1f0*/  LDL.LU.64 R18, [R1+0x6c0] ;  /* 0x0006c00001127983 */ /* 0x002ee20000300a00 */
[----:B------:R-:W3:Y:S02]  /*1a200*/  LDL.LU.64 R16, [R1+0x6b8] ;  /* 0x0006b80001107983 */ /* 0x000ee40000300a00 */
[----:B------:R-:W3:Y:S01]  /*1a210*/  LDL R24, [R1+0x4c8] ;  /* 0x0004c80001187983 */ /* 0x000ee20000100800 */
[----:B------:R-:W-:-:S02]  /*1a220*/  LOP3.LUT R13, R13, 0x420, R21, 0x78, !PT ;  /* 0x000004200d0d7812 */ /* 0x000fc400078e7815 */
[----:B------:R-:W4:Y:S01]  /*1a230*/  LDL R21, [R1+0x494] ;  /* 0x0004940001157983 */ /* 0x000f220000100800 */
[----:B------:R-:W-:Y:S02]  /*1a240*/  SEL R9, RZ, 0x4, P0 ;  /* 0x00000004ff097807 */ /* 0x000fe40000000000 */
[----:B------:R-:W-:Y:S02]  /*1a250*/  SEL R0, R0, RZ, !P2 ;  /* 0x000000ff00007207 */ /* 0x000fe40005000000 */
[----:B------:R-:W-:Y:S02]  /*1a260*/  SEL R9, R9, RZ, !P2 ;  /* 0x000000ff09097207 */ /* 0x000fe40005000000 */
[----:B------:R-:W-:Y:S02]  /*1a270*/  ISETP.NE.U32.AND P0, PT, R0, RZ, PT ;  /* 0x000000ff0000720c */ /* 0x000fe40003f05070 */
[----:B------:R-:W-:Y:S02]  /*1a280*/  LOP3.LUT R13, R13, 0x40, RZ, 0x3c, !PT ;  /* 0x000000400d0d7812 */ /* 0x000fe400078e3cff */
[----:B------:R-:W-:Y:S01]  /*1a290*/  ISETP.NE.U32.AND P1, PT, R9, RZ, PT ;  /* 0x000000ff0900720c */ /* 0x000fe20003f25070 */
[----:B------:R-:W-:-:S02]  /*1a2a0*/  IMAD.X R9, R3, 0x1, R23, P3 ;  /* 0x0000000103097824 */ /* 0x000fc400018e0617 */
[----:B------:R-:W-:Y:S01]  /*1a2b0*/  IMAD.U32 R0, RZ, RZ, UR8 ;  /* 0x00000008ff007e24 */ /* 0x000fe2000f8e00ff */
[----:B------:R-:W-:Y:S01]  /*1a2c0*/  IADD3 R12, P3, R12, R2, RZ ;  /* 0x000000020c0c7210 */ /* 0x000fe20007f7e0ff */
[----:B------:R-:W4:Y:S02]  /*1a2d0*/  LDL R23, [R1+0x4c0] ;  /* 0x0004c00001177983 */ /* 0x000f240000100800 */
[----:B------:R-:W-:Y:S01]  /*1a2e0*/  IMAD R0, R0, 0x10000, R13 ;  /* 0x0001000000007824 */ /* 0x000fe200078e020d */
[----:B------:R-:W-:Y:S01]  /*1a2f0*/  SHF.R.U32.HI R27, RZ, 0x8, R27 ;  /* 0x00000008ff1b7819 */ /* 0x000fe2000001161b */
[----:B--2---:R-:W-:-:S03]  /*1a300*/  IMAD.X R13, R3, 0x1, R22, P3 ;  /* 0x00000001030d7824 */ /* 0x004fc600018e0616 */
[----:B------:R1:W-:Y:S04]  /*1a310*/  LDGSTS.E [R0+0x800], [R8.64], P0 ;  /* 0x0080000008007fae */ /* 0x0003e8000812184c */
[----:B------:R-:W2:Y:S01]  /*1a320*/  LDL R22, [R1+0x48c] ;  /* 0x00048c0001167983 */ /* 0x000ea20000100800 */
[----:B------:R-:W-:-:S03]  /*1a330*/  SGXT.U32 R27, R27, 0x1 ;  /* 0x000000011b1b781a */ /* 0x000fc60000000000 */
[----:B------:R3:W-:Y:S01]  /*1a340*/  LDGSTS.E [R0+0x1800], [R12.64], P1 ;  /* 0x018000000c007fae */ /* 0x0007e2000892184c */
[C---:B------:R-:W-:Y:S02]  /*1a350*/  LOP3.LUT R26, R27.reuse, 0xa, RZ, 0xfc, !PT ;  /* 0x0000000a1b1a7812 */ /* 0x040fe400078efcff */
[----:B------:R-:W-:Y:S02]  /*1a360*/  LOP3.LUT R25, R27, 0xe, RZ, 0xfc, !PT ;  /* 0x0000000e1b197812 */ /* 0x000fe400078efcff */
[----:B------:R-:W1:Y:S01]  /*1a370*/  S2R R27, SR_TID.X ;  /* 0x00000000001b7919 */ /* 0x000e620000002100 */
[----:B------:R-:W-:-:S04]  /*1a380*/  ISETP.GE.AND P0, PT, R26, UR7, PT ;  /* 0x000000071a007c0c */ /* 0x000fc8000bf06270 */
[----:B-1----:R-:W-:Y:S01]  /*1a390*/  SEL R8, RZ, 0x4, P0 ;  /* 0x00000004ff087807 */ /* 0x002fe20000000000 */
[----:B------:R-:W-:-:S03]  /*1a3a0*/  ISETP.GE.AND P0, PT, R25, UR7, PT ;  /* 0x0000000719007c0c */ /* 0x000fc6000bf06270 */
[----:B------:R-:W-:Y:S02]  /*1a3b0*/  SEL R8, R8, RZ, !P2 ;  /* 0x000000ff08087207 */ /* 0x000fe40005000000 */
[----:B------:R-:W-:Y:S02]  /*1a3c0*/  SEL R9, RZ, 0x4, P0 ;  /* 0x00000004ff097807 */ /* 0x000fe40000000000 */
[----:B------:R-:W-:Y:S02]  /*1a3d0*/  ISETP.NE.U32.AND P0, PT, R8, RZ, PT ;  /* 0x000000ff0800720c */ /* 0x000fe40003f05070 */
[----:B------:R-:W-:-:S04]  /*1a3e0*/  SEL R9, R9, RZ, !P2 ;  /* 0x000000ff09097207 */ /* 0x000fc80005000000 */
[----:B------:R-:W-:Y:S02]  /*1a3f0*/  ISETP.NE.U32.AND P1, PT, R9, RZ, PT ;  /* 0x000000ff0900720c */ /* 0x000fe40003f25070 */
[--C-:B------:R-:W-:Y:S01]  /*1a400*/  SHF.R.U32.HI R26, RZ, 0x8, R27.reuse ;  /* 0x00000008ff1a7819 */ /* 0x100fe2000001161b */
[----:B------:R-:W-:-:S03]  /*1a410*/  SHF.R.U32.HI R27, RZ, 0x8, R27 ;  /* 0x00000008ff1b7819 */ /* 0x000fc6000001161b */
[----:B------:R-:W-:Y:S02]  /*1a420*/  SGXT.U32 R26, R26, 0x1 ;  /* 0x000000011a1a781a */ /* 0x000fe40000000000 */
[----:B---3--:R-:W-:-:S05]  /*1a430*/  IADD3 R8, P3, R24, R2, RZ ;  /* 0x0000000218087210 */ /* 0x008fca0007f7e0ff */
[----:B----4-:R-:W-:Y:S01]  /*1a440*/  IMAD.X R9, R3, 0x1, R21, P3 ;  /* 0x0000000103097824 */ /* 0x010fe200018e0615 */
[----:B------:R-:W-:Y:S01]  /*1a450*/  LOP3.LUT R21, R26, 0x12, RZ, 0xfc, !PT ;  /* 0x000000121a157812 */ /* 0x000fe200078efcff */
[----:B------:R-:W-:Y:S02]  /*1a460*/  SGXT.U32 R26, R27, 0x1 ;  /* 0x000000011b1a781a */ /* 0x000fe40000000000 */
[----:B------:R-:W1:Y:S04]  /*1a470*/  S2R R27, SR_TID.X ;  /* 0x00000000001b7919 */ /* 0x000e680000002100 */
[----:B------:R3:W-:Y:S01]  /*1a480*/  LDGSTS.E [R0+0x2800], [R8.64], P0 ;  /* 0x0280000008007fae */ /* 0x0007e2000812184c */
[----:B------:R-:W-:Y:S01]  /*1a490*/  ISETP.GE.AND P0, PT, R21, UR7, PT ;  /* 0x0000000715007c0c */ /* 0x000fe2000bf06270 */
[----:B------:R-:W-:Y:S01]  /*1a4a0*/  LOP3.LUT R21, R26, 0x16, RZ, 0xfc, !PT ;  /* 0x000000161a157812 */ /* 0x000fe200078efcff */
[----:B------:R-:W-:-:S02]  /*1a4b0*/  IADD3 R12, P3, R23, R2, RZ ;  /* 0x00000002170c7210 */ /* 0x000fc40007f7e0ff */
[----:B---3--:R-:W-:Y:S01]  /*1a4c0*/  SEL R8, RZ, 0x4, P0 ;  /* 0x00000004ff087807 */ /* 0x008fe20000000000 */
[----:B------:R-:W-:Y:S01]  /*1a4d0*/  ISETP.GE.AND P0, PT, R21, UR7, PT ;  /* 0x0000000715007c0c */ /* 0x000fe2000bf06270 */
[----:B-1----:R-:W-:-:S04]  /*1a4e0*/  SHF.R.U32.HI R26, RZ, 0x8, R27 ;  /* 0x00000008ff1a7819 */ /* 0x002fc8000001161b */
[C---:B------:R-:W-:Y:S01]  /*1a4f0*/  SGXT.U32 R25, R26.reuse, 0x1 ;  /* 0x000000011a19781a */ /* 0x040fe20000000000 */
[----:B------:R-:W-:Y:S01]  /*1a500*/  SGXT.U32 R26, R26, 0x1 ;  /* 0x000000011a1a781a */ /* 0x000fe20000000000 */
[----:B------:R-:W-:Y:S02]  /*1a510*/  SEL R8, R8, RZ, !P2 ;  /* 0x000000ff08087207 */ /* 0x000fe40005000000 */
[----:B------:R-:W-:Y:S02]  /*1a520*/  LOP3.LUT R21, R25, 0x1a, RZ, 0xfc, !PT ;  /* 0x0000001a19157812 */ /* 0x000fe400078efcff */
[----:B------:R-:W-:Y:S02]  /*1a530*/  SHF.R.U32.HI R27, RZ, 0x8, R27 ;  /* 0x00000008ff1b7819 */ /* 0x000fe4000001161b */
[----:B------:R-:W-:Y:S02]  /*1a540*/  SEL R9, RZ, 0x4, P0 ;  /* 0x00000004ff097807 */ /* 0x000fe40000000000 */
[----:B------:R-:W-:Y:S01]  /*1a550*/  ISETP.GE.AND P0, PT, R21, UR7, PT ;  /* 0x0000000715007c0c */ /* 0x000fe2000bf06270 */
[----:B------:R-:W-:Y:S01]  /*1a560*/  LOP3.LUT R21, R26, 0x1e, RZ, 0xfc, !PT ;  /* 0x0000001e1a157812 */ /* 0x000fe200078efcff */
[----:B------:R-:W-:Y:S01]  /*1a570*/  SGXT.U32 R27, R27, 0x1 ;  /* 0x000000011b1b781a */ /* 0x000fe20000000000 */
[----:B------:R-:W-:-:S02]  /*1a580*/  IMAD.MOV.U32 R26, RZ, RZ, R29 ;  /* 0x000000ffff1a7224 */ /* 0x000fc400078e001d */
[----:B------:R-:W3:Y:S01]  /*1a590*/  LDL.LU R29, [R1+0x6b0] ;  /* 0x0006b000011d7983 */ /* 0x000ee20000300800 */
[----:B--2---:R-:W-:Y:S01]  /*1a5a0*/  IMAD.X R13, R3, 0x1, R22, P3 ;  /* 0x00000001030d7824 */ /* 0x004fe200018e0616 */
[----:B------:R-:W-:Y:S01]  /*1a5b0*/  ISETP.NE.U32.AND P3, PT, R8, RZ, PT ;  /* 0x000000ff0800720c */ /* 0x000fe20003f65070 */
[----:B------:R-:W-:Y:S01]  /*1a5c0*/  SEL R8, R9, RZ, !P2 ;  /* 0x000000ff09087207 */ /* 0x000fe20005000000 */
[----:B------:R-:W-:Y:S01]  /*1a5d0*/  SEL R9, RZ, 0x4, P0 ;  /* 0x00000004ff097807 */ /* 0x000fe20000000000 */
[----:B------:R-:W-:Y:S01]  /*1a5e0*/  ISETP.GE.AND P0, PT, R21, UR7, PT ;  /* 0x0000000715007c0c */ /* 0x000fe2000bf06270 */
[----:B------:R-:W-:Y:S01]  /*1a5f0*/  LOP3.LUT R21, R27, 0x22, RZ, 0xfc, !PT ;  /* 0x000000221b157812 */ /* 0x000fe200078efcff */
[----:B------:R-:W-:Y:S01]  /*1a600*/  IMAD.MOV.U32 R27, RZ, RZ, R20 ;  /* 0x000000ffff1b7224 */ /* 0x000fe200078e0014 */
[----:B------:R1:W-:Y:S04]  /*1a610*/  LDGSTS.E [R0+0x3800], [R12.64], P1 ;  /* 0x038000000c007fae */ /* 0x0003e8000892184c */
[----:B------:R2:W-:Y:S01]  /*1a620*/  STL.64 [R1+0x680], R26 ;  /* 0x0006801a01007387 */ /* 0x0005e20000100a00 */
[----:B------:R-:W-:Y:S01]  /*1a630*/  ISETP.NE.U32.AND P1, PT, R8, RZ, PT ;  /* 0x000000ff0800720c */ /* 0x000fe20003f25070 */
[----:B------:R-:W-:Y:S01]  /*1a640*/  SEL R8, R9, RZ, !P2 ;  /* 0x000000ff09087207 */ /* 0x000fe20005000000 */
[----:B------:R-:W-:Y:S01]  /*1a650*/  SEL R9, RZ, 0x4, P0 ;  /* 0x00000004ff097807 */ /* 0x000fe20000000000 */
[----:B------:R-:W-:-:S02]  /*1a660*/  ISETP.GE.AND P0, PT, R21, UR7, PT ;  /* 0x0000000715007c0c */ /* 0x000fc4000bf06270 */
[----:B--2---:R-:W-:Y:S02]  /*1a670*/  IMAD.MOV.U32 R26, RZ, RZ, R19 ;  /* 0x000000ffff1a7224 */ /* 0x004fe400078e0013 */
[----:B------:R-:W-:-:S05]  /*1a680*/  IMAD.MOV.U32 R27, RZ, RZ, R18 ;  /* 0x000000ffff1b7224 */ /* 0x000fca00078e0012 */
[----:B------:R2:W-:Y:S01]  /*1a690*/  STL.64 [R1+0x698], R26 ;  /* 0x0006981a01007387 */ /* 0x0005e20000100a00 */
[----:B------:R-:W4:Y:S02]  /*1a6a0*/  LDL.LU R20, [R1+0x220] ;  /* 0x0002200001147983 */ /* 0x000f240000300800 */
[----:B------:R-:W4:Y:S02]  /*1a6b0*/  LDL.LU R21, [R1+0x224] ;  /* 0x0002240001157983 */ /* 0x000f240000300800 */
[----:B------:R-:W3:Y:S01]  /*1a6c0*/  LDL.LU R22, [R1+0x228] ;  /* 0x0002280001167983 */ /* 0x000ee20000300800 */
[----:B------:R-:W3:Y:S01]  /*1a6d0*/  LDL.LU R23, [R1+0x22c] ;  /* 0x00022c0001177983 */ /* 0x000ee20000300800 */
[----:B------:R-:W4:Y:S02]  /*1a6e0*/  LDL R18, [R1+0x484] ;  /* 0x0004840001127983 */ /* 0x000f240000100800 */
[----:B--2---:R-:W-:Y:S02]  /*1a6f0*/  IMAD.MOV.U32 R27, RZ, RZ, R16 ;  /* 0x000000ffff1b7224 */ /* 0x004fe400078e0010 */
[----:B------:R-:W2:Y:S04]  /*1a700*/  LDL R16, [R1+0x4b8] ;  /* 0x0004b80001107983 */ /* 0x000ea80000100800 */
[----:B---3--:R-:W-:Y:S01]  /*1a710*/  STL.64 [R1+0x690], R22 ;  /* 0x0006901601007387 */ /* 0x008fe20000100a00 */
[----:B----4-:R3:W-:Y:S03]  /*1a720*/  STL.64 [R1+0x688], R20 ;  /* 0x0006881401007387 */ /* 0x0107e60000100a00 */
[----:B---3--:R-:W3:Y:S01]  /*1a730*/  LDL.LU R20, [R1+0x240] ;  /* 0x0002400001147983 */ /* 0x008ee20000300800 */
[----:B------:R-:W3:Y:S02]  /*1a740*/  LDL.LU R21, [R1+0x244] ;  /* 0x0002440001157983 */ /* 0x000ee40000300800 */
[----:B------:R-:W4:Y:S02]  /*1a750*/  LDL.LU R22, [R1+0x248] ;  /* 0x0002480001167983 */ /* 0x000f240000300800 */
[----:B------:R-:W4:Y:S01]  /*1a760*/  LDL.LU R23, [R1+0x24c] ;  /* 0x00024c0001177983 */ /* 0x000f220000300800 */
[----:B-1----:R-:W2:Y:S01]  /*1a770*/  LDL R13, [R1+0x4b0] ;  /* 0x0004b000010d7983 */ /* 0x002ea20000100800 */
[----:B------:R-:W-:-:S03]  /*1a780*/  IMAD.MOV.U32 R26, RZ, RZ, R17 ;  /* 0x000000ffff1a7224 */ /* 0x000fc600078e0011 */
[----:B----4-:R-:W-:Y:S01]  /*1a790*/  STL.64 [R1+0x6a8], R22 ;  /* 0x0006a81601007387 */ /* 0x010fe20000100a00 */
[----:B---3--:R1:W-:Y:S03]  /*1a7a0*/  STL.64 [R1+0x6a0], R20 ;  /* 0x0006a01401007387 */ /* 0x0083e60000100a00 */
[----:B-1----:R-:W3:Y:S01]  /*1a7b0*/  LDL.LU R20, [R1+0x260] ;  /* 0x0002600001147983 */ /* 0x002ee20000300800 */
[----:B------:R-:W3:Y:S02]  /*1a7c0*/  LDL.LU R21, [R1+0x264] ;  /* 0x0002640001157983 */ /* 0x000ee40000300800 */
[----:B------:R-:W3:Y:S02]  /*1a7d0*/  LDL.LU R22, [R1+0x268] ;  /* 0x0002680001167983 */ /* 0x000ee40000300800 */
[----:B------:R-:W3:Y:S01]  /*1a7e0*/  LDL.LU R23, [R1+0x26c] ;  /* 0x00026c0001177983 */ /* 0x000ee20000300800 */
[----:B------:R-:W4:Y:S01]  /*1a7f0*/  LDL R17, [R1+0x47c] ;  /* 0x00047c0001117983 */ /* 0x000f220000100800 */
[C---:B---3--:R-:W-:Y:S03]  /*1a800*/  HMMA.1688.F32.TF32 R24, R4.reuse, R26, R20 ;  /* 0x0000001a0418723c */ /* 0x048fe60000081014 */
[----:B------:R-:W3:Y:S01]  /*1a810*/  LDL.LU.64 R22, [R1+0x6a8] ;  /* 0x0006a80001167983 */ /* 0x000ee20000300a00 */
[----:B------:R-:W3:Y:S11]  /*1a820*/  LDL.LU.64 R20, [R1+0x6a0] ;  /* 0x0006a00001147983 */ /* 0x000ef60000300a00 */
[----:B------:R-:W-:Y:S08]  /*1a830*/  @!UPT UIADD3 URZ, URZ, URZ, URZ ;  /* 0x0000003f3f3ff290 */ /* 0x000ff0000fffe03f */
[----:B------:R-:W-:Y:S01]  /*1a840*/  STL.64 [R1+0x20], R24 ;  /* 0x0000201801007387 */ /* 0x000fe20000100a00 */
[----:B------:R1:W-:Y:S03]  /*1a850*/  STL.64 [R1+0x28], R26 ;  /* 0x0000281a01007387 */ /* 0x0003e60000100a00 */
[----:B-1----:R-:W3:Y:S02]  /*1a860*/  LDL.LU.64 R26, [R1+0x698] ;  /* 0x00069800011a7983 */ /* 0x002ee40000300a00 */
[C---:B---3--:R-:W-:Y:S02]  /*1a870*/  HMMA.1688.F32.TF32 R24, R4.reuse, R26, R20 ;  /* 0x0000001a0418723c */ /* 0x048fe40000081014 */
[----:B------:R-:W3:Y:S01]  /*1a880*/  LDL.LU.64 R22, [R1+0x690] ;  /* 0x0006900001167983 */ /* 0x000ee20000300a00 */
[----:B------:R-:W3:Y:S11]  /*1a890*/  LDL.LU.64 R20, [R1+0x688] ;  /* 0x0006880001147983 */ /* 0x000ef60000300a00 */
[----:B------:R-:W-:Y:S09]  /*1a8a0*/  @!UPT UIADD3 URZ, URZ, URZ, URZ ;  /* 0x0000003f3f3ff290 */ /* 0x000ff2000fffe03f */
[----:B------:R-:W-:Y:S01]  /*1a8b0*/  STL.64 [R1+0x10], R24 ;  /* 0x0000101801007387 */ /* 0x000fe20000100a00 */
[----:B------:R1:W-:Y:S03]  /*1a8c0*/  STL.64 [R1+0x18], R26 ;  /* 0x0000181a01007387 */ /* 0x0003e60000100a00 */
[----:B-1----:R-:W3:Y:S02]  /*1a8d0*/  LDL.LU.64 R26, [R1+0x680] ;  /* 0x00068000011a7983 */ /* 0x002ee40000300a00 */
[----:B---3--:R-:W-:Y:S02]  /*1a8e0*/  HMMA.1688.F32.TF32 R24, R4, R26, R20 ;  /* 0x0000001a0418723c */ /* 0x008fe40000081014 */
[----:B------:R-:W3:Y:S01]  /*1a8f0*/  LDL.LU.64 R22, [R1+0x678] ;  /* 0x0006780001167983 */ /* 0x000ee20000300a00 */
[----:B------:R-:W2:Y:S11]  /*1a900*/  LDL.LU R21, [R1+0x674] ;  /* 0x0006740001157983 */ /* 0x000eb60000300800 */
[----:B------:R-:W-:Y:S09]  /*1a910*/  @!UPT UIADD3 URZ, URZ, URZ, URZ ;  /* 0x0000003f3f3ff290 */ /* 0x000ff2000fffe03f */
[----:B------:R1:W-:Y:S01]  /*1a920*/  STL.64 [R1+0x80], R24 ;  /* 0x0000801801007387 */ /* 0x0003e20000100a00 */
[----:B------:R4:W-:Y:S03]  /*1a930*/  STL.64 [R1+0x88], R26 ;  /* 0x0000881a01007387 */ /* 0x0009e60000100a00 */
[----:B-1----:R-:W2:Y:S01]  /*1a940*/  LDL.LU R24, [R1+0x1e0] ;  /* 0x0001e00001187983 */ /* 0x002ea20000300800 */
[----:B------:R-:W2:Y:S02]  /*1a950*/  LDL.LU R25, [R1+0x1e4] ;  /* 0x0001e40001197983 */ /* 0x000ea40000300800 */
[----:B----4-:R-:W4:Y:S02]  /*1a960*/  LDL.LU R26, [R1+0x1e8] ;  /* 0x0001e800011a7983 */ /* 0x010f240000300800 */
[----:B------:R-:W4:Y:S02]  /*1a970*/  LDL.LU R27, [R1+0x1ec] ;  /* 0x0001ec00011b7983 */ /* 0x000f240000300800 */
[----:B----4-:R-:W-:Y:S01]  /*1a980*/  STL.64 [R1+0x668], R26 ;  /* 0x0006681a01007387 */ /* 0x010fe20000100a00 */
[----:B--2---:R1:W-:Y:S03]  /*1a990*/  STL.64 [R1+0x660], R24 ;  /* 0x0006601801007387 */ /* 0x0043e60000100a00 */
[----:B-1----:R-:W2:Y:S01]  /*1a9a0*/  LDL.LU R24, [R1+0x200] ;  /* 0x0002000001187983 */ /* 0x002ea20000300800 */
[----:B------:R-:W2:Y:S02]  /*1a9b0*/  LDL.LU R25, [R1+0x204] ;  /* 0x0002040001197983 */ /* 0x000ea40000300800 */
[----:B------:R-:W2:Y:S02]  /*1a9c0*/  LDL.LU R26, [R1+0x208] ;  /* 0x00020800011a7983 */ /* 0x000ea40000300800 */
[----:B------:R-:W-:-:S02]  /*1a9d0*/  IMAD.MOV.U32 R27, RZ, RZ, R29 ;  /* 0x000000ffff1b7224 */ /* 0x000fc400078e001d */
[----:B------:R-:W4:Y:S04]  /*1a9e0*/  LDL.LU R29, [R1+0x670] ;  /* 0x00067000011d7983 */ /* 0x000f280000300800 */
[----:B------:R-:W1:Y:S01]  /*1a9f0*/  S2R R19, SR_TID.X ;  /* 0x0000000000137919 */ /* 0x000e620000002100 */
[----:B------:R-:W-:Y:S02]  /*1aa00*/  ISETP.NE.U32.AND P6, PT, R8, RZ, PT ;  /* 0x000000ff0800720c */ /* 0x000fe40003fc5070 */
[----:B------:R-:W-:Y:S01]  /*1aa10*/  SEL R12, RZ, 0x4, P0 ;  /* 0x00000004ff0c7807 */ /* 0x000fe20000000000 */
[----:B------:R-:W-:Y:S01]  /*1aa20*/  IADD3 R8, P0, R16, R2, RZ ;  /* 0x0000000210087210 */ /* 0x000fe20007f1e0ff */
[----:B-1----:R-:W-:-:S04]  /*1aa30*/  SHF.R.U32.HI R19, RZ, 0x8, R19 ;  /* 0x00000008ff137819 */ /* 0x002fc80000011613 */
[----:B------:R-:W-:Y:S02]  /*1aa40*/  SGXT.U32 R16, R19, 0x1 ;  /* 0x000000011310781a */ /* 0x000fe40000000000 */
[----:B------:R-:W1:Y:S01]  /*1aa50*/  S2R R19, SR_TID.X ;  /* 0x0000000000137919 */ /* 0x000e620000002100 */
[----:B------:R-:W-:-:S04]  /*1aa60*/  SEL R9, R9, RZ, !P2 ;  /* 0x000000ff09097207 */ /* 0x000fc80005000000 */
[----:B------:R-:W-:Y:S01]  /*1aa70*/  ISETP.NE.U32.AND P4, PT, R9, RZ, PT ;  /* 0x000000ff0900720c */ /* 0x000fe20003f85070 */
[----:B------:R-:W-:Y:S01]  /*1aa80*/  IMAD.X R9, R3, 0x1, R18, P0 ;  /* 0x0000000103097824 */ /* 0x000fe200000e0612 */
[C---:B------:R-:W-:Y:S01]  /*1aa90*/  LOP3.LUT R18, R16.reuse, 0x26, RZ, 0xfc, !PT ;  /* 0x0000002610127812 */ /* 0x040fe200078efcff */
[----:B------:R-:W-:-:S03]  /*1aaa0*/  LOP3.LUT R16, R16, 0x2a, RZ, 0xfc, !PT ;  /* 0x0000002a10107812 */ /* 0x000fc600078efcff */
[----:B------:R1:W-:Y:S01]  /*1aab0*/  LDGSTS.E [R0+0x4800], [R8.64], P3 ;  /* 0x0480000008007fae */ /* 0x0003e2000992184c */
[----:B------:R-:W-:Y:S02]  /*1aac0*/  ISETP.GE.AND P3, PT, R16, UR7, PT ;  /* 0x0000000710007c0c */ /* 0x000fe4000bf66270 */
[----:B-1----:R-:W-:-:S04]  /*1aad0*/  SHF.R.U32.HI R19, RZ, 0x8, R19 ;  /* 0x00000008ff137819 */ /* 0x002fc80000011613 */
[----:B------:R-:W-:-:S04]  /*1aae0*/  SGXT.U32 R19, R19, 0x1 ;  /* 0x000000011313781a */ /* 0x000fc80000000000 */
[----:B------:R-:W-:Y:S02]  /*1aaf0*/  LOP3.LUT R16, R19, 0x2e, RZ, 0xfc, !PT ;  /* 0x0000002e13107812 */ /* 0x000fe400078efcff */
[----:B------:R-:W1:Y:S01]  /*1ab00*/  S2R R19, SR_TID.X ;  /* 0x0000000000137919 */ /* 0x000e620000002100 */
[----:B------:R-:W-:Y:S02]  /*1ab10*/  SEL R12, R12, RZ, !P2 ;  /* 0x000000ff0c0c7207 */ /* 0x000fe40005000000 */
[----:B------:R-:W-:Y:S02]  /*1ab20*/  ISETP.GE.AND P0, PT, R18, UR7, PT ;  /* 0x0000000712007c0c */ /* 0x000fe4000bf06270 */
[----:B------:R-:W-:Y:S02]  /*1ab30*/  ISETP.NE.U32.AND P5, PT, R12, RZ, PT ;  /* 0x000000ff0c00720c */ /* 0x000fe40003fa5070 */
[----:B------:R-:W-:Y:S01]  /*1ab40*/  SEL R12, RZ, 0x4, P0 ;  /* 0x00000004ff0c7807 */ /* 0x000fe20000000000 */
[----:B------:R-:W-:Y:S01]  /*1ab50*/  IADD3 R8, P0, R13, R2, RZ ;  /* 0x000000020d087210 */ /* 0x000fe20007f1e0ff */
[----:B------:R-:W-:-:S02]  /*1ab60*/  SEL R13, RZ, 0x4, P3 ;  /* 0x00000004ff0d7807 */ /* 0x000fc40001800000 */
[----:B------:R-:W-:Y:S02]  /*1ab70*/  SEL R12, R12, RZ, !P2 ;  /* 0x000000ff0c0c7207 */ /* 0x000fe40005000000 */
[----:B------:R-:W-:Y:S01]  /*1ab80*/  IMAD.X R9, R3, 0x1, R17, P0 ;  /* 0x0000000103097824 */ /* 0x000fe200000e0611 */
[----:B------:R-:W-:Y:S02]  /*1ab90*/  ISETP.GE.AND P0, PT, R16, UR7, PT ;  /* 0x0000000710007c0c */ /* 0x000fe4000bf06270 */
[--C-:B-1----:R-:W-:Y:S01]  /*1aba0*/  SHF.R.U32.HI R18, RZ, 0x8, R19.reuse ;  /* 0x00000008ff127819 */ /* 0x102fe20000011613 */
[----:B------:R-:W-:Y:S01]  /*1abb0*/  SHF.R.U32.HI R19, RZ, 0x8, R19 ;  /* 0x00000008ff137819 */ /* 0x000fe20000011613 */
[----:B------:R-:W-:Y:S01]  /*1abc0*/  ISETP.NE.U32.AND P3, PT, R12, RZ, PT ;  /* 0x000000ff0c00720c */ /* 0x000fe20003f65070 */
[----:B------:R1:W-:Y:S01]  /*1abd0*/  LDGSTS.E [R0+0x5800], [R8.64], P1 ;  /* 0x0580000008007fae */ /* 0x0003e2000892184c */
[----:B------:R-:W-:-:S04]  /*1abe0*/  SGXT.U32 R18, R18, 0x1 ;  /* 0x000000011212781a */ /* 0x000fc80000000000 */
[----:B------:R-:W-:Y:S01]  /*1abf0*/  LOP3.LUT R16, R18, 0x1a, RZ, 0xfc, !PT ;  /* 0x0000001a12107812 */ /* 0x000fe200078efcff */
[----:B------:R-:W-:Y:S01]  /*1ac00*/  SGXT.U32 R18, R19, 0x1 ;  /* 0x000000011312781a */ /* 0x000fe20000000000 */
[----:B------:R-:W-:Y:S01]  /*1ac10*/  SEL R12, R13, RZ, !P2 ;  /* 0x000000ff0d0c7207 */ /* 0x000fe20005000000 */
[----:B------:R-:W-:Y:S02]  /*1ac20*/  SEL R13, RZ, 0x4, P0 ;  /* 0x00000004ff0d7807 */ /* 0x000fe40000000000 */
[----:B------:R-:W-:Y:S02]  /*1ac30*/  LOP3.LUT R19, R18, 0x1e, RZ, 0xfc, !PT ;  /* 0x0000001e12137812 */ /* 0x000fe400078efcff */
[----:B------:R-:W-:Y:S01]  /*1ac40*/  ISETP.NE.U32.AND P0, PT, R12, RZ, PT ;  /* 0x000000ff0c00720c */ /* 0x000fe20003f05070 */
[----:B------:R-:W-:Y:S02]  /*1ac50*/  SEL R12, R13, RZ, !P2 ;  /* 0x000000ff0d0c7207 */ /* 0x000fe40005000000 */
[----:B------:R-:W-:-:S02]  /*1ac60*/  IMAD R19, R19, c[0x0][0x188], RZ ;  /* 0x0000620013137a24 */ /* 0x000fc400078e02ff */
[----:B------:R-:W-:Y:S02]  /*1ac70*/  ISETP.NE.U32.AND P1, PT, R12, RZ, PT ;  /* 0x000000ff0c00720c */ /* 0x000fe40003f25070 */
[----:B------:R-:W-:Y:S02]  /*1ac80*/  IMAD.WIDE R12, R19, 0x4, R2 ;  /* 0x00000004130c7825 */ /* 0x000fe400078e0202 */
[----:B------:R-:W1:Y:S01]  /*1ac90*/  S2R R19, SR_TID.X ;  /* 0x0000000000137919 */ /* 0x000e620000002100 */
[----:B--2---:R-:W-:Y:S11]  /*1aca0*/  HMMA.1688.F32.TF32 R24, R4, R10, R24 ;  /* 0x0000000a0418723c */ /* 0x004ff60000081018 */
[----:B------:R-:W-:Y:S11]  /*1acb0*/  @!UPT UIADD3 URZ, URZ, URZ, URZ ;  /* 0x0000003f3f3ff290 */ /* 0x000ff6000fffe03f */
[----:B------:R-:W-:Y:S01]  /*1acc0*/  @!UPT UIADD3 URZ, URZ, URZ, URZ ;  /* 0x0000003f3f3ff290 */ /* 0x000fe2000fffe03f */
[----:B------:R-:W-:Y:S01]  /*1acd0*/  STL.64 [R1+0x70], R24 ;  /* 0x0000701801007387 */ /* 0x000fe20000100a00 */
[----:B------:R2:W-:Y:S03]  /*1ace0*/  STL.64 [R1+0x78], R26 ;  /* 0x0000781a01007387 */ /* 0x0005e60000100a00 */
[----:B--2---:R-:W2:Y:S01]  /*1acf0*/  LDL.LU.64 R26, [R1+0x668] ;  /* 0x00066800011a7983 */ /* 0x004ea20000300a00 */
[----:B------:R-:W2:Y:S01]  /*1ad00*/  LDL.LU.64 R24, [R1+0x660] ;  /* 0x0006600001187983 */ /* 0x000ea20000300a00 */
[----:B------:R-:W-:-:S05]  /*1ad10*/  LOP3.LUT R18, R18, 0x22, RZ, 0xfc, !PT ;  /* 0x0000002212127812 */ /* 0x000fca00078efcff */
[----:B------:R-:W-:-:S04]  /*1ad20*/  IMAD R18, R18, c[0x0][0x188], RZ ;  /* 0x0000620012127a24 */ /* 0x000fc800078e02ff */
[----:B-1----:R-:W-:Y:S01]  /*1ad30*/  IMAD.WIDE R8, R18, 0x4, R2 ;  /* 0x0000000412087825 */ /* 0x002fe200078e0202 */
[----:B------:R-:W-:-:S04]  /*1ad40*/  SHF.R.U32.HI R18, RZ, 0x8, R19 ;  /* 0x00000008ff127819 */ /* 0x000fc80000011613 */
[----:B------:R-:W-:-:S04]  /*1ad50*/  SGXT.U32 R18, R18, 0x1 ;  /* 0x000000011212781a */ /* 0x000fc80000000000 */
[----:B------:R-:W-:Y:S02]  /*1ad60*/  LOP3.LUT R20, R18, 0x32, RZ, 0xfc, !PT ;  /* 0x0000003212147812 */ /* 0x000fe400078efcff */
[----:B------:R-:W1:Y:S01]  /*1ad70*/  S2R R18, SR_TID.X ;  /* 0x0000000000127919 */ /* 0x000e620000002100 */
[----:B------:R-:W-:-:S04]  /*1ad80*/  IMAD R16, R16, c[0x0][0x188], RZ ;  /* 0x0000620010107a24 */ /* 0x000fc800078e02ff */
[----:B------:R-:W-:-:S05]  /*1ad90*/  IMAD.WIDE R16, R16, 0x4, R2 ;  /* 0x0000000410107825 */ /* 0x000fca00078e0202 */
[----:B------:R1:W-:Y:S01]  /*1ada0*/  LDGSTS.E [R0+0x6800], [R16.64], P6 ;  /* 0x0680000010007fae */ /* 0x0003e2000b12184c */
[----:B------:R-:W-:Y:S01]  /*1adb0*/  ISETP.GE.AND P6, PT, R20, UR7, PT ;  /* 0x0000000714007c0c */ /* 0x000fe2000bfc6270 */
[----:B------:R1:W-:Y:S02]  /*1adc0*/  LDGSTS.E [R0+0x7800], [R12.64], P4 ;  /* 0x078000000c007fae */ /* 0x0003e4000a12184c */
[----:B------:R3:W-:Y:S01]  /*1add0*/  LDGSTS.E [R0+0x8800], [R8.64], P5 ;  /* 0x0880000008007fae */ /* 0x0007e2000a92184c */
[----:B-1----:R-:W-:-:S04]  /*1ade0*/  SHF.R.U32.HI R20, RZ, 0x8, R18 ;  /* 0x00000008ff147819 */ /* 0x002fc80000011612 */
[----:B------:R-:W-:-:S04]  /*1adf0*/  SGXT.U32 R20, R20, 0x1 ;  /* 0x000000011414781a */ /* 0x000fc80000000000 */
[----:B------:R-:W-:-:S04]  /*1ae00*/  LOP3.LUT R20, R20, 0x3a, RZ, 0xfc, !PT ;  /* 0x0000003a14147812 */ /* 0x000fc800078efcff */
[----:B------:R-:W-:Y:S02]  /*1ae10*/  ISETP.GE.AND P5, PT, R20, UR7, PT ;  /* 0x0000000714007c0c */ /* 0x000fe4000bfa6270 */
[----:B------:R-:W1:Y:S02]  /*1ae20*/  S2R R20, SR_TID.X ;  /* 0x0000000000147919 */ /* 0x000e640000002100 */
[----:B-1----:R-:W-:-:S04]  /*1ae30*/  SHF.R.U32.HI R20, RZ, 0x8, R20 ;  /* 0x00000008ff147819 */ /* 0x002fc80000011614 */
[----:B------:R-:W-:-:S04]  /*1ae40*/  SGXT.U32 R20, R20, 0x1 ;  /* 0x000000011414781a */ /* 0x000fc80000000000 */
[----:B------:R-:W-:Y:S02]  /*1ae50*/  LOP3.LUT R17, R20, 0x26, RZ, 0xfc, !PT ;  /* 0x0000002614117812 */ /* 0x000fe400078efcff */
[----:B------:R-:W1:Y:S01]  /*1ae60*/  S2R R20, SR_TID.X ;  /* 0x0000000000147919 */ /* 0x000e620000002100 */
[----:B------:R-:W-:-:S04]  /*1ae70*/  SHF.R.U32.HI R18, RZ, 0x8, R18 ;  /* 0x00000008ff127819 */ /* 0x000fc80000011612 */
[----:B------:R-:W-:Y:S02]  /*1ae80*/  SGXT.U32 R18, R18, 0x1 ;  /* 0x000000011212781a */ /* 0x000fe40000000000 */
[----:B------:R-:W-:Y:S02]  /*1ae90*/  SHF.R.U32.HI R19, RZ, 0x8, R19 ;  /* 0x00000008ff137819 */ /* 0x000fe40000011613 */
[----:B------:R-:W-:Y:S02]  /*1aea0*/  LOP3.LUT R28, R18, 0x3e, RZ, 0xfc, !PT ;  /* 0x0000003e121c7812 */ /* 0x000fe400078efcff */
[----:B---3--:R-:W-:Y:S02]  /*1aeb0*/  SEL R9, RZ, 0x4, P6 ;  /* 0x00000004ff097807 */ /* 0x008fe40003000000 */
[----:B------:R-:W-:Y:S02]  /*1aec0*/  ISETP.GE.AND P6, PT, R28, UR7, PT ;  /* 0x000000071c007c0c */ /* 0x000fe4000bfc6270 */
[----:B------:R-:W-:-:S02]  /*1aed0*/  SGXT.U32 R19, R19, 0x1 ;  /* 0x000000011313781a */ /* 0x000fc40000000000 */
[----:B-1----:R-:W-:-:S04]  /*1aee0*/  SHF.R.U32.HI R20, RZ, 0x8, R20 ;  /* 0x00000008ff147819 */ /* 0x002fc80000011614 */
[----:B------:R-:W-:Y:S02]  /*1aef0*/  SGXT.U32 R28, R20, 0x1 ;  /* 0x00000001141c781a */ /* 0x000fe40000000000 */
[----:B------:R-:W1:Y:S01]  /*1af00*/  S2R R20, SR_TID.X ;  /* 0x0000000000147919 */ /* 0x000e620000002100 */
[----:B------:R-:W-:-:S04]  /*1af10*/  LOP3.LUT R19, R19, 0x36, RZ, 0xfc, !PT ;  /* 0x0000003613137812 */ /* 0x000fc800078efcff */
[----:B------:R-:W-:Y:S02]  /*1af20*/  ISETP.GE.AND P4, PT, R19, UR7, PT ;  /* 0x0000000713007c0c */ /* 0x000fe4000bf86270 */
[----:B------:R-:W3:Y:S02]  /*1af30*/  S2R R19, SR_TID.X ;  /* 0x0000000000137919 */ /* 0x000ee40000002100 */
[----:B------:R-:W-:Y:S02]  /*1af40*/  SEL R8, RZ, 0x4, P4 ;  /* 0x00000004ff087807 */ /* 0x000fe40002000000 */
[----:B------:R-:W-:Y:S01]  /*1af50*/  SEL R9, R9, RZ, !P2 ;  /* 0x000000ff09097207 */ /* 0x000fe20005000000 */
[----:B------:R-:W-:Y:S01]  /*1af60*/  IMAD R17, R17, c[0x0][0x188], RZ ;  /* 0x0000620011117a24 */ /* 0x000fe200078e02ff */
[----:B------:R-:W-:Y:S02]  /*1af70*/  SEL R8, R8, RZ, !P2 ;  /* 0x000000ff08087207 */ /* 0x000fe40005000000 */
[----:B------:R-:W-:-:S02]  /*1af80*/  SEL R12, RZ, 0x4, P5 ;  /* 0x00000004ff0c7807 */ /* 0x000fc40002800000 */
[----:B------:R-:W-:Y:S01]  /*1af90*/  SEL R13, RZ, 0x4, P6 ;  /* 0x00000004ff0d7807 */ /* 0x000fe20003000000 */
[----:B------:R-:W-:Y:S01]  /*1afa0*/  ISETP.NE.U32.AND P5, PT, R9, RZ, PT ;  /* 0x000000ff0900720c */ /* 0x000fe20003fa5070 */
[----:B------:R-:W-:Y:S01]  /*1afb0*/  ISETP.NE.U32.AND P6, PT, R8, RZ, PT ;  /* 0x000000ff0800720c */ /* 0x000fe20003fc5070 */
[----:B------:R-:W-:Y:S01]  /*1afc0*/  IMAD.WIDE R8, R17, 0x4, R2 ;  /* 0x0000000411087825 */ /* 0x000fe200078e0202 */
[----:B------:R-:W-:Y:S02]  /*1afd0*/  LOP3.LUT R17, R28, 0x2a, RZ, 0xfc, !PT ;  /* 0x0000002a1c117812 */ /* 0x000fe400078efcff */
[----:B------:R-:W-:Y:S02]  /*1afe0*/  SHF.R.U32.HI R21, RZ, 0x8, R21 ;  /* 0x00000008ff157819 */ /* 0x000fe40000011615 */
[----:B------:R4:W-:Y:S01]  /*1aff0*/  LDGSTS.E [R0+0x9800], [R8.64], P3 ;  /* 0x0980000008007fae */ /* 0x0009e2000992184c */
[----:B-1----:R-:W-:-:S04]  /*1b000*/  SHF.R.U32.HI R20, RZ, 0x8, R20 ;  /* 0x00000008ff147819 */ /* 0x002fc80000011614 */
[----:B------:R-:W-:Y:S01]  /*1b010*/  SGXT.U32 R20, R20, 0x1 ;  /* 0x000000011414781a */ /* 0x000fe20000000000 */
[----:B------:R-:W-:Y:S01]  /*1b020*/  IMAD R17, R17, c[0x0][0x188], RZ ;  /* 0x0000620011117a24 */ /* 0x000fe200078e02ff */
[----:B---3--:R-:W-:Y:S02]  /*1b030*/  LOP3.LUT R18, R19, 0x3f, RZ, 0xc0, !PT ;  /* 0x0000003f13127812 */ /* 0x008fe400078ec0ff */
[----:B------:R-:W-:Y:S01]  /*1b040*/  SGXT.U32 R21, R21, 0x1 ;  /* 0x000000011515781a */ /* 0x000fe20000000000 */
[----:B----4-:R-:W-:Y:S01]  /*1b050*/  IMAD.WIDE R8, R17, 0x4, R2 ;  /* 0x0000000411087825 */ /* 0x010fe200078e0202 */
[----:B------:R-:W-:Y:S01]  /*1b060*/  ISETP.GE.AND P4, PT, R18, UR7, PT ;  /* 0x0000000712007c0c */ /* 0x000fe2000bf86270 */
[----:B------:R-:W3:Y:S01]  /*1b070*/  LDL.LU R17, [R1+0x45c] ;  /* 0x00045c0001117983 */ /* 0x000ee20000300800 */
[----:B------:R-:W-:Y:S02]  /*1b080*/  SEL R12, R12, RZ, !P2 ;  /* 0x000000ff0c0c7207 */ /* 0x000fe40005000000 */
[----:B------:R-:W-:-:S02]  /*1b090*/  SEL R10, R13, RZ, !P2 ;  /* 0x000000ff0d0a7207 */ /* 0x000fc40005000000 */
[----:B------:R-:W-:Y:S01]  /*1b0a0*/  SEL R16, RZ, 0x4, P4 ;  /* 0x00000004ff107807 */ /* 0x000fe20002000000 */
[----:B------:R1:W-:Y:S03]  /*1b0b0*/  LDGSTS.E [R0+0xa800], [R8.64], P0 ;  /* 0x0a80000008007fae */ /* 0x0003e6000812184c */
[----:B------:R-:W-:-:S04]  /*1b0c0*/  SEL R11, R16, RZ, !P2 ;  /* 0x000000ff100b7207 */ /* 0x000fc80005000000 */
[----:B------:R-:W-:Y:S01]  /*1b0d0*/  ISETP.NE.U32.AND P2, PT, R11, RZ, PT ;  /* 0x000000ff0b00720c */ /* 0x000fe20003f45070 */
[----:B--2---:R-:W-:Y:S07]  /*1b0e0*/  HMMA.1688.F32.TF32 R4, R4, R14, R24 ;  /* 0x0000000e0404723c */ /* 0x004fee0000081018 */
[C---:B------:R-:W-:Y:S01]  /*1b0f0*/  LOP3.LUT R24, R20.reuse, 0x2e, RZ, 0xfc, !PT ;  /* 0x0000002e14187812 */ /* 0x040fe200078efcff */
[----:B------:R-:W-:-:S05]  /*1b100*/  LOP3.LUT R20, R20, 0x32, RZ, 0xfc, !PT ;  /* 0x0000003214147812 */ /* 0x000fca00078efcff */
[----:B------:R-:W-:-:S10]  /*1b110*/  IMAD R20, R20, c[0x0][0x188], RZ ;  /* 0x0000620014147a24 */ /* 0x000fd400078e02ff */
[----:B------:R-:W-:Y:S01]  /*1b120*/  STL.64 [R1+0x210], R4 ;  /* 0x0002100401007387 */ /* 0x000fe20000100a00 */
[----:B------:R2:W-:Y:S02]  /*1b130*/  STL.64 [R1+0x218], R6 ;  /* 0x0002180601007387 */ /* 0x0005e40000100a00 */
[----:B------:R-:W4:Y:S02]  /*1b140*/  LDL.LU R11, [R1+0x458] ;  /* 0x00045800010b7983 */ /* 0x000f240000300800 */
[----:B--2---:R-:W-:Y:S01]  /*1b150*/  IMAD.WIDE R6, R20, 0x4, R2 ;  /* 0x0000000414067825 */ /* 0x004fe200078e0202 */
[----:B------:R-:W-:-:S05]  /*1b160*/  LOP3.LUT R20, R21, 0x36, RZ, 0xfc, !PT ;  /* 0x0000003615147812 */ /* 0x000fca00078efcff */
[----:B------:R-:W-:-:S04]  /*1b170*/  IMAD R20, R20, c[0x0][0x188], RZ ;  /* 0x0000620014147a24 */ /* 0x000fc800078e02ff */
[----:B-1----:R-:W-:Y:S02]  /*1b180*/  IMAD.WIDE R8, R20, 0x4, R2 ;  /* 0x0000000414087825 */ /* 0x002fe400078e0202 */
[----:B------:R-:W2:Y:S01]  /*1b190*/  LDL.LU R20, [R1+0x454] ;  /* 0x0004540001147983 */ /* 0x000ea20000300800 */
[----:B------:R-:W-:Y:S02]  /*1b1a0*/  LOP3.LUT R16, R23, 0x3e, RZ, 0xfc, !PT ;  /* 0x0000003e17107812 */ /* 0x000fe400078efcff */
[----:B------:R-:W1:Y:S01]  /*1b1b0*/  S2R R23, SR_TID.X ;  /* 0x0000000000177919 */ /* 0x000e620000002100 */
[----:B------:R-:W-:Y:S01]  /*1b1c0*/  SGXT.U32 R22, R22, 0x1 ;  /* 0x000000011616781a */ /* 0x000fe20000000000 */
[----:B------:R-:W-:-:S03]  /*1b1d0*/  IMAD R24, R24, c[0x0][0x188], RZ ;  /* 0x0000620018187a24 */ /* 0x000fc600078e02ff */
[----:B------:R-:W-:Y:S01]  /*1b1e0*/  LOP3.LUT R21, R22, 0x3a, RZ, 0xfc, !PT ;  /* 0x0000003a16157812 */ /* 0x000fe200078efcff */
[----:B------:R-:W-:Y:S01]  /*1b1f0*/  IMAD.WIDE R4, R24, 0x4, R2 ;  /* 0x0000000418047825 */ /* 0x000fe200078e0202 */
[----:B------:R-:W-:-:S03]  /*1b200*/  ISETP.NE.U32.AND P3, PT, R10, RZ, PT ;  /* 0x000000ff0a00720c */ /* 0x000fc60003f65070 */
[----:B------:R-:W-:Y:S01]  /*1b210*/  IMAD R21, R21, c[0x0][0x188], RZ ;  /* 0x0000620015157a24 */ /* 0x000fe200078e02ff */
[----:B------:R1:W-:Y:S01]  /*1b220*/  LDGSTS.E [R0+0xb800], [R4.64], P1 ;  /* 0x0b80000004007fae */ /* 0x0003e2000892184c */
[----:B------:R1:W-:Y:S02]  /*1b230*/  LDGSTS.E [R0+0xc800], [R6.64], P5 ;  /* 0x0c80000006007fae */ /* 0x0003e4000a92184c */
[----:B------:R-:W-:Y:S01]  /*1b240*/  IMAD.U32 R10, RZ, RZ, UR5 ;  /* 0x00000005ff0a7e24 */ /* 0x000fe2000f8e00ff */
[----:B------:R-:W-:Y:S02]  /*1b250*/  ISETP.NE.U32.AND P4, PT, R12, RZ, PT ;  /* 0x000000ff0c00720c */ /* 0x000fe40003f85070 */
[----:B------:R-:W-:Y:S01]  /*1b260*/  LOP3.LUT R27, R19, 0x1c0, RZ, 0xc0, !PT ;  /* 0x000001c0131b7812 */ /* 0x000fe200078ec0ff */
[----:B------:R-:W2:Y:S01]  /*1b270*/  LDL.LU R12, [R1+0x450] ;  /* 0x00045000010c7983 */ /* 0x000ea20000300800 */
[----:B------:R-:W2:Y:S02]  /*1b280*/  LDL.LU R22, [R1+0x44c] ;  /* 0x00044c0001167983 */ /* 0x000ea40000300800 */
[----:B------:R-:W-:Y:S01]  /*1b290*/  IMAD R16, R16, c[0x0][0x188], RZ ;  /* 0x0000620010107a24 */ /* 0x000fe200078e02ff */
[----:B------:R1:W-:Y:S02]  /*1b2a0*/  LDGSTS.E [R0+0xd800], [R8.64], P6 ;  /* 0x0d80000008007fae */ /* 0x0003e4000b12184c */
[----:B-1----:R-:W-:Y:S01]  /*1b2b0*/  IMAD.WIDE R6, R21, 0x4, R2 ;  /* 0x0000000415067825 */ /* 0x002fe200078e0202 */
[----:B------:R-:W-:-:S02]  /*1b2c0*/  LOP3.LUT R21, R23, 0x3f, RZ, 0xc0, !PT ;  /* 0x0000003f17157812 */ /* 0x000fc400078ec0ff */
[----:B------:R-:W-:Y:S02]  /*1b2d0*/  LEA R4, P1, R10, R2, 0x2 ;  /* 0x000000020a047211 */ /* 0x000fe400078210ff */
[----:B------:R-:W-:Y:S01]  /*1b2e0*/  SHF.R.U32.HI R27, RZ, 0x2, R27 ;  /* 0x00000002ff1b7819 */ /* 0x000fe2000001161b */
[----:B------:R1:W-:Y:S01]  /*1b2f0*/  LDGSTS.E [R0+0xe800], [R6.64], P4 ;  /* 0x0e80000006007fae */ /* 0x0003e2000a12184c */
[----:B------:R-:W-:Y:S01]  /*1b300*/  IMAD R26, R21, c[0x0][0x18c], RZ ;  /* 0x00006300151a7a24 */ /* 0x000fe200078e02ff */
[----:B------:R-:W-:Y:S02]  /*1b310*/  IADD3.X R5, R3, UR9, RZ, P1, !PT ;  /* 0x0000000903057c10 */ /* 0x000fe40008ffe4ff */
[----:B------:R1:W-:Y:S01]  /*1b320*/  STL [R1+0x468], R4 ;  /* 0x0004680401007387 */ /* 0x0003e20000100800 */
[----:B------:R-:W-:Y:S01]  /*1b330*/  LOP3.LUT R21, R19, 0x1ff, RZ, 0xc0, !PT ;  /* 0x000001ff13157812 */ /* 0x000fe200078ec0ff */
[----:B------:R-:W2:Y:S01]  /*1b340*/  LDL.LU R10, [R1+0x448] ;  /* 0x00044800010a7983 */ /* 0x000ea20000300800 */
[----:B------:R-:W-:-:S04]  /*1b350*/  SHF.R.S32.HI R19, RZ, 0x1f, R26 ;  /* 0x0000001fff137819 */ /* 0x000fc8000001141a */
[----:B------:R-:W-:Y:S01]  /*1b360*/  SHF.L.U64.HI R19, R26, 0x2, R19 ;  /* 0x000000021a137819 */ /* 0x000fe20000010213 */
[----:B------:R-:W-:Y:S02]  /*1b370*/  IMAD.SHL.U32 R21, R21, 0x4, RZ ;  /* 0x0000000415157824 */ /* 0x000fe400078e00ff */
[----:B------:R-:W-:-:S03]  /*1b380*/  IMAD.WIDE R8, R16, 0x4, R2 ;  /* 0x0000000410087825 */ /* 0x000fc600078e0202 */
[----:B------:R-:W-:Y:S01]  /*1b390*/  LOP3.LUT R16, R21, R27, RZ, 0x3c, !PT ;  /* 0x0000001b15107212 */ /* 0x000fe200078e3cff */
[----:B------:R-:W-:Y:S01]  /*1b3a0*/  IMAD.U32 R3, RZ, RZ, UR8 ;  /* 0x00000008ff037e24 */ /* 0x000fe2000f8e00ff */
[----:B------:R1:W-:Y:S02]  /*1b3b0*/  LDGSTS.E [R0+0xf800], [R8.64], P3 ;  /* 0x0f80000008007fae */ /* 0x0003e4000992184c */
[----:B-1----:R-:W-:Y:S02]  /*1b3c0*/  IMAD R7, R18, c[0x0][0x18c], RZ ;  /* 0x0000630012077a24 */ /* 0x002fe400078e02ff */
[----:B------:R-:W0:Y:S01]  /*1b3d0*/  LDGDEPBAR ;  /* 0x00000000000079af */ /* 0x000e220000000000 */
[----:B------:R-:W-:-:S03]  /*1b3e0*/  IMAD R0, R3, 0x10000, R16 ;  /* 0x0001000003007824 */ /* 0x000fc600078e0210 */
[----:B---3--:R-:W-:Y:S01]  /*1b3f0*/  STL [R1+0x5bc], R17 ;  /* 0x0005bc1101007387 */ /* 0x008fe20000100800 */
[----:B------:R-:W3:Y:S02]  /*1b400*/  LDL.LU R13, [R1+0x440] ;  /* 0x00044000010d7983 */ /* 0x000ee40000300800 */
[----:B------:R4:W-:Y:S01]  /*1b410*/  STL [R1+0x464], R5 ;  /* 0x0004640501007387 */ /* 0x0009e20000100800 */
[----:B------:R-:W-:Y:S01]  /*1b420*/  IADD3 R4, P0, R29, R17, RZ ;  /* 0x000000111d047210 */ /* 0x000fe20007f1e0ff */
[----:B------:R-:W3:Y:S01]  /*1b430*/  LDL.LU R25, [R1+0x43c] ;  /* 0x00043c0001197983 */ /* 0x000ee20000300800 */
[----:B------:R-:W3:Y:S02]  /*1b440*/  LDL.LU R23, [R1+0x444] ;  /* 0x0004440001177983 */ /* 0x000ee40000300800 */
[----:B------:R-:W3:Y:S02]  /*1b450*/  LDL.LU R15, [R1+0x430] ;  /* 0x00043000010f7983 */ /* 0x000ee40000300800 */
[----:B------:R-:W3:Y:S02]  /*1b460*/  LDL.LU R14, [R1+0x438] ;  /* 0x00043800010e7983 */ /* 0x000ee40000300800 */
[----:B----4-:R-:W-:Y:S01]  /*1b470*/  IMAD.X R5, R11, 0x1, R19, P0 ;  /* 0x000000010b057824 */ /* 0x010fe200000e0613 */
[----:B--2---:R-:W-:Y:S01]  /*1b480*/  IADD3 R2, P1, R29, R20, RZ ;  /* 0x000000141d027210 */ /* 0x004fe20007f3e0ff */
[----:B------:R-:W-:Y:S01]  /*1b490*/  STL [R1+0x5c0], R20 ;  /* 0x0005c01401007387 */ /* 0x000fe20000100800 */
[----:B------:R1:W-:Y:S01]  /*1b4a0*/  STL [R1+0x5c4], R11 ;  /* 0x0005c40b01007387 */ /* 0x0003e20000100800 */
[----:B------:R-:W-:-:S02]  /*1b4b0*/  SHF.R.S32.HI R9, RZ, 0x1f, R7 ;  /* 0x0000001fff097819 */ /* 0x000fc40000011407 */
[----:B------:R3:W-:Y:S04]  /*1b4c0*/  LDGSTS.E [R0+0x20000], [R4.64], P2 ;  /* 0x2000000004007fae */ /* 0x0007e8000912184c */
[----:B-1----:R-:W2:Y:S01]  /*1b4d0*/  LDL.LU R11, [R1+0x424] ;  /* 0x00042400010b7983 */ /* 0x002ea20000300800 */
[----:B------:R-:W4:Y:S02]  /*1b4e0*/  LDL.LU R20, [R1+0x3f0] ;  /* 0x0003f00001147983 */ /* 0x000f240000300800 */
[----:B------:R-:W2:Y:S02]  /*1b4f0*/  LDL.LU R17, [R1+0x42c] ;  /* 0x00042c0001117983 */ /* 0x000ea40000300800 */
[----:B------:R-:W2:Y:S01]  /*1b500*/  LDL.LU R28, [R1+0x3f8] ;  /* 0x0003f800011c7983 */ /* 0x000ea20000300800 */
[----:B------:R-:W2:Y:S01]  /*1b510*/  LDL.LU R27, [R1+0x434] ;  /* 0x00043400011b7983 */ /* 0x000ea20000300800 */
[----:B------:R-:W4:Y:S02]  /*1b520*/  LDL.LU R26, [R1+0x400] ;  /* 0x00040000011a7983 */ /* 0x000f240000300800 */
[----:B------:R-:W4:Y:S02]  /*1b530*/  LDL.LU R24, [R1+0x408] ;  /* 0x0004080001187983 */ /* 0x000f240000300800 */
[----:B------:R-:W4:Y:S01]  /*1b540*/  LDL.LU R19, [R1+0x410] ;  /* 0x0004100001137983 */ /* 0x000f220000300800 */
[----:B------:R-:W4:Y:S01]  /*1b550*/  LDL.LU R21, [R1+0x418] ;  /* 0x0004180001157983 */ /* 0x000f220000300800 */
[----:B------:R-:W4:Y:S02]  /*1b560*/  LDL.LU R18, [R1+0x420] ;  /* 0x0004200001127983 */ /* 0x000f240000300800 */
[----:B------:R-:W4:Y:S02]  /*1b570*/  LDL.LU R16, [R1+0x428] ;  /* 0x0004280001107983 */ /* 0x000f240000300800 */
[----:B------:R-:W4:Y:S01]  /*1b580*/  LDL R8, [R1+0x41c] ;  /* 0x00041c0001087983 */ /* 0x000f220000100800 */
[----:B------:R-:W-:-:S02]  /*1b590*/  SHF.L.U64.HI R9, R7, 0x2, R9 ;  /* 0x0000000207097819 */ /* 0x000fc40000010209 */
[----:B------:R-:W-:Y:S01]  /*1b5a0*/  IADD3 R6, P0, R29, R22, RZ ;  /* 0x000000161d067210 */ /* 0x000fe20007f1e0ff */
[----:B------:R1:W-:Y:S02]  /*1b5b0*/  STL [R1+0x5c8], R22 ;  /* 0x0005c81601007387 */ /* 0x0003e40000100800 */
[----:B------:R-:W-:-:S05]  /*1b5c0*/  IMAD.X R3, R12, 0x1, R9, P1 ;  /* 0x000000010c037824 */ /* 0x000fca00008e0609 */
[----:B------:R3:W-:Y:S04]  /*1b5d0*/  LDGSTS.E [R0+0x20800], [R2.64], P2 ;  /* 0x2080000002007fae */ /* 0x0007e8000912184c */
[----:B-1----:R-:W4:Y:S01]  /*1b5e0*/  LDL.LU R22, [R1+0x3e8] ;  /* 0x0003e80001167983 */ /* 0x002f220000300800 */
[----:B------:R-:W-:Y:S02]  /*1b5f0*/  IMAD.X R7, R10, 0x1, R9, P0 ;  /* 0x000000010a077824 */ /* 0x000fe400000e0609 */
[----:B------:R-:W-:Y:S03]  /*1b600*/  STL [R1+0x5cc], R12 ;  /* 0x0005cc0c01007387 */ /* 0x000fe60000100800 */
[----:B------:R2:W-:Y:S01]  /*1b610*/  LDGSTS.E [R0+0x21000], [R6.64], P2 ;  /* 0x2100000006007fae */ /* 0x0005e2000912184c */
[----:B---3--:R-:W-:-:S03]  /*1b620*/  IADD3 R4, P1, R29, R23, RZ ;  /* 0x000000171d047210 */ /* 0x008fc60007f3e0ff */
[----:B------:R1:W-:Y:S01]  /*1b630*/  STL [R1+0x5d0], R23 ;  /* 0x0005d01701007387 */ /* 0x0003e20000100800 */
[----:B------:R-:W-:Y:S01]  /*1b640*/  IADD3 R2, P0, R29, R25, RZ ;  /* 0x000000191d027210 */ /* 0x000fe20007f1e0ff */
[--C-:B------:R-:W-:Y:S02]  /*1b650*/  IMAD.X R5, R13, 0x1, R9.reuse, P1 ;  /* 0x000000010d057824 */ /* 0x100fe400008e0609 */
[----:B-1----:R-:W3:Y:S01]  /*1b660*/  LDL.LU R23, [R1+0x414] ;  /* 0x0004140001177983 */ /* 0x002ee20000300800 */
[----:B------:R-:W-:Y:S02]  /*1b670*/  STL [R1+0x5d4], R10 ;  /* 0x0005d40a01007387 */ /* 0x000fe40000100800 */
[----:B------:R1:W-:Y:S02]  /*1b680*/  STL [R1+0x5d8], R25 ;  /* 0x0005d81901007387 */ /* 0x0003e40000100800 */
[----:B------:R-:W-:Y:S01]  /*1b690*/  IMAD.X R3, R14, 0x1, R9, P0 ;  /* 0x000000010e037824 */ /* 0x000fe200000e0609 */
[----:B------:R2:W-:Y:S04]  /*1b6a0*/  LDGSTS.E [R0+0x21800], [R4.64], P2 ;  /* 0x2180000004007fae */ /* 0x0005e8000912184c */
[----:B------:R2:W-:Y:S04]  /*1b6b0*/  LDGSTS.E [R0+0x22000], [R2.64], P2 ;  /* 0x2200000002007fae */ /* 0x0005e8000912184c */
[----:B-1----:R-:W3:Y:S01]  /*1b6c0*/  LDL.LU R25, [R1+0x40c] ;  /* 0x00040c0001197983 */ /* 0x002ee20000300800 */
[----:B------:R-:W-:Y:S01]  /*1b6d0*/  STL [R1+0x5dc], R13 ;  /* 0x0005dc0d01007387 */ /* 0x000fe20000100800 */
[----:B--2---:R-:W-:-:S02]  /*1b6e0*/  IADD3 R6, P1, R29, R27, RZ ;  /* 0x0000001b1d067210 */ /* 0x004fc40007f3e0ff */
[----:B------:R1:W-:Y:S01]  /*1b6f0*/  STL [R1+0x5e0], R27 ;  /* 0x0005e01b01007387 */ /* 0x0003e20000100800 */
[----:B------:R-:W-:Y:S02]  /*1b700*/  IADD3 R4, P0, R29, R17, RZ ;  /* 0x000000111d047210 */ /* 0x000fe40007f1e0ff */
[----:B------:R-:W-:-:S03]  /*1b710*/  IMAD.X R7, R15, 0x1, R9, P1 ;  /* 0x000000010f077824 */ /* 0x000fc600008e0609 */
[----:B----4-:R-:W-:Y:S02]  /*1b720*/  IMAD.X R5, R16, 0x1, R9, P0 ;  /* 0x0000000110057824 */ /* 0x010fe400000e0609 */
[----:B------:R2:W-:Y:S04]  /*1b730*/  LDGSTS.E [R0+0x22800], [R6.64], P2 ;  /* 0x2280000006007fae */ /* 0x0005e8000912184c */
[----:B-1----:R-:W4:Y:S01]  /*1b740*/  LDL.LU R27, [R1+0x404] ;  /* 0x00040400011b7983 */ /* 0x002f220000300800 */
[----:B------:R-:W-:Y:S02]  /*1b750*/  STL [R1+0x5e4], R14 ;  /* 0x0005e40e01007387 */ /* 0x000fe40000100800 */
[----:B------:R-:W-:Y:S02]  /*1b760*/  STL [R1+0x5e8], R17 ;  /* 0x0005e81101007387 */ /* 0x000fe40000100800 */
[----:B------:R-:W-:Y:S01]  /*1b770*/  STL [R1+0x5ec], R15 ;  /* 0x0005ec0f01007387 */ /* 0x000fe20000100800 */
[----:B------:R-:W-:Y:S01]  /*1b780*/  STL [R1+0x5f0], R11 ;  /* 0x0005f00b01007387 */ /* 0x000fe20000100800 */
[----:B------:R1:W-:Y:S01]  /*1b790*/  STL [R1+0x5f4], R16 ;  /* 0x0005f41001007387 */ /* 0x0003e20000100800 */
[----:B------:R-:W-:-:S02]  /*1b7a0*/  IADD3 R2, P1, R29, R11, RZ ;  /* 0x0000000b1d027210 */ /* 0x000fc40007f3e0ff */
[----:B------:R3:W-:Y:S01]  /*1b7b0*/  LDGSTS.E [R0+0x23000], [R4.64], P2 ;  /* 0x2300000004007fae */ /* 0x0007e2000912184c */
[----:B--2---:R-:W-:-:S03]  /*1b7c0*/  IADD3 R6, P0, R29, R8, RZ ;  /* 0x000000081d067210 */ /* 0x004fc60007f1e0ff */
[----:B------:R-:W2:Y:S01]  /*1b7d0*/  LDL R8, [R1+0x3ec] ;  /* 0x0003ec0001087983 */ /* 0x000ea20000100800 */
[----:B-1----:R-:W2:Y:S02]  /*1b7e0*/  LDL.LU R16, [R1+0x3b8] ;  /* 0x0003b80001107983 */ /* 0x002ea40000300800 */
[----:B------:R-:W2:Y:S02]  /*1b7f0*/  LDL.LU R11, [R1+0x3f4] ;  /* 0x0003f400010b7983 */ /* 0x000ea40000300800 */
[----:B------:R-:W2:Y:S01]  /*1b800*/  LDL.LU R15, [R1+0x3c0] ;  /* 0x0003c000010f7983 */ /* 0x000ea20000300800 */
[----:B------:R-:W2:Y:S01]  /*1b810*/  LDL.LU R17, [R1+0x3fc] ;  /* 0x0003fc0001117983 */ /* 0x000ea20000300800 */
[----:B------:R-:W2:Y:S02]  /*1b820*/  LDL.LU R14, [R1+0x3c8] ;  /* 0x0003c800010e7983 */ /* 0x000ea40000300800 */
[----:B------:R-:W2:Y:S02]  /*1b830*/  LDL.LU R13, [R1+0x3d0] ;  /* 0x0003d000010d7983 */ /* 0x000ea40000300800 */
[----:B------:R-:W2:Y:S02]  /*1b840*/  LDL.LU R10, [R1+0x3d8] ;  /* 0x0003d800010a7983 */ /* 0x000ea40000300800 */
[--C-:B------:R-:W-:Y:S01]  /*1b850*/  IMAD.X R3, R18, 0x1, R9.reuse, P1 ;  /* 0x0000000112037824 */ /* 0x100fe200008e0609 */
[----:B------:R-:W2:Y:S01]  /*1b860*/  LDL.LU R12, [R1+0x3e0] ;  /* 0x0003e000010c7983 */ /* 0x000ea20000300800 */
[----:B------:R-:W-:Y:S02]  /*1b870*/  STL [R1+0x5f8], R18 ;  /* 0x0005f81201007387 */ /* 0x000fe40000100800 */
[--C-:B------:R-:W-:Y:S01]  /*1b880*/  IMAD.X R7, R21, 0x1, R9.reuse, P0 ;  /* 0x0000000115077824 */ /* 0x100fe200000e0609 */
[----:B------:R1:W-:Y:S04]  /*1b890*/  LDGSTS.E [R0+0x23800], [R2.64], P2 ;  /* 0x2380000002007fae */ /* 0x0003e8000912184c */
[----:B------:R4:W-:Y:S01]  /*1b8a0*/  LDGSTS.E [R0+0x24000], [R6.64], P2 ;  /* 0x2400000006007fae */ /* 0x0009e2000912184c */
[C---:B---3--:R-:W-:Y:S01]  /*1b8b0*/  IADD3 R4, P1, R29.reuse, R23, RZ ;  /* 0x000000171d047210 */ /* 0x048fe20007f3e0ff */
[----:B------:R3:W-:Y:S04]  /*1b8c0*/  STL [R1+0x5fc], R23 ;  /* 0x0005fc1701007387 */ /* 0x0007e80000100800 */
[----:B---3--:R-:W4:Y:S01]  /*1b8d0*/  LDL.LU R23, [R1+0x3e4] ;  /* 0x0003e40001177983 */ /* 0x008f220000300800 */
[----:B------:R-:W-:Y:S01]  /*1b8e0*/  STL [R1+0x600], R21 ;  /* 0x0006001501007387 */ /* 0x000fe20000100800 */
[----:B-1----:R-:W-:Y:S01]  /*1b8f0*/  IADD3 R2, P0, R29, R25, RZ ;  /* 0x000000191d027210 */ /* 0x002fe20007f1e0ff */
[----:B------:R1:W-:Y:S02]  /*1b900*/  STL [R1+0x604], R25 ;  /* 0x0006041901007387 */ /* 0x0003e40000100800 */
[----:B------:R-:W-:-:S02]  /*1b910*/  IMAD.X R5, R19, 0x1, R9, P1 ;  /* 0x0000000113057824 */ /* 0x000fc400008e0609 */
[----:B------:R-:W-:-:S03]  /*1b920*/  IMAD.X R3, R24, 0x1, R9, P0 ;  /* 0x0000000118037824 */ /* 0x000fc600000e0609 */
[----:B------:R2:W-:Y:S02]  /*1b930*/  LDGSTS.E [R0+0x24800], [R4.64], P2 ;  /* 0x2480000004007fae */ /* 0x0005e4000912184c */
[----:B------:R2:W-:Y:S02]  /*1b940*/  LDGSTS.E [R0+0x25000], [R2.64], P2 ;  /* 0x2500000002007fae */ /* 0x0005e4000912184c */
[----:B-1----:R-:W4:Y:S01]  /*1b950*/  LDL.LU R25, [R1+0x3dc] ;  /* 0x0003dc0001197983 */ /* 0x002f220000300800 */
[----:B------:R-:W-:Y:S01]  /*1b960*/  STL [R1+0x608], R19 ;  /* 0x0006081301007387 */ /* 0x000fe20000100800 */
[----:B----4-:R-:W-:Y:S02]  /*1b970*/  IADD3 R6, P1, R29, R27, RZ ;  /* 0x0000001b1d067210 */ /* 0x010fe40007f3e0ff */
[----:B------:R1:W-:Y:S03]  /*1b980*/  STL [R1+0x60c], R27 ;  /* 0x00060c1b01007387 */ /* 0x0003e60000100800 */
[----:B------:R-:W-:-:S05]  /*1b990*/  IMAD.X R7, R26, 0x1, R9, P1 ;  /* 0x000000011a077824 */ /* 0x000fca00008e0609 */
[----:B------:R4:W-:Y:S04]  /*1b9a0*/  LDGSTS.E [R0+0x25800], [R6.64], P2 ;  /* 0x2580000006007fae */ /* 0x0009e8000912184c */
[----:B-1----:R-:W3:Y:S01]  /*1b9b0*/  LDL.LU R27, [R1+0x3d4] ;  /* 0x0003d400011b7983 */ /* 0x002ee20000300800 */
[----:B------:R-:W-:Y:S01]  /*1b9c0*/  STL [R1+0x610], R24 ;  /* 0x0006101801007387 */ /* 0x000fe20000100800 */
[C---:B--2---:R-:W-:Y:S02]  /*1b9d0*/  IADD3 R4, P0, R29.reuse, R17, RZ ;  /* 0x000000111d047210 */ /* 0x044fe40007f1e0ff */
[----:B------:R-:W-:Y:S01]  /*1b9e0*/  STL [R1+0x614], R17 ;  /* 0x0006141101007387 */ /* 0x000fe20000100800 */
[----:B------:R-:W-:Y:S02]  /*1b9f0*/  STL [R1+0x618], R26 ;  /* 0x0006181a01007387 */ /* 0x000fe40000100800 */
[----:B------:R-:W-:Y:S02]  /*1ba00*/  STL [R1+0x61c], R11 ;  /* 0x00061c0b01007387 */ /* 0x000fe40000100800 */
[----:B------:R1:W-:Y:S02]  /*1ba10*/  STL [R1+0x620], R28 ;  /* 0x0006201c01007387 */ /* 0x0003e40000100800 */
[----:B------:R-:W-:Y:S01]  /*1ba20*/  IMAD.X R5, R28, 0x1, R9, P0 ;  /* 0x000000011c057824 */ /* 0x000fe200000e0609 */
[----:B----4-:R-:W-:-:S02]  /*1ba30*/  IADD3 R6, P0, R29, R8, RZ ;  /* 0x000000081d067210 */ /* 0x010fc40007f1e0ff */
[C---:B------:R-:W-:Y:S01]  /*1ba40*/  IADD3 R2, P1, R29.reuse, R11, RZ ;  /* 0x0000000b1d027210 */ /* 0x040fe20007f3e0ff */
[----:B------:R-:W2:Y:S04]  /*1ba50*/  LDL R8, [R1+0x3bc] ;  /* 0x0003bc0001087983 */ /* 0x000ea80000100800 */
[----:B------:R4:W-:Y:S04]  /*1ba60*/  LDGSTS.E [R0+0x26000], [R4.64], P2 ;  /* 0x2600000004007fae */ /* 0x0009e8000912184c */
[----:B-1----:R-:W2:Y:S01]  /*1ba70*/  LDL.LU R28, [R1+0x388] ;  /* 0x00038800011c7983 */ /* 0x002ea20000300800 */
[----:B------:R-:W2:Y:S02]  /*1ba80*/  LDL.LU R11, [R1+0x3c4] ;  /* 0x0003c400010b7983 */ /* 0x000ea40000300800 */
[----:B------:R-:W2:Y:S02]  /*1ba90*/  LDL.LU R26, [R1+0x390] ;  /* 0x00039000011a7983 */ /* 0x000ea40000300800 */
[----:B------:R-:W2:Y:S01]  /*1baa0*/  LDL.LU R17, [R1+0x3cc] ;  /* 0x0003cc0001117983 */ /* 0x000ea20000300800 */
[----:B------:R-:W2:Y:S01]  /*1bab0*/  LDL.LU R24, [R1+0x398] ;  /* 0x0003980001187983 */ /* 0x000ea20000300800 */
        /* <DEDUP_REMOVED lines=8> */
[C---:B----4-:R-:W-:Y:S01]  /*1bb40*/  IADD3 R4, P1, R29.reuse, R23, RZ ;  /* 0x000000171d047210 */ /* 0x050fe20007f3e0ff */
[----:B------:R4:W-:Y:S04]  /*1bb50*/  STL [R1+0x628], R23 ;  /* 0x0006281701007387 */ /* 0x0009e80000100800 */
[----:B----4-:R-:W4:Y:S01]  /*1bb60*/  LDL.LU R23, [R1+0x3b4] ;  /* 0x0003b40001177983 */ /* 0x010f220000300800 */
[----:B------:R-:W-:Y:S01]  /*1bb70*/  STL [R1+0x62c], R22 ;  /* 0x00062c1601007387 */ /* 0x000fe20000100800 */
[----:B-1----:R-:W-:Y:S01]  /*1bb80*/  IADD3 R2, P0, R29, R25, RZ ;  /* 0x000000191d027210 */ /* 0x002fe20007f1e0ff */
[----:B------:R1:W-:Y:S02]  /*1bb90*/  STL [R1+0x630], R25 ;  /* 0x0006301901007387 */ /* 0x0003e40000100800 */
[----:B-1----:R-:W4:Y:S01]  /*1bba0*/  LDL.LU R25, [R1+0x3ac] ;  /* 0x0003ac0001197983 */ /* 0x002f220000300800 */
[----:B------:R-:W-:-:S02]  /*1bbb0*/  IMAD.X R5, R12, 0x1, R9, P1 ;  /* 0x000000010c057824 */ /* 0x000fc400008e0609 */
[----:B------:R-:W-:Y:S02]  /*1bbc0*/  STL [R1+0x634], R12 ;  /* 0x0006340c01007387 */ /* 0x000fe40000100800 */
[--C-:B------:R-:W-:Y:S01]  /*1bbd0*/  IMAD.X R3, R10, 0x1, R9.reuse, P0 ;  /* 0x000000010a037824 */ /* 0x100fe200000e0609 */
[----:B------:R2:W-:Y:S04]  /*1bbe0*/  LDGSTS.E [R0+0x27800], [R4.64], P2 ;  /* 0x2780000004007fae */ /* 0x0005e8000912184c */
[----:B------:R1:W-:Y:S01]  /*1bbf0*/  LDGSTS.E [R0+0x28000], [R2.64], P2 ;  /* 0x2800000002007fae */ /* 0x0003e2000912184c */
[----:B---3--:R-:W-:Y:S01]  /*1bc00*/  IADD3 R6, P1, R29, R27, RZ ;  /* 0x0000001b1d067210 */ /* 0x008fe20007f3e0ff */
[----:B------:R3:W-:Y:S04]  /*1bc10*/  STL [R1+0x638], R27 ;  /* 0x0006381b01007387 */ /* 0x0007e80000100800 */
[----:B------:R-:W-:-:S05]  /*1bc20*/  IMAD.X R7, R13, 0x1, R9, P1 ;  /* 0x000000010d077824 */ /* 0x000fca00008e0609 */
[----:B------:R1:W-:Y:S04]  /*1bc30*/  LDGSTS.E [R0+0x28800], [R6.64], P2 ;  /* 0x2880000006007fae */ /* 0x0003e8000912184c */
[----:B---3--:R-:W3:Y:S01]  /*1bc40*/  LDL.LU R27, [R1+0x3a4] ;  /* 0x0003a400011b7983 */ /* 0x008ee20000300800 */
[----:B------:R-:W-:Y:S01]  /*1bc50*/  STL [R1+0x63c], R10 ;  /* 0x00063c0a01007387 */ /* 0x000fe20000100800 */
[C---:B--2---:R-:W-:Y:S02]  /*1bc60*/  IADD3 R4, P0, R29.reuse, R17, RZ ;  /* 0x000000111d047210 */ /* 0x044fe40007f1e0ff */
[----:B------:R-:W-:Y:S01]  /*1bc70*/  STL [R1+0x640], R17 ;  /* 0x0006401101007387 */ /* 0x000fe20000100800 */
[----:B------:R-:W-:Y:S02]  /*1bc80*/  STL [R1+0x644], R13 ;  /* 0x0006440d01007387 */ /* 0x000fe40000100800 */
[----:B------:R-:W-:Y:S02]  /*1bc90*/  STL [R1+0x648], R11 ;  /* 0x0006480b01007387 */ /* 0x000fe40000100800 */
[----:B------:R2:W-:Y:S02]  /*1bca0*/  STL [R1+0x64c], R14 ;  /* 0x00064c0e01007387 */ /* 0x0005e40000100800 */
[----:B------:R-:W-:Y:S01]  /*1bcb0*/  IMAD.X R5, R14, 0x1, R9, P0 ;  /* 0x000000010e057824 */ /* 0x000fe200000e0609 */
[----:B-1----:R-:W-:-:S02]  /*1bcc0*/  IADD3 R6, P0, R29, R8, RZ ;  /* 0x000000081d067210 */ /* 0x002fc40007f1e0ff */
[----:B------:R-:W-:Y:S01]  /*1bcd0*/  IADD3 R2, P1, R29, R11, RZ ;  /* 0x0000000b1d027210 */ /* 0x000fe20007f3e0ff */
[----:B------:R-:W3:Y:S04]  /*1bce0*/  LDL R8, [R1+0x37c] ;  /* 0x00037c0001087983 */ /* 0x000ee80000100800 */
[----:B------:R-:W1:Y:S04]  /*1bcf0*/  S2R R9, SR_TID.X ;  /* 0x0000000000097919 */ /* 0x000e680000002100 */
[----:B------:R1:W-:Y:S04]  /*1bd00*/  LDGSTS.E [R0+0x29000], [R4.64], P2 ;  /* 0x2900000004007fae */ /* 0x0003e8000912184c */
[----:B--2---:R-:W2:Y:S01]  /*1bd10*/  LDL.LU R14, [R1+0x384] ;  /* 0x00038400010e7983 */ /* 0x004ea20000300800 */
[----:B------:R-:W2:Y:S02]  /*1bd20*/  LDL.LU R11, [R1+0x38c] ;  /* 0x00038c00010b7983 */ /* 0x000ea40000300800 */
[----:B------:R-:W2:Y:S02]  /*1bd30*/  LDL.LU R13, [R1+0x394] ;  /* 0x00039400010d7983 */ /* 0x000ea40000300800 */
[----:B------:R-:W2:Y:S01]  /*1bd40*/  LDL.LU R17, [R1+0x39c] ;  /* 0x00039c0001117983 */ /* 0x000ea20000300800 */
[----:B------:R-:W2:Y:S01]  /*1bd50*/  LDL.LU R10, [R1+0x368] ;  /* 0x00036800010a7983 */ /* 0x000ea20000300800 */
[----:B------:R-:W2:Y:S02]  /*1bd60*/  LDL.LU R12, [R1+0x370] ;  /* 0x00037000010c7983 */ /* 0x000ea40000300800 */
[----:B------:R-:W2:Y:S02]  /*1bd70*/  LDL.LU R22, [R1+0x378] ;  /* 0x0003780001167983 */ /* 0x000ea40000300800 */
[----:B------:R-:W2:Y:S01]  /*1bd80*/  LDL.LU R20, [R1+0x380] ;  /* 0x0003800001147983 */ /* 0x000ea20000300800 */
[----:B-1----:R-:W-:-:S05]  /*1bd90*/  LOP3.LUT R9, R9, 0x3f, RZ, 0xc0, !PT ;  /* 0x0000003f09097812 */ /* 0x002fca00078ec0ff */
[----:B------:R-:W-:-:S05]  /*1bda0*/  IMAD R9, R9, c[0x0][0x18c], RZ ;  /* 0x0000630009097a24 */ /* 0x000fca00078e02ff */
[----:B------:R-:W-:-:S04]  /*1bdb0*/  SHF.R.S32.HI R7, RZ, 0x1f, R9 ;  /* 0x0000001fff077819 */ /* 0x000fc80000011409 */
[----:B------:R-:W-:Y:S01]  /*1bdc0*/  SHF.L.U64.HI R7, R9, 0x2, R7 ;  /* 0x0000000209077819 */ /* 0x000fe20000010207 */
[----:B------:R1:W-:Y:S04]  /*1bdd0*/  STL [R1+0x650], R15 ;  /* 0x0006500f01007387 */ /* 0x0003e80000100800 */
[--C-:B------:R-:W-:Y:S02]  /*1bde0*/  IMAD.X R3, R15, 0x1, R7.reuse, P1 ;  /* 0x000000010f037824 */ /* 0x100fe400008e0607 */
[----:B-1----:R-:W2:Y:S04]  /*1bdf0*/  LDL.LU R15, [R1+0x374] ;  /* 0x00037400010f7983 */ /* 0x002ea80000300800 */
[----:B------:R-:W1:Y:S01]  /*1be00*/  S2R R9, SR_TID.X ;  /* 0x0000000000097919 */ /* 0x000e620000002100 */
[----:B------:R-:W-:-:S03]  /*1be10*/  IMAD.X R7, R16, 0x1, R7, P0 ;  /* 0x0000000110077824 */ /* 0x000fc600000e0607 */
[----:B------:R1:W-:Y:S04]  /*1be20*/  LDGSTS.E [R0+0x29800], [R2.64], P2 ;  /* 0x2980000002007fae */ /* 0x0003e8000912184c */
[----:B------:R1:W-:Y:S02]  /*1be30*/  LDGSTS.E [R0+0x2a000], [R6.64], P2 ;  /* 0x2a00000006007fae */ /* 0x0003e4000912184c */
[----:B-1----:R-:W-:-:S05]  /*1be40*/  LOP3.LUT R9, R9, 0x3f, RZ, 0xc0, !PT ;  /* 0x0000003f09097812 */ /* 0x002fca00078ec0ff */
[----:B------:R-:W-:Y:S02]  /*1be50*/  IMAD R5, R9, c[0x0][0x18c], RZ ;  /* 0x0000630009057a24 */ /* 0x000fe400078e02ff */
[----:B------:R-:W1:Y:S03]  /*1be60*/  S2R R9, SR_TID.X ;  /* 0x0000000000097919 */ /* 0x000e660000002100 */
[----:B------:R-:W-:Y:S02]  /*1be70*/  SHF.R.S32.HI R3, RZ, 0x1f, R5 ;  /* 0x0000001fff037819 */ /* 0x000fe40000011405 */
[----:B-1----:R-:W-:-:S05]  /*1be80*/  LOP3.LUT R9, R9, 0x3f, RZ, 0xc0, !PT ;  /* 0x0000003f09097812 */ /* 0x002fca00078ec0ff */
[----:B------:R-:W-:Y:S02]  /*1be90*/  IMAD R7, R9, c[0x0][0x18c], RZ ;  /* 0x0000630009077a24 */ /* 0x000fe400078e02ff */
[----:B------:R-:W1:Y:S01]  /*1bea0*/  S2R R9, SR_TID.X ;  /* 0x0000000000097919 */ /* 0x000e620000002100 */
[----:B----4-:R-:W-:Y:S02]  /*1beb0*/  IADD3 R4, P1, R29, R23, RZ ;  /* 0x000000171d047210 */ /* 0x010fe40007f3e0ff */
[----:B------:R-:W-:Y:S02]  /*1bec0*/  SHF.L.U64.HI R3, R5, 0x2, R3 ;  /* 0x0000000205037819 */ /* 0x000fe40000010203 */
[----:B------:R-:W-:-:S03]  /*1bed0*/  IADD3 R2, P0, R29, R25, RZ ;  /* 0x000000191d027210 */ /* 0x000fc60007f1e0ff */
[--C-:B------:R-:W-:Y:S02]  /*1bee0*/  IMAD.X R5, R18, 0x1, R3.reuse, P1 ;  /* 0x0000000112057824 */ /* 0x100fe400008e0603 */
[----:B------:R-:W-:-:S03]  /*1bef0*/  IMAD.X R3, R21, 0x1, R3, P0 ;  /* 0x0000000115037824 */ /* 0x000fc600000e0603 */
[----:B------:R4:W-:Y:S02]  /*1bf00*/  LDGSTS.E [R0+0x2a800], [R4.64], P2 ;  /* 0x2a80000004007fae */ /* 0x0009e4000912184c */
[----:B------:R4:W-:Y:S01]  /*1bf10*/  LDGSTS.E [R0+0x2b000], [R2.64], P2 ;  /* 0x2b00000002007fae */ /* 0x0009e2000912184c */
[----:B-1----:R-:W-:-:S05]  /*1bf20*/  LOP3.LUT R9, R9, 0x3f, RZ, 0xc0, !PT ;  /* 0x0000003f09097812 */ /* 0x002fca00078ec0ff */
[----:B----4-:R-:W-:Y:S02]  /*1bf30*/  IMAD R3, R9, c[0x0][0x18c], RZ ;  /* 0x0000630009037a24 */ /* 0x010fe400078e02ff */
[----:B------:R-:W1:Y:S01]  /*1bf40*/  S2R R9, SR_TID.X ;  /* 0x0000000000097919 */ /* 0x000e620000002100 */
[----:B------:R-:W-:-:S04]  /*1bf50*/  SHF.R.S32.HI R5, RZ, 0x1f, R7 ;  /* 0x0000001fff057819 */ /* 0x000fc80000011407 */
[----:B------:R-:W-:Y:S02]  /*1bf60*/  SHF.L.U64.HI R5, R7, 0x2, R5 ;  /* 0x0000000207057819 */ /* 0x000fe40000010205 */
[----:B-1----:R-:W-:-:S05]  /*1bf70*/  LOP3.LUT R9, R9, 0x3f, RZ, 0xc0, !PT ;  /* 0x0000003f09097812 */ /* 0x002fca00078ec0ff */
[----:B------:R-:W-:Y:S01]  /*1bf80*/  IMAD R9, R9, c[0x0][0x18c], RZ ;  /* 0x0000630009097a24 */ /* 0x000fe200078e02ff */
[----:B------:R1:W-:Y:S04]  /*1bf90*/  STL [R1+0x654], R23 ;  /* 0x0006541701007387 */ /* 0x0003e80000100800 */
[----:B-1----:R-:W4:Y:S01]  /*1bfa0*/  LDL.LU R23, [R1+0x36c] ;  /* 0x00036c0001177983 */ /* 0x002f220000300800 */
[----:B------:R1:W-:Y:S03]  /*1bfb0*/  STL [R1+0x658], R16 ;  /* 0x0006581001007387 */ /* 0x0003e60000100800 */
[----:B-1----:R-:W4:Y:S01]  /*1bfc0*/  LDL.LU R16, [R1+0x364] ;  /* 0x0003640001107983 */ /* 0x002f220000300800 */
[----:B---3--:R-:W-:-:S05]  /*1bfd0*/  IADD3 R6, P1, R29, R27, RZ ;  /* 0x0000001b1d067210 */ /* 0x008fca0007f3e0ff */
[----:B------:R-:W-:-:S05]  /*1bfe0*/  IMAD.X R7, R19, 0x1, R5, P1 ;  /* 0x0000000113077824 */ /* 0x000fca00008e0605 */
[----:B------:R1:W-:Y:S02]  /*1bff0*/  LDGSTS.E [R0+0x2b800], [R6.64], P2 ;  /* 0x2b80000006007fae */ /* 0x0003e4000912184c */
[----:B-1----:R-:W-:-:S04]  /*1c000*/  SHF.R.S32.HI R7, RZ, 0x1f, R3 ;  /* 0x0000001fff077819 */ /* 0x002fc80000011403 */
[----:B------:R-:W-:Y:S02]  /*1c010*/  SHF.L.U64.HI R7, R3, 0x2, R7 ;  /* 0x0000000203077819 */ /* 0x000fe40000010207 */
[C---:B--2---:R-:W-:Y:S02]  /*1c020*/  IADD3 R2, P1, R29.reuse, R13, RZ ;  /* 0x0000000d1d027210 */ /* 0x044fe40007f3e0ff */
[----:B------:R-:W-:-:S03]  /*1c030*/  IADD3 R4, P0, R29, R17, RZ ;  /* 0x000000111d047210 */ /* 0x000fc60007f1e0ff */
[----:B------:R-:W-:Y:S02]  /*1c040*/  IMAD.X R3, R26, 0x1, R7, P1 ;  /* 0x000000011a037824 */ /* 0x000fe400008e0607 */
[----:B------:R-:W-:-:S05]  /*1c050*/  IMAD.X R5, R24, 0x1, R5, P0 ;  /* 0x0000000118057824 */ /* 0x000fca00000e0605 */
[----:B------:R1:W-:Y:S01]  /*1c060*/  LDGSTS.E [R0+0x2c000], [R4.64], P2 ;  /* 0x2c00000004007fae */ /* 0x0003e2000912184c */
[----:B------:R2:W-:Y:S02]  /*1c070*/  LDGSTS.E [R0+0x2c800], [R2.64], P2 ;  /* 0x2c80000002007fae */ /* 0x0005e4000912184c */
[----:B--2---:R-:W-:-:S04]  /*1c080*/  SHF.R.S32.HI R3, RZ, 0x1f, R9 ;  /* 0x0000001fff037819 */ /* 0x004fc80000011409 */
[----:B------:R-:W-:Y:S02]  /*1c090*/  SHF.L.U64.HI R3, R9, 0x2, R3 ;  /* 0x0000000209037819 */ /* 0x000fe40000010203 */
[----:B------:R-:W2:Y:S01]  /*1c0a0*/  S2R R9, SR_TID.X ;  /* 0x0000000000097919 */ /* 0x000ea20000002100 */
[----:B------:R-:W-:-:S05]  /*1c0b0*/  IADD3 R6, P0, R29, R11, RZ ;  /* 0x0000000b1d067210 */ /* 0x000fca0007f1e0ff */
[----:B------:R-:W-:Y:S01]  /*1c0c0*/  IMAD.X R7, R28, 0x1, R7, P0 ;  /* 0x000000011c077824 */ /* 0x000fe200000e0607 */
[----:B-1----:R-:W-:-:S04]  /*1c0d0*/  IADD3 R4, P1, R29, R14, RZ ;  /* 0x0000000e1d047210 */ /* 0x002fc80007f3e0ff */
[----:B------:R2:W-:Y:S01]  /*1c0e0*/  LDGSTS.E [R0+0x2d000], [R6.64], P2 ;  /* 0x2d00000006007fae */ /* 0x0005e2000912184c */
[----:B------:R-:W-:Y:S01]  /*1c0f0*/  IMAD.X R5, R20, 0x1, R3, P1 ;  /* 0x0000000114057824 */ /* 0x000fe200008e0603 */
[----:B------:R-:W-:-:S04]  /*1c100*/  IADD3 R2, P0, R29, R8, RZ ;  /* 0x000000081d027210 */ /* 0x000fc80007f1e0ff */
[----:B------:R1:W-:Y:S01]  /*1c110*/  LDGSTS.E [R0+0x2d800], [R4.64], P2 ;  /* 0x2d80000004007fae */ /* 0x0003e2000912184c */
[----:B--2---:R-:W-:-:S05]  /*1c120*/  LOP3.LUT R7, R9, 0x3f, RZ, 0xc0, !PT ;  /* 0x0000003f09077812 */ /* 0x004fca00078ec0ff */
[----:B------:R-:W-:Y:S02]  /*1c130*/  IMAD R7, R7, c[0x0][0x18c], RZ ;  /* 0x0000630007077a24 */ /* 0x000fe400078e02ff */
[----:B------:R-:W-:-:S03]  /*1c140*/  IMAD.X R3, R22, 0x1, R3, P0 ;  /* 0x0000000116037824 */ /* 0x000fc600000e0603 */
[----:B-1----:R-:W-:Y:S02]  /*1c150*/  SHF.R.S32.HI R5, RZ, 0x1f, R7 ;  /* 0x0000001fff057819 */ /* 0x002fe40000011407 */
[----:B------:R-:W-:Y:S01]  /*1c160*/  IADD3 R6, P1, R29, R15, RZ ;  /* 0x0000000f1d067210 */ /* 0x000fe20007f3e0ff */
[----:B------:R1:W-:Y:S01]  /*1c170*/  LDGSTS.E [R0+0x2e000], [R2.64], P2 ;  /* 0x2e00000002007fae */ /* 0x0003e2000912184c */
[----:B------:R-:W-:-:S05]  /*1c180*/  SHF.L.U64.HI R5, R7, 0x2, R5 ;  /* 0x0000000207057819 */ /* 0x000fca0000010205 */
[----:B------:R-:W-:Y:S01]  /*1c190*/  IMAD.X R7, R12, 0x1, R5, P1 ;  /* 0x000000010c077824 */ /* 0x000fe200008e0605 */
[----:B-1----:R-:W2:Y:S01]  /*1c1a0*/  LDL.LU R3, [R1+0x360] ;  /* 0x0003600001037983 */ /* 0x002ea20000300800 */
[----:B------:R-:W3:Y:S03]  /*1c1b0*/  LDL.LU R2, [R1+0x3ec] ;  /* 0x0003ec0001027983 */ /* 0x000ee60000300800 */
[----:B------:R1:W-:Y:S04]  /*1c1c0*/  LDGSTS.E [R0+0x2e800], [R6.64], P2 ;  /* 0x2e80000006007fae */ /* 0x0003e8000912184c */
[----:B-1----:R-:W3:Y:S01]  /*1c1d0*/  LDL.LU R6, [R1+0x37c] ;  /* 0x00037c0001067983 */ /* 0x002ee20000300800 */
[----:B------:R-:W3:Y:S01]  /*1c1e0*/  LDL.LU R7, [R1+0x3bc] ;  /* 0x0003bc0001077983 */ /* 0x000ee20000300800 */
[----:B------:R-:W-:-:S02]  /*1c1f0*/  IADD3 R14, P1, R14, UR11, RZ ;  /* 0x0000000b0e0e7c10 */ /* 0x000fc4000ff3e0ff */
[----:B------:R-:W-:Y:S02]  /*1c200*/  IADD3 R13, P6, R13, UR11, RZ ;  /* 0x0000000b0d0d7c10 */ /* 0x000fe4000ffde0ff */
[----:B----4-:R-:W-:Y:S01]  /*1c210*/  IADD3 R8, P3, R29, R23, RZ ;  /* 0x000000171d087210 */ /* 0x010fe20007f7e0ff */
[----:B------:R-:W-:-:S04]  /*1c220*/  IADD3 R23, P4, R23, UR11, RZ ;  /* 0x0000000b17177c10 */ /* 0x000fc8000ff9e0ff */
[--C-:B------:R-:W-:Y:S01]  /*1c230*/  IMAD.X R9, R10, 0x1, R5.reuse, P3 ;  /* 0x000000010a097824 */ /* 0x100fe200018e0605 */
[----:B------:R-:W-:Y:S01]  /*1c240*/  IADD3 R4, P0, R29, R16, RZ ;  /* 0x000000101d047210 */ /* 0x000fe20007f1e0ff */
[----:B------:R-:W-:Y:S01]  /*1c250*/  IADD3 R16, P5, R16, UR11, RZ ;  /* 0x0000000b10107c10 */ /* 0x000fe2000ffbe0ff */
[----:B------:R-:W-:Y:S02]  /*1c260*/  IADD3 R15, P3, R15, UR11, RZ ;  /* 0x0000000b0f0f7c10 */ /* 0x000fe4000ff7e0ff */
[----:B------:R1:W-:Y:S04]  /*1c270*/  LDGSTS.E [R0+0x2f000], [R8.64], P2 ;  /* 0x2f00000008007fae */ /* 0x0003e8000912184c */
[----:B------:R4:W-:Y:S04]  /*1c280*/  STL [R1+0x364], R16 ;  /* 0x0003641001007387 */ /* 0x0009e80000100800 */
[----:B----4-:R-:W4:Y:S01]  /*1c290*/  LDL.LU R16, [R1+0x658] ;  /* 0x0006580001107983 */ /* 0x010f220000300800 */
[----:B------:R1:W-:Y:S03]  /*1c2a0*/  STL [R1+0x36c], R23 ;  /* 0x00036c1701007387 */ /* 0x0003e60000100800 */
[----:B-1----:R-:W4:Y:S01]  /*1c2b0*/  LDL.LU R23, [R1+0x654] ;  /* 0x0006540001177983 */ /* 0x002f220000300800 */
[----:B------:R1:W-:Y:S03]  /*1c2c0*/  STL [R1+0x374], R15 ;  /* 0x0003740f01007387 */ /* 0x0003e60000100800 */
[----:B-1----:R-:W4:Y:S01]  /*1c2d0*/  LDL.LU R15, [R1+0x650] ;  /* 0x00065000010f7983 */ /* 0x002f220000300800 */
[----:B------:R1:W-:Y:S03]  /*1c2e0*/  STL [R1+0x384], R14 ;  /* 0x0003840e01007387 */ /* 0x0003e60000100800 */
[----:B-1----:R-:W4:Y:S01]  /*1c2f0*/  LDL.LU R14, [R1+0x64c] ;  /* 0x00064c00010e7983 */ /* 0x002f220000300800 */
[----:B--2---:R-:W-:Y:S01]  /*1c300*/  IMAD.X R5, R3, 0x1, R5, P0 ;  /* 0x0000000103057824 */ /* 0x004fe200000e0605 */
[----:B------:R-:W-:-:S04]  /*1c310*/  IADD3 R11, P0, R11, UR11, RZ ;  /* 0x0000000b0b0b7c10 */ /* 0x000fc8000ff1e0ff */
[----:B------:R1:W-:Y:S01]  /*1c320*/  LDGSTS.E [R0+0x2f800], [R4.64], P2 ;  /* 0x2f80000004007fae */ /* 0x0003e2000912184c */
[----:B------:R-:W-:Y:S01]  /*1c330*/  IADD3.X R3, R3, UR10, RZ, P5, !PT ;  /* 0x0000000a03037c10 */ /* 0x000fe2000affe4ff */
[----:B------:R-:W-:Y:S01]  /*1c340*/  IADD3 R17, P5, R17, UR11, RZ ;  /* 0x0000000b11117c10 */ /* 0x000fe2000ffbe0ff */
[----:B------:R-:W-:Y:S02]  /*1c350*/  IADD3.X R10, R10, UR10, RZ, P4, !PT ;  /* 0x0000000a0a0a7c10 */ /* 0x000fe4000a7fe4ff */
[----:B---3--:R-:W-:Y:S02]  /*1c360*/  IADD3 R6, P2, R6, UR11, RZ ;  /* 0x0000000b06067c10 */ /* 0x008fe4000ff5e0ff */
[----:B------:R-:W-:Y:S02]  /*1c370*/  IADD3.X R12, R12, UR10, RZ, P3, !PT ;  /* 0x0000000a0c0c7c10 */ /* 0x000fe40009ffe4ff */
[----:B------:R-:W-:Y:S02]  /*1c380*/  IADD3.X R20, R20, UR10, RZ, P1, !PT ;  /* 0x0000000a14147c10 */ /* 0x000fe40008ffe4ff */
[----:B------:R-:W-:-:S02]  /*1c390*/  IADD3.X R28, R28, UR10, RZ, P0, !PT ;  /* 0x0000000a1c1c7c10 */ /* 0x000fc400087fe4ff */
[----:B------:R-:W-:Y:S01]  /*1c3a0*/  IADD3.X R26, R26, UR10, RZ, P6, !PT ;  /* 0x0000000a1a1a7c10 */ /* 0x000fe2000b7fe4ff */
[----:B------:R-:W-:Y:S01]  /*1c3b0*/  STL [R1+0x37c], R6 ;  /* 0x00037c0601007387 */ /* 0x000fe20000100800 */
[----:B------:R2:W-:Y:S01]  /*1c3c0*/  STL [R1+0x38c], R11 ;  /* 0x00038c0b01007387 */ /* 0x0005e20000100800 */
[----:B------:R-:W-:Y:S02]  /*1c3d0*/  UIADD3 UR4, UR4, 0x1, URZ ;  /* 0x0000000104047890 */ /* 0x000fe4000fffe03f */
[----:B------:R-:W-:Y:S01]  /*1c3e0*/  UIADD3 UR7, UR7, -0x40, URZ ;  /* 0xffffffc007077890 */ /* 0x000fe2000fffe03f */
[----:B------:R-:W0:Y:S04]  /*1c3f0*/  LDGDEPBAR ;  /* 0x00000000000079af */ /* 0x000e280000000000 */
[----:B--2---:R-:W2:Y:S01]  /*1c400*/  LDL.LU R11, [R1+0x648] ;  /* 0x00064800010b7983 */ /* 0x004ea20000300800 */
[----:B------:R3:W-:Y:S03]  /*1c410*/  STL [R1+0x394], R13 ;  /* 0x0003940d01007387 */ /* 0x0007e60000100800 */
[----:B---3--:R-:W3:Y:S01]  /*1c420*/  LDL.LU R13, [R1+0x644] ;  /* 0x00064400010d7983 */ /* 0x008ee20000300800 */
[----:B------:R1:W-:Y:S03]  /*1c430*/  STL [R1+0x39c], R17 ;  /* 0x00039c1101007387 */ /* 0x0003e60000100800 */
[----:B-1----:R-:W3:Y:S01]  /*1c440*/  LDL.LU R17, [R1+0x640] ;  /* 0x0006400001117983 */ /* 0x002ee20000300800 */
[----:B------:R-:W-:Y:S01]  /*1c450*/  IADD3 R27, P4, R27, UR11, RZ ;  /* 0x0000000b1b1b7c10 */ /* 0x000fe2000ff9e0ff */
[----:B------:R-:W-:Y:S02]  /*1c460*/  STL [R1+0x360], R3 ;  /* 0x0003600301007387 */ /* 0x000fe40000100800 */
[----:B------:R1:W-:Y:S01]  /*1c470*/  STL [R1+0x368], R10 ;  /* 0x0003680a01007387 */ /* 0x0003e20000100800 */
[----:B------:R-:W-:-:S02]  /*1c480*/  IADD3 R25, P3, R25, UR11, RZ ;  /* 0x0000000b19197c10 */ /* 0x000fc4000ff7e0ff */
[----:B------:R-:W-:Y:S01]  /*1c490*/  IADD3.X R22, R22, UR10, RZ, P2, !PT ;  /* 0x0000000a16167c10 */ /* 0x000fe200097fe4ff */
[----:B-1----:R-:W3:Y:S01]  /*1c4a0*/  LDL.LU R10, [R1+0x63c] ;  /* 0x00063c00010a7983 */ /* 0x002ee20000300800 */
[----:B------:R-:W3:Y:S02]  /*1c4b0*/  LDL.LU R3, [R1+0x41c] ;  /* 0x00041c0001037983 */ /* 0x000ee40000300800 */
[----:B------:R1:W-:Y:S01]  /*1c4c0*/  STL [R1+0x3a4], R27 ;  /* 0x0003a41b01007387 */ /* 0x0003e20000100800 */
[----:B------:R-:W-:Y:S01]  /*1c4d0*/  IADD3 R7, P1, R7, UR11, RZ ;  /* 0x0000000b07077c10 */ /* 0x000fe2000ff3e0ff */
[----:B-1----:R-:W3:Y:S01]  /*1c4e0*/  LDL.LU R27, [R1+0x638] ;  /* 0x00063800011b7983 */ /* 0x002ee20000300800 */
[----:B------:R1:W-:Y:S03]  /*1c4f0*/  STL [R1+0x370], R12 ;  /* 0x0003700c01007387 */ /* 0x0003e60000100800 */
[----:B-1----:R-:W3:Y:S01]  /*1c500*/  LDL.LU R12, [R1+0x634] ;  /* 0x00063400010c7983 */ /* 0x002ee20000300800 */
[----:B------:R1:W-:Y:S03]  /*1c510*/  STL [R1+0x3ac], R25 ;  /* 0x0003ac1901007387 */ /* 0x0003e60000100800 */
[----:B-1----:R-:W3:Y:S01]  /*1c520*/  LDL.LU R25, [R1+0x630] ;  /* 0x0006300001197983 */ /* 0x002ee20000300800 */
[----:B------:R1:W-:Y:S03]  /*1c530*/  STL [R1+0x378], R22 ;  /* 0x0003781601007387 */ /* 0x0003e60000100800 */
[----:B-1----:R-:W3:Y:S01]  /*1c540*/  LDL.LU R22, [R1+0x62c] ;  /* 0x00062c0001167983 */ /* 0x002ee20000300800 */
[----:B----4-:R-:W-:-:S05]  /*1c550*/  IADD3 R23, P2, R23, UR11, RZ ;  /* 0x0000000b17177c10 */ /* 0x010fca000ff5e0ff */
[----:B------:R1:W-:Y:S04]  /*1c560*/  STL [R1+0x3b4], R23 ;  /* 0x0003b41701007387 */ /* 0x0003e80000100800 */
[----:B-1----:R-:W4:Y:S01]  /*1c570*/  LDL.LU R23, [R1+0x628] ;  /* 0x0006280001177983 */ /* 0x002f220000300800 */
[----:B------:R1:W-:Y:S03]  /*1c580*/  STL [R1+0x380], R20 ;  /* 0x0003801401007387 */ /* 0x0003e60000100800 */
[----:B-1----:R-:W4:Y:S01]  /*1c590*/  LDL.LU R20, [R1+0x624] ;  /* 0x0006240001147983 */ /* 0x002f220000300800 */
[----:B------:R1:W-:Y:S03]  /*1c5a0*/  STL [R1+0x388], R28 ;  /* 0x0003881c01007387 */ /* 0x0003e60000100800 */
[----:B-1----:R-:W4:Y:S01]  /*1c5b0*/  LDL.LU R28, [R1+0x620] ;  /* 0x00062000011c7983 */ /* 0x002f220000300800 */
[----:B------:R-:W-:Y:S01]  /*1c5c0*/  STL [R1+0x3bc], R7 ;  /* 0x0003bc0701007387 */ /* 0x000fe20000100800 */
[----:B--2---:R-:W-:-:S05]  /*1c5d0*/  IADD3 R11, P0, R11, UR11, RZ ;  /* 0x0000000b0b0b7c10 */ /* 0x004fca000ff1e0ff */
[----:B------:R1:W-:Y:S04]  /*1c5e0*/  STL [R1+0x3c4], R11 ;  /* 0x0003c40b01007387 */ /* 0x0003e80000100800 */
[----:B-1----:R-:W2:Y:S01]  /*1c5f0*/  LDL.LU R11, [R1+0x61c] ;  /* 0x00061c00010b7983 */ /* 0x002ea20000300800 */
[----:B------:R1:W-:Y:S01]  /*1c600*/  STL [R1+0x390], R26 ;  /* 0x0003901a01007387 */ /* 0x0003e20000100800 */
[----:B---3--:R-:W-:Y:S02]  /*1c610*/  IADD3 R17, P6, R17, UR11, RZ ;  /* 0x0000000b11117c10 */ /* 0x008fe4000ffde0ff */
[----:B-1----:R-:W3:Y:S04]  /*1c620*/  LDL.LU R26, [R1+0x618] ;  /* 0x00061800011a7983 */ /* 0x002ee80000300800 */
[----:B------:R1:W-:Y:S04]  /*1c630*/  STL [R1+0x3cc], R17 ;  /* 0x0003cc1101007387 */ /* 0x0003e80000100800 */
[----:B-1----:R-:W3:Y:S01]  /*1c640*/  LDL.LU R17, [R1+0x614] ;  /* 0x0006140001117983 */ /* 0x002ee20000300800 */
[----:B------:R-:W-:-:S02]  /*1c650*/  IADD3.X R24, R24, UR10, RZ, P5, !PT ;  /* 0x0000000a18187c10 */ /* 0x000fc4000affe4ff */
[----:B------:R-:W-:Y:S02]  /*1c660*/  IADD3.X R19, R19, UR10, RZ, P4, !PT ;  /* 0x0000000a13137c10 */ /* 0x000fe4000a7fe4ff */
[----:B------:R-:W-:Y:S01]  /*1c670*/  IADD3.X R21, R21, UR10, RZ, P3, !PT ;  /* 0x0000000a15157c10 */ /* 0x000fe20009ffe4ff */
[----:B------:R1:W-:Y:S01]  /*1c680*/  STL [R1+0x398], R24 ;  /* 0x0003981801007387 */ /* 0x0003e20000100800 */
[----:B------:R-:W-:-:S03]  /*1c690*/  IADD3 R27, P5, R27, UR11, RZ ;  /* 0x0000000b1b1b7c10 */ /* 0x000fc6000ffbe0ff */
[----:B-1----:R-:W3:Y:S02]  /*1c6a0*/  LDL.LU R24, [R1+0x610] ;  /* 0x0006100001187983 */ /* 0x002ee40000300800 */
[----:B------:R1:W-:Y:S01]  /*1c6b0*/  STL [R1+0x3d4], R27 ;  /* 0x0003d41b01007387 */ /* 0x0003e20000100800 */
[----:B------:R-:W-:Y:S02]  /*1c6c0*/  IADD3.X R18, R18, UR10, RZ, P2, !PT ;  /* 0x0000000a12127c10 */ /* 0x000fe400097fe4ff */
[----:B------:R-:W-:Y:S01]  /*1c6d0*/  IADD3.X R16, R16, UR10, RZ, P1, !PT ;  /* 0x0000000a10107c10 */ /* 0x000fe20008ffe4ff */
[----:B-1----:R-:W3:Y:S01]  /*1c6e0*/  LDL.LU R27, [R1+0x60c] ;  /* 0x00060c00011b7983 */ /* 0x002ee20000300800 */
[----:B------:R1:W-:Y:S01]  /*1c6f0*/  STL [R1+0x3a0], R19 ;  /* 0x0003a01301007387 */ /* 0x0003e20000100800 */
[----:B------:R-:W-:Y:S02]  /*1c700*/  IADD3 R25, P4, R25, UR11, RZ ;  /* 0x0000000b19197c10 */ /* 0x000fe4000ff9e0ff */
[----:B-1----:R-:W3:Y:S03]  /*1c710*/  LDL.LU R19, [R1+0x608] ;  /* 0x0006080001137983 */ /* 0x002ee60000300800 */
[----:B------:R1:W-:Y:S01]  /*1c720*/  STL [R1+0x3dc], R25 ;  /* 0x0003dc1901007387 */ /* 0x0003e20000100800 */
[----:B------:R-:W-:-:S02]  /*1c730*/  IADD3 R2, P2, R2, UR11, RZ ;  /* 0x0000000b02027c10 */ /* 0x000fc4000ff5e0ff */
[----:B------:R-:W-:Y:S01]  /*1c740*/  IADD3.X R15, R15, UR10, RZ, P0, !PT ;  /* 0x0000000a0f0f7c10 */ /* 0x000fe200087fe4ff */
        /* <DEDUP_REMOVED lines=53> */
[----:B-1----:R-:W2:Y:S01]  /*1caa0*/  LDL.LU R17, [R1+0x5bc] ;  /* 0x0005bc0001117983 */ /* 0x002ea20000300800 */
[----:B------:R-:W-:-:S02]  /*1cab0*/  IADD3.X R28, R28, UR10, RZ, P0, !PT ;  /* 0x0000000a1c1c7c10 */ /* 0x000fc400087fe4ff */
[----:B------:R-:W-:Y:S02]  /*1cac0*/  IADD3.X R26, R26, UR10, RZ, P6, !PT ;  /* 0x0000000a1a1a7c10 */ /* 0x000fe4000b7fe4ff */
[----:B------:R-:W-:Y:S01]  /*1cad0*/  IADD3.X R19, R19, UR10, RZ, P4, !PT ;  /* 0x0000000a13137c10 */ /* 0x000fe2000a7fe4ff */
[----:B------:R-:W-:Y:S01]  /*1cae0*/  STL [R1+0x3f8], R28 ;  /* 0x0003f81c01007387 */ /* 0x000fe20000100800 */
[----:B------:R-:W-:Y:S02]  /*1caf0*/  IADD3 R27, P0, R27, UR11, RZ ;  /* 0x0000000b1b1b7c10 */ /* 0x000fe4000ff1e0ff */
[----:B------:R-:W-:-:S03]  /*1cb00*/  IADD3.X R24, R24, UR10, RZ, P5, !PT ;  /* 0x0000000a18187c10 */ /* 0x000fc6000affe4ff */
[----:B------:R-:W-:Y:S01]  /*1cb10*/  STL [R1+0x434], R27 ;  /* 0x0004341b01007387 */ /* 0x000fe20000100800 */
[----:B------:R-:W-:Y:S01]  /*1cb20*/  STL [R1+0x400], R26 ;  /* 0x0004001a01007387 */ /* 0x000fe20000100800 */
[----:B------:R-:W-:Y:S02]  /*1cb30*/  IADD3.X R21, R21, UR10, RZ, P3, !PT ;  /* 0x0000000a15157c10 */ /* 0x000fe40009ffe4ff */
[----:B------:R-:W-:Y:S02]  /*1cb40*/  IADD3.X R18, R18, UR10, RZ, P2, !PT ;  /* 0x0000000a12127c10 */ /* 0x000fe400097fe4ff */
[----:B------:R-:W-:Y:S02]  /*1cb50*/  IADD3.X R16, R16, UR10, RZ, P1, !PT ;  /* 0x0000000a10107c10 */ /* 0x000fe40008ffe4ff */
[----:B------:R-:W-:-:S05]  /*1cb60*/  IADD3 R25, P6, R25, UR11, RZ ;  /* 0x0000000b19197c10 */ /* 0x000fca000ffde0ff */
[----:B------:R-:W-:Y:S01]  /*1cb70*/  STL [R1+0x43c], R25 ;  /* 0x00043c1901007387 */ /* 0x000fe20000100800 */
[----:B------:R1:W-:Y:S02]  /*1cb80*/  STL [R1+0x410], R19 ;  /* 0x0004101301007387 */ /* 0x0003e40000100800 */
[----:B------:R2:W-:Y:S01]  /*1cb90*/  STL [R1+0x408], R24 ;  /* 0x0004081801007387 */ /* 0x0005e20000100800 */
[----:B------:R-:W-:Y:S02]  /*1cba0*/  IADD3.X R15, R15, UR10, RZ, P0, !PT ;  /* 0x0000000a0f0f7c10 */ /* 0x000fe400087fe4ff */
[----:B------:R-:W-:Y:S01]  /*1cbb0*/  IADD3.X R14, R14, UR10, RZ, P6, !PT ;  /* 0x0000000a0e0e7c10 */ /* 0x000fe2000b7fe4ff */
[----:B-1----:R-:W-:-:S05]  /*1cbc0*/  IMAD.MOV.U32 R19, RZ, RZ, 0x3f ;  /* 0x0000003fff137424 */ /* 0x002fca00078e00ff */
[----:B------:R-:W-:-:S04]  /*1cbd0*/  IADD3 R19, R19, c[0x0][0x180], RZ ;  /* 0x0000600013137a10 */ /* 0x000fc80007ffe0ff */
[----:B------:R-:W-:-:S04]  /*1cbe0*/  SHF.R.S32.HI R0, RZ, 0x1f, R19 ;  /* 0x0000001fff007819 */ /* 0x000fc80000011413 */
[----:B------:R-:W-:Y:S02]  /*1cbf0*/  LEA.HI R0, R0, R19, RZ, 0x6 ;  /* 0x0000001300007211 */ /* 0x000fe400078f30ff */
[----:B----4-:R-:W-:-:S05]  /*1cc00*/  IADD3 R23, P5, R23, UR11, RZ ;  /* 0x0000000b17177c10 */ /* 0x010fca000ffbe0ff */
[----:B------:R1:W-:Y:S01]  /*1cc10*/  STL [R1+0x444], R23 ;  /* 0x0004441701007387 */ /* 0x0003e20000100800 */
[----:B------:R-:W-:Y:S02]  /*1cc20*/  IADD3.X R13, R13, UR10, RZ, P5, !PT ;  /* 0x0000000a0d0d7c10 */ /* 0x000fe4000affe4ff */
[----:B------:R-:W-:-:S05]  /*1cc30*/  IADD3 R22, P4, R22, UR11, RZ ;  /* 0x0000000b16167c10 */ /* 0x000fca000ff9e0ff */
[----:B------:R1:W-:Y:S01]  /*1cc40*/  STL [R1+0x44c], R22 ;  /* 0x00044c1601007387 */ /* 0x0003e20000100800 */
[----:B------:R1:W-:Y:S01]  /*1cc50*/  STL [R1+0x418], R21 ;  /* 0x0004181501007387 */ /* 0x0003e20000100800 */
[----:B------:R-:W-:Y:S02]  /*1cc60*/  IADD3.X R10, R10, UR10, RZ, P4, !PT ;  /* 0x0000000a0a0a7c10 */ /* 0x000fe4000a7fe4ff */
[----:B------:R-:W-:-:S04]  /*1cc70*/  SHF.R.S32.HI R0, RZ, 0x6, R0 ;  /* 0x00000006ff007819 */ /* 0x000fc80000011400 */
[----:B------:R-:W-:Y:S02]  /*1cc80*/  ISETP.NE.U32.AND P1, PT, R0, UR4, PT ;  /* 0x0000000400007c0c */ /* 0x000fe4000bf25070 */
[----:B---3--:R-:W-:-:S05]  /*1cc90*/  IADD3 R20, P3, R20, UR11, RZ ;  /* 0x0000000b14147c10 */ /* 0x008fca000ff7e0ff */
[----:B------:R1:W-:Y:S01]  /*1cca0*/  STL [R1+0x454], R20 ;  /* 0x0004541401007387 */ /* 0x0003e20000100800 */
[----:B------:R1:W-:Y:S01]  /*1ccb0*/  STL [R1+0x420], R18 ;  /* 0x0004201201007387 */ /* 0x0003e20000100800 */
[----:B--2---:R-:W-:Y:S02]  /*1ccc0*/  IADD3 R17, P2, R17, UR11, RZ ;  /* 0x0000000b11117c10 */ /* 0x004fe4000ff5e0ff */
[----:B------:R-:W-:Y:S02]  /*1ccd0*/  IADD3.X R12, R12, UR10, RZ, P3, !PT ;  /* 0x0000000a0c0c7c10 */ /* 0x000fe40009ffe4ff */
[----:B------:R-:W-:Y:S01]  /*1cce0*/  IADD3.X R11, R11, UR10, RZ, P2, !PT ;  /* 0x0000000a0b0b7c10 */ /* 0x000fe200097fe4ff */
[----:B------:R1:W-:Y:S01]  /*1ccf0*/  STL [R1+0x45c], R17 ;  /* 0x00045c1101007387 */ /* 0x0003e20000100800 */
[----:B------:R1:W-:Y:S02]  /*1cd00*/  STL [R1+0x428], R16 ;  /* 0x0004281001007387 */ /* 0x0003e40000100800 */
[----:B------:R1:W-:Y:S02]  /*1cd10*/  STL [R1+0x430], R15 ;  /* 0x0004300f01007387 */ /* 0x0003e40000100800 */
[----:B------:R1:W-:Y:S01]  /*1cd20*/  STL [R1+0x438], R14 ;  /* 0x0004380e01007387 */ /* 0x0003e20000100800 */
[----:B------:R1:W-:Y:S01]  /*1cd30*/  STL [R1+0x440], R13 ;  /* 0x0004400d01007387 */ /* 0x0003e20000100800 */
[----:B------:R1:W-:Y:S02]  /*1cd40*/  STL [R1+0x458], R11 ;  /* 0x0004580b01007387 */ /* 0x0003e40000100800 */
[----:B------:R1:W-:Y:S02]  /*1cd50*/  STL [R1+0x448], R10 ;  /* 0x0004480a01007387 */ /* 0x0003e40000100800 */
[----:B------:R1:W-:Y:S01]  /*1cd60*/  STL [R1+0x450], R12 ;  /* 0x0004500c01007387 */ /* 0x0003e20000100800 */
[----:B------:R-:W-:Y:S01]  /*1cd70*/  @!P1 CALL.REL.NOINC `(.L_x_1) ;  /* 0x0000001000009944 */ /* 0x000fe20003c00000 */
[----:B------:R-:W-:Y:S05]  /*1cd80*/  BRA `(.L_x_2) ;  /* 0xfffee18000007947 */ /* 0x000fea000383ffff */
.L_x_1:
[----:B------:R-:W2:Y:S01]  /*1cd90*/  LDL.LU R4, [R1+0x530] ;  /* 0x0005300001047983 */ /* 0x000ea20000300800 */
[----:B------:R-:W-:-:S04]  /*1cda0*/  DEPBAR.LE SB0, 0x0 ;  /* 0x000080000000791a */ /* 0x000fc80000000000 */
[----:B------:R-:W3:Y:S02]  /*1cdb0*/  S2R R8, SR_TID.X ;  /* 0x0000000000087919 */ /* 0x000ee40000002100 */
[C---:B-1-3--:R-:W-:Y:S02]  /*1cdc0*/  IMAD.SHL.U32 R0, R8.reuse, 0x20, RZ ;  /* 0x0000002008007824 */ /* 0x04afe400078e00ff */
[C---:B------:R-:W-:Y:S02]  /*1cdd0*/  IMAD.SHL.U32 R2, R8.reuse, 0x4, RZ ;  /* 0x0000000408027824 */ /* 0x040fe400078e00ff */
[----:B------:R-:W-:Y:S01]  /*1cde0*/  IMAD.SHL.U32 R3, R8, 0x1000, RZ ;  /* 0x0000100008037824 */ /* 0x000fe200078e00ff */
[----:B------:R-:W-:-:S04]  /*1cdf0*/  LOP3.LUT R0, R0, 0x60, RZ, 0xc0, !PT ;  /* 0x0000006000007812 */ /* 0x000fc800078ec0ff */
[----:B------:R-:W-:Y:S01]  /*1ce00*/  LOP3.LUT R0, R0, 0x70, R2, 0x78, !PT ;  /* 0x0000007000007812 */ /* 0x000fe200078e7802 */
[----:B------:R-:W-:Y:S01]  /*1ce10*/  IMAD.SHL.U32 R2, R8, 0x100, RZ ;  /* 0x0000010008027824 */ /* 0x000fe200078e00ff */
[----:B------:R-:W-:-:S04]  /*1ce20*/  LOP3.LUT R3, R3, 0x18000, RZ, 0xc0, !PT ;  /* 0x0001800003037812 */ /* 0x000fc800078ec0ff */
[----:B------:R-:W-:-:S04]  /*1ce30*/  LOP3.LUT R2, R2, 0x6000, RZ, 0xc0, !PT ;  /* 0x0000600002027812 */ /* 0x000fc800078ec0ff */
[----:B------:R-:W-:Y:S01]  /*1ce40*/  IADD3 R0, R0, R3, R2 ;  /* 0x0000000300007210 */ /* 0x000fe20007ffe002 */
[----:B------:R-:W-:Y:S01]  /*1ce50*/  BAR.SYNC.DEFER_BLOCKING 0x0 ;  /* 0x0000000000007b1d */ /* 0x000fe20000010000 */
[----:B--2---:R-:W-:-:S05]  /*1ce60*/  LOP3.LUT R2, R4, 0x300, RZ, 0xc0, !PT ;  /* 0x0000030004027812 */ /* 0x004fca00078ec0ff */
[----:B------:R-:W2:Y:S01]  /*1ce70*/  LDL.LU R4, [R1+0x1d0] ;  /* 0x0001d00001047983 */ /* 0x000ea20000300800 */
[----:B------:R-:W-:-:S03]  /*1ce80*/  IMAD.IADD R0, R2, 0x1, R0 ;  /* 0x0000000102007824 */ /* 0x000fc600078e0200 */
[----:B------:R-:W2:Y:S04]  /*1ce90*/  LDL.LU R5, [R1+0x280] ;  /* 0x0002800001057983 */ /* 0x000ea80000300800 */
[----:B------:R-:W2:Y:S04]  /*1cea0*/  LDL.LU R6, [R1+0x2b0] ;  /* 0x0002b00001067983 */ /* 0x000ea80000300800 */
[----:B------:R-:W2:Y:S04]  /*1ceb0*/  LDL.LU R7, [R1+0x2e0] ;  /* 0x0002e00001077983 */ /* 0x000ea80000300800 */
[----:B------:R-:W1:Y:S01]  /*1cec0*/  S2R R2, SR_TID.X ;  /* 0x0000000000027919 */ /* 0x000e620000002100 */
[----:B------:R-:W-:-:S03]  /*1ced0*/  LOP3.LUT R8, R8, 0x1ff, RZ, 0xc0, !PT ;  /* 0x000001ff08087812 */ /* 0x000fc600078ec0ff */
[----:B--2---:R2:W-:Y:S04]  /*1cee0*/  STS.128 [R0], R4 ;  /* 0x0000000400007388 */ /* 0x0045e80000000c00 */
[----:B--2---:R-:W2:Y:S04]  /*1cef0*/  LDL.LU R4, [R1+0x1d4] ;  /* 0x0001d40001047983 */ /* 0x004ea80000300800 */
[----:B------:R-:W2:Y:S04]  /*1cf00*/  LDL.LU R5, [R1+0x284] ;  /* 0x0002840001057983 */ /* 0x000ea80000300800 */
[----:B------:R-:W2:Y:S04]  /*1cf10*/  LDL.LU R6, [R1+0x2b4] ;  /* 0x0002b40001067983 */ /* 0x000ea80000300800 */
[----:B------:R-:W2:Y:S01]  /*1cf20*/  LDL.LU R7, [R1+0x2e4] ;  /* 0x0002e40001077983 */ /* 0x000ea20000300800 */
[----:B-1---5:R-:W-:-:S03]  /*1cf30*/  IMAD.SHL.U32 R28, R2, 0x4000, RZ ;  /* 0x00004000021c7824 */ /* 0x022fc600078e00ff */
[----:B------:R-:W3:Y:S02]  /*1cf40*/  LDL.LU R16, [R1+0x1d8] ;  /* 0x0001d80001107983 */ /* 0x000ee40000300800 */
[----:B------:R-:W-:Y:S02]  /*1cf50*/  LOP3.LUT R28, R28, 0x18000, RZ, 0xc0, !PT ;  /* 0x000180001c1c7812 */ /* 0x000fe400078ec0ff */
[----:B------:R-:W3:Y:S04]  /*1cf60*/  LDL.LU R17, [R1+0x288] ;  /* 0x0002880001117983 */ /* 0x000ee80000300800 */
[----:B------:R-:W3:Y:S04]  /*1cf70*/  LDL.LU R18, [R1+0x2b8] ;  /* 0x0002b80001127983 */ /* 0x000ee80000300800 */
[----:B------:R-:W3:Y:S01]  /*1cf80*/  LDL.LU R19, [R1+0x2e8] ;  /* 0x0002e80001137983 */ /* 0x000ee20000300800 */
[----:B------:R-:W-:-:S03]  /*1cf90*/  IMAD R28, R8, 0x10, R28 ;  /* 0x00000010081c7824 */ /* 0x000fc600078e021c */
[----:B------:R-:W4:Y:S04]  /*1cfa0*/  LDL.LU R12, [R1+0x1dc] ;  /* 0x0001dc00010c7983 */ /* 0x000f280000300800 */
[----:B------:R-:W4:Y:S04]  /*1cfb0*/  LDL.LU R13, [R1+0x28c] ;  /* 0x00028c00010d7983 */ /* 0x000f280000300800 */
[----:B------:R-:W4:Y:S04]  /*1cfc0*/  LDL.LU R14, [R1+0x2bc] ;  /* 0x0002bc00010e7983 */ /* 0x000f280000300800 */
[----:B------:R-:W4:Y:S04]  /*1cfd0*/  LDL.LU R15, [R1+0x2ec] ;  /* 0x0002ec00010f7983 */ /* 0x000f280000300800 */
[----:B------:R-:W3:Y:S04]  /*1cfe0*/  LDL.LU R8, [R1+0xb0] ;  /* 0x0000b00001087983 */ /* 0x000ee80000300800 */
[----:B------:R-:W3:Y:S04]  /*1cff0*/  LDL.LU R9, [R1+0x110] ;  /* 0x0001100001097983 */ /* 0x000ee80000300800 */
[----:B------:R-:W3:Y:S04]  /*1d000*/  LDL.LU R10, [R1+0x170] ;  /* 0x00017000010a7983 */ /* 0x000ee80000300800 */
[----:B------:R-:W4:Y:S04]  /*1d010*/  LDL.LU R11, [R1+0x1a0] ;  /* 0x0001a000010b7983 */ /* 0x000f280000300800 */
[----:B--2---:R1:W-:Y:S04]  /*1d020*/  STS.128 [R0+0x1000], R4 ;  /* 0x0010000400007388 */ /* 0x0043e80000000c00 */
[----:B-1----:R-:W2:Y:S04]  /*1d030*/  LDL.LU R4, [R1+0xb4] ;  /* 0x0000b40001047983 */ /* 0x002ea80000300800 */
[----:B------:R-:W2:Y:S04]  /*1d040*/  LDL.LU R5, [R1+0x114] ;  /* 0x0001140001057983 */ /* 0x000ea80000300800 */
[----:B------:R-:W2:Y:S04]  /*1d050*/  LDL.LU R6, [R1+0x174] ;  /* 0x0001740001067983 */ /* 0x000ea80000300800 */
[----:B------:R-:W2:Y:S04]  /*1d060*/  LDL.LU R7, [R1+0x1a4] ;  /* 0x0001a40001077983 */ /* 0x000ea80000300800 */
[----:B------:R-:W2:Y:S04]  /*1d070*/  LDL.LU R20, [R1+0xb8] ;  /* 0x0000b80001147983 */ /* 0x000ea80000300800 */
[----:B------:R-:W2:Y:S04]  /*1d080*/  LDL.LU R21, [R1+0x118] ;  /* 0x0001180001157983 */ /* 0x000ea80000300800 */
[----:B------:R-:W2:Y:S04]  /*1d090*/  LDL.LU R22, [R1+0x178] ;  /* 0x0001780001167983 */ /* 0x000ea80000300800 */
[----:B---3--:R1:W-:Y:S04]  /*1d0a0*/  STS.128 [R0+0x80], R16 ;  /* 0x0000801000007388 */ /* 0x0083e80000000c00 */
[----:B------:R-:W3:Y:S04]  /*1d0b0*/  LDL.LU R23, [R1+0x1a8] ;  /* 0x0001a80001177983 */ /* 0x000ee80000300800 */
[----:B----4-:R4:W-:Y:S04]  /*1d0c0*/  STS.128 [R0+0x1080], R12 ;  /* 0x0010800c00007388 */ /* 0x0109e80000000c00 */
[----:B-1----:R-:W3:Y:S04]  /*1d0d0*/  LDL.LU R16, [R1+0xbc] ;  /* 0x0000bc0001107983 */ /* 0x002ee80000300800 */
[----:B------:R-:W3:Y:S04]  /*1d0e0*/  LDL.LU R17, [R1+0x11c] ;  /* 0x00011c0001117983 */ /* 0x000ee80000300800 */
[----:B------:R-:W3:Y:S04]  /*1d0f0*/  LDL.LU R18, [R1+0x17c] ;  /* 0x00017c0001127983 */ /* 0x000ee80000300800 */
[----:B------:R-:W3:Y:S04]  /*1d100*/  LDL.LU R19, [R1+0x1ac] ;  /* 0x0001ac0001137983 */ /* 0x000ee80000300800 */
[----:B----4-:R-:W4:Y:S04]  /*1d110*/  LDL.LU R12, [R1+0x90] ;  /* 0x00009000010c7983 */ /* 0x010f280000300800 */
[----:B------:R-:W4:Y:S04]  /*1d120*/  LDL.LU R13, [R1+0xa0] ;  /* 0x0000a000010d7983 */ /* 0x000f280000300800 */
[----:B------:R-:W4:Y:S04]  /*1d130*/  LDL.LU R14, [R1+0xd0] ;  /* 0x0000d000010e7983 */ /* 0x000f280000300800 */
[----:B------:R1:W-:Y:S04]  /*1d140*/  STS.128 [R0+0x400], R8 ;  /* 0x0004000800007388 */ /* 0x0003e80000000c00 */
[----:B------:R-:W4:Y:S04]  /*1d150*/  LDL.LU R15, [R1+0xe0] ;  /* 0x0000e000010f7983 */ /* 0x000f280000300800 */
[----:B-1----:R-:W4:Y:S04]  /*1d160*/  LDL.LU R8, [R1+0x94] ;  /* 0x0000940001087983 */ /* 0x002f280000300800 */
[----:B------:R-:W4:Y:S04]  /*1d170*/  LDL.LU R9, [R1+0xa4] ;  /* 0x0000a40001097983 */ /* 0x000f280000300800 */
[----:B------:R-:W4:Y:S04]  /*1d180*/  LDL.LU R10, [R1+0xd4] ;  /* 0x0000d400010a7983 */ /* 0x000f280000300800 */
[----:B------:R-:W4:Y:S04]  /*1d190*/  LDL.LU R11, [R1+0xe4] ;  /* 0x0000e400010b7983 */ /* 0x000f280000300800 */
[----:B--2---:R1:W-:Y:S04]  /*1d1a0*/  STS.128 [R0+0x1400], R4 ;  /* 0x0014000400007388 */ /* 0x0043e80000000c00 */
[----:B-1----:R-:W2:Y:S04]  /*1d1b0*/  LDL.LU R4, [R1+0x98] ;  /* 0x0000980001047983 */ /* 0x002ea80000300800 */
[----:B------:R-:W2:Y:S04]  /*1d1c0*/  LDL.LU R5, [R1+0xa8] ;  /* 0x0000a80001057983 */ /* 0x000ea80000300800 */
[----:B------:R-:W2:Y:S04]  /*1d1d0*/  LDL.LU R6, [R1+0xd8] ;  /* 0x0000d80001067983 */ /* 0x000ea80000300800 */
[----:B------:R-:W2:Y:S04]  /*1d1e0*/  LDL.LU R7, [R1+0xe8] ;  /* 0x0000e80001077983 */ /* 0x000ea80000300800 */
[----:B---3--:R1:W-:Y:S04]  /*1d1f0*/  STS.128 [R0+0x480], R20 ;  /* 0x0004801400007388 */ /* 0x0083e80000000c00 */
[----:B------:R3:W-:Y:S04]  /*1d200*/  STS.128 [R0+0x1480], R16 ;  /* 0x0014801000007388 */ /* 0x0007e80000000c00 */
[----:B-1----:R-:W2:Y:S04]  /*1d210*/  LDL.LU R20, [R1+0x9c] ;  /* 0x00009c0001147983 */ /* 0x002ea80000300800 */
[----:B------:R-:W2:Y:S04]  /*1d220*/  LDL.LU R21, [R1+0xac] ;  /* 0x0000ac0001157983 */ /* 0x000ea80000300800 */
[----:B------:R-:W2:Y:S04]  /*1d230*/  LDL.LU R22, [R1+0xdc] ;  /* 0x0000dc0001167983 */ /* 0x000ea80000300800 */
[----:B------:R-:W2:Y:S04]  /*1d240*/  LDL.LU R23, [R1+0xec] ;  /* 0x0000ec0001177983 */ /* 0x000ea80000300800 */
[----:B---3--:R-:W3:Y:S04]  /*1d250*/  LDL.LU R16, [R1+0x50] ;  /* 0x0000500001107983 */ /* 0x008ee80000300800 */
[----:B------:R-:W3:Y:S04]  /*1d260*/  LDL.LU R17, [R1+0x60] ;  /* 0x0000600001117983 */ /* 0x000ee80000300800 */
[----:B------:R-:W3:Y:S04]  /*1d270*/  LDL.LU R18, [R1+0x30] ;  /* 0x0000300001127983 */ /* 0x000ee80000300800 */
[----:B----4-:R1:W-:Y:S04]  /*1d280*/  STS.128 [R0+0x800], R12 ;  /* 0x0008000c00007388 */ /* 0x0103e80000000c00 */
[----:B------:R-:W3:Y:S04]  /*1d290*/  LDL.LU R19, [R1+0x20] ;  /* 0x0000200001137983 */ /* 0x000ee80000300800 */
[----:B------:R4:W-:Y:S04]  /*1d2a0*/  STS.128 [R0+0x1800], R8 ;  /* 0x0018000800007388 */ /* 0x0009e80000000c00 */
[----:B-1----:R-:W3:Y:S04]  /*1d2b0*/  LDL.LU R12, [R1+0x54] ;  /* 0x00005400010c7983 */ /* 0x002ee80000300800 */
[----:B------:R-:W3:Y:S04]  /*1d2c0*/  LDL.LU R13, [R1+0x64] ;  /* 0x00006400010d7983 */ /* 0x000ee80000300800 */
[----:B------:R-:W3:Y:S04]  /*1d2d0*/  LDL.LU R14, [R1+0x34] ;  /* 0x00003400010e7983 */ /* 0x000ee80000300800 */
[----:B------:R-:W3:Y:S04]  /*1d2e0*/  LDL.LU R15, [R1+0x24] ;  /* 0x00002400010f7983 */ /* 0x000ee80000300800 */
[----:B----4-:R-:W4:Y:S04]  /*1d2f0*/  LDL.LU R8, [R1+0x58] ;  /* 0x0000580001087983 */ /* 0x010f280000300800 */
        /* <DEDUP_REMOVED lines=8> */
[----:B------:R-:W-:Y:S04]  /*1d380*/  STS.128 [R0+0x1880], R20 ;  /* 0x0018801400007388 */ /* 0x000fe80000000c00 */
[----:B---3--:R-:W-:Y:S04]  /*1d390*/  STS.128 [R0+0xc00], R16 ;  /* 0x000c001000007388 */ /* 0x008fe80000000c00 */
[----:B------:R-:W-:Y:S04]  /*1d3a0*/  STS.128 [R0+0x1c00], R12 ;  /* 0x001c000c00007388 */ /* 0x000fe80000000c00 */
[----:B----4-:R1:W-:Y:S04]  /*1d3b0*/  STS.128 [R0+0xc80], R8 ;  /* 0x000c800800007388 */ /* 0x0103e80000000c00 */
[----:B-1----:R-:W3:Y:S04]  /*1d3c0*/  LDL.LU R8, [R1+0x300] ;  /* 0x0003000001087983 */ /* 0x002ee80000300800 */
[----:B------:R-:W3:Y:S04]  /*1d3d0*/  LDL.LU R9, [R1+0x320] ;  /* 0x0003200001097983 */ /* 0x000ee80000300800 */
[----:B------:R-:W3:Y:S04]  /*1d3e0*/  LDL.LU R10, [R1+0x330] ;  /* 0x00033000010a7983 */ /* 0x000ee80000300800 */
[----:B------:R-:W3:Y:S04]  /*1d3f0*/  LDL.LU R11, [R1+0x340] ;  /* 0x00034000010b7983 */ /* 0x000ee80000300800 */
[----:B--2---:R-:W-:Y:S04]  /*1d400*/  STS.128 [R0+0x1c80], R4 ;  /* 0x001c800400007388 */ /* 0x004fe80000000c00 */
[----:B------:R-:W-:Y:S06]  /*1d410*/  BAR.SYNC.DEFER_BLOCKING 0x0 ;  /* 0x0000000000007b1d */ /* 0x000fec0000010000 */
[----:B------:R-:W1:Y:S04]  /*1d420*/  LDS.128 R12, [R28+0x2000] ;  /* 0x002000001c0c7984 */ /* 0x000e680000000c00 */
[----:B------:R-:W2:Y:S04]  /*1d430*/  LDS.128 R16, [R28] ;  /* 0x000000001c107984 */ /* 0x000ea80000000c00 */
[----:B-1----:R-:W-:Y:S01]  /*1d440*/  STL.64 [R1+0x60], R12 ;  /* 0x0000600c01007387 */ /* 0x002fe20000100a00 */
[----:B------:R-:W-:-:S03]  /*1d450*/  IMAD.MOV.U32 R29, RZ, RZ, R14 ;  /* 0x000000ffff1d7224 */ /* 0x000fc600078e000e */
[----:B--2---:R-:W-:Y:S04]  /*1d460*/  STL.64 [R1+0x40], R16 ;  /* 0x0000401001007387 */ /* 0x004fe80000100a00 */
[----:B------:R-:W-:Y:S04]  /*1d470*/  STL.64 [R1+0x48], R18 ;  /* 0x0000481201007387 */ /* 0x000fe80000100a00 */
[----:B------:R-:W-:Y:S04]  /*1d480*/  STL [R1+0x6c], R15 ;  /* 0x00006c0f01007387 */ /* 0x000fe80000100800 */
[----:B------:R-:W1:Y:S01]  /*1d490*/  LDS.128 R12, [R28+0x4000] ;  /* 0x004000001c0c7984 */ /* 0x000e620000000c00 */
[----:B------:R-:W-:-:S03]  /*1d4a0*/  LOP3.LUT R5, R28, 0x20, RZ, 0x3c, !PT ;  /* 0x000000201c057812 */ /* 0x000fc600078e3cff */
[----:B------:R-:W-:Y:S04]  /*1d4b0*/  STL [R1+0x620], R29 ;  /* 0x0006201d01007387 */ /* 0x000fe80000100800 */
[----:B------:R-:W-:Y:S04]  /*1d4c0*/  STL [R1+0x604], R28 ;  /* 0x0006041c01007387 */ /* 0x000fe80000100800 */
[----:B------:R-:W2:Y:S01]  /*1d4d0*/  LDS.128 R16, [R28+0x6000] ;  /* 0x006000001c107984 */ /* 0x000ea20000000c00 */
[----:B------:R-:W-:-:S03]  /*1d4e0*/  LOP3.LUT R4, R28, 0x40, RZ, 0x3c, !PT ;  /* 0x000000401c047812 */ /* 0x000fc600078e3cff */
[----:B------:R-:W-:Y:S04]  /*1d4f0*/  LDS.128 R20, [R5+0x4000] ;  /* 0x0040000005147984 */ /* 0x000fe80000000c00 */
[----:B-1----:R-:W-:Y:S04]  /*1d500*/  STL.64 [R1+0xc0], R12 ;  /* 0x0000c00c01007387 */ /* 0x002fe80000100a00 */
[----:B------:R-:W-:Y:S04]  /*1d510*/  STL.64 [R1+0xc8], R14 ;  /* 0x0000c80e01007387 */ /* 0x000fe80000100a00 */
[----:B------:R-:W1:Y:S04]  /*1d520*/  LDS.128 R12, [R5] ;  /* 0x00000000050c7984 */ /* 0x000e680000000c00 */
[----:B--2---:R-:W-:Y:S04]  /*1d530*/  STL.64 [R1+0xe0], R16 ;  /* 0x0000e01001007387 */ /* 0x004fe80000100a00 */
[----:B------:R-:W-:Y:S04]  /*1d540*/  STL.64 [R1+0xe8], R18 ;  /* 0x0000e81201007387 */ /* 0x000fe80000100a00 */
[----:B------:R-:W-:Y:S04]  /*1d550*/  LDS.128 R16, [R5+0x6000] ;  /* 0x0060000005107984 */ /* 0x000fe80000000c00 */
[----:B-1----:R-:W-:Y:S01]  /*1d560*/  STL.64 [R1+0x30], R12 ;  /* 0x0000300c01007387 */ /* 0x002fe20000100a00 */
[----:B------:R-:W-:-:S03]  /*1d570*/  IMAD.MOV.U32 R29, RZ, RZ, R14 ;  /* 0x000000ffff1d7224 */ /* 0x000fc600078e000e */
[----:B------:R-:W-:Y:S04]  /*1d580*/  STL [R1+0x3c], R15 ;  /* 0x00003c0f01007387 */ /* 0x000fe80000100800 */
[----:B------:R-:W1:Y:S04]  /*1d590*/  LDS.128 R12, [R5+0x2000] ;  /* 0x00200000050c7984 */ /* 0x000e680000000c00 */
[----:B------:R-:W-:Y:S04]  /*1d5a0*/  STL [R1+0x624], R29 ;  /* 0x0006241d01007387 */ /* 0x000fe80000100800 */
[----:B-1----:R-:W-:Y:S04]  /*1d5b0*/  STL.64 [R1+0xa0], R12 ;  /* 0x0000a00c01007387 */ /* 0x002fe80000100a00 */
[----:B------:R-:W-:Y:S04]  /*1d5c0*/  STL.64 [R1+0xa8], R14 ;  /* 0x0000a80e01007387 */ /* 0x000fe80000100a00 */
[----:B------:R-:W1:Y:S01]  /*1d5d0*/  LDS.128 R12, [R4] ;  /* 0x00000000040c7984 */ /* 0x000e620000000c00 */
[----:B------:R-:W-:-:S03]  /*1d5e0*/  LOP3.LUT R3, R28, 0x60, RZ, 0x3c, !PT ;  /* 0x000000601c037812 */ /* 0x000fc600078e3cff */
[----:B------:R-:W-:Y:S04]  /*1d5f0*/  STL.64 [R1+0xb0], R20 ;  /* 0x0000b01401007387 */ /* 0x000fe80000100a00 */
[----:B------:R-:W-:Y:S04]  /*1d600*/  STL.64 [R1+0xb8], R22 ;  /* 0x0000b81601007387 */ /* 0x000fe80000100a00 */
[----:B------:R-:W-:Y:S04]  /*1d610*/  STL.64 [R1+0xf0], R16 ;  /* 0x0000f01001007387 */ /* 0x000fe80000100a00 */
[----:B------:R-:W2:Y:S04]  /*1d620*/  LDS.128 R20, [R4+0x2000] ;  /* 0x0020000004147984 */ /* 0x000ea80000000c00 */
[----:B------:R-:W-:Y:S04]  /*1d630*/  STL.64 [R1+0xf8], R18 ;  /* 0x0000f81201007387 */ /* 0x000fe80000100a00 */
[----:B------:R-:W4:Y:S04]  /*1d640*/  LDS.128 R16, [R4+0x4000] ;  /* 0x0040000004107984 */ /* 0x000f280000000c00 */
[----:B------:R-:W-:Y:S04]  /*1d650*/  LDS.128 R24, [R3+0x2000] ;  /* 0x0020000003187984 */ /* 0x000fe80000000c00 */
[----:B-1----:R-:W-:Y:S04]  /*1d660*/  STL.64 [R1+0x20], R12 ;  /* 0x0000200c01007387 */ /* 0x002fe80000100a00 */
[----:B------:R-:W-:Y:S04]  /*1d670*/  STL.64 [R1+0x28], R14 ;  /* 0x0000280e01007387 */ /* 0x000fe80000100a00 */
[----:B------:R-:W-:Y:S04]  /*1d680*/  LDS.128 R12, [R4+0x6000] ;  /* 0x00600000040c7984 */ /* 0x000fe80000000c00 */
[----:B------:R-:W1:Y:S04]  /*1d690*/  LDS.128 R4, [R3] ;  /* 0x0000000003047984 */ /* 0x000e680000000c00 */
[----:B--2---:R-:W-:Y:S04]  /*1d6a0*/  STL.64 [R1+0x90], R20 ;  /* 0x0000901401007387 */ /* 0x004fe80000100a00 */
[----:B------:R-:W-:Y:S04]  /*1d6b0*/  STL.64 [R1+0x98], R22 ;  /* 0x0000981601007387 */ /* 0x000fe80000100a00 */
[----:B----4-:R-:W-:Y:S04]  /*1d6c0*/  STL.64 [R1+0x50], R16 ;  /* 0x0000501001007387 */ /* 0x010fe80000100a00 */
[----:B------:R-:W-:Y:S04]  /*1d6d0*/  STL.64 [R1+0x58], R18 ;  /* 0x0000581201007387 */ /* 0x000fe80000100a00 */
[----:B-1----:R-:W-:Y:S01]  /*1d6e0*/  STL.64 [R1], R4 ;  /* 0x0000000401007387 */ /* 0x002fe20000100a00 */
[----:B------:R-:W-:-:S03]  /*1d6f0*/  IMAD.MOV.U32 R28, RZ, RZ, R6 ;  /* 0x000000ffff1c7224 */ /* 0x000fc600078e0006 */
[----:B------:R-:W-:Y:S04]  /*1d700*/  STL.64 [R1+0x100], R12 ;  /* 0x0001000c01007387 */ /* 0x000fe80000100a00 */
[----:B------:R-:W-:Y:S04]  /*1d710*/  STL.64 [R1+0x108], R14 ;  /* 0x0001080e01007387 */ /* 0x000fe80000100a00 */
[----:B------:R-:W-:Y:S04]  /*1d720*/  STL [R1+0xc], R7 ;  /* 0x00000c0701007387 */ /* 0x000fe80000100800 */
[----:B------:R-:W1:Y:S04]  /*1d730*/  LDS.128 R4, [R3+0x4000] ;  /* 0x0040000003047984 */ /* 0x000e680000000c00 */
[----:B------:R-:W-:Y:S04]  /*1d740*/  STL [R1+0x628], R28 ;  /* 0x0006281c01007387 */ /* 0x000fe80000100800 */
[----:B------:R2:W-:Y:S04]  /*1d750*/  STL [R1+0x610], R26 ;  /* 0x0006101a01007387 */ /* 0x0005e80000100800 */
[----:B------:R-:W-:Y:S04]  /*1d760*/  STL [R1+0x608], R27 ;  /* 0x0006081b01007387 */ /* 0x000fe80000100800 */
[----:B-1----:R-:W-:Y:S01]  /*1d770*/  STL [R1+0xd4], R5 ;  /* 0x0000d40501007387 */ /* 0x002fe20000100800 */
[----:B--2---:R-:W-:-:S03]  /*1d780*/  IMAD.MOV.U32 R26, RZ, RZ, R4 ;  /* 0x000000ffff1a7224 */ /* 0x004fc600078e0004 */
[----:B------:R-:W-:Y:S04]  /*1d790*/  STL.64 [R1+0xd8], R6 ;  /* 0x0000d80601007387 */ /* 0x000fe80000100a00 */
[----:B------:R-:W1:Y:S04]  /*1d7a0*/  LDS.128 R4, [R3+0x6000] ;  /* 0x0060000003047984 */ /* 0x000e680000000c00 */
[----:B------:R-:W-:Y:S01]  /*1d7b0*/  BAR.SYNC.DEFER_BLOCKING 0x0 ;  /* 0x0000000000007b1d */ /* 0x000fe20000010000 */
[----:B-1----:R-:W-:-:S05]  /*1d7c0*/  IMAD.MOV.U32 R27, RZ, RZ, R6 ;  /* 0x000000ffff1b7224 */ /* 0x002fca00078e0006 */
[----:B------:R1:W-:Y:S01]  /*1d7d0*/  STL [R1+0x11c], R7 ;  /* 0x00011c0701007387 */ /* 0x0003e20000100800 */
[----:B------:R-:W-:Y:S02]  /*1d7e0*/  IMAD.MOV.U32 R28, RZ, RZ, R4 ;  /* 0x000000ffff1c7224 */ /* 0x000fe400078e0004 */
[----:B------:R-:W-:Y:S01]  /*1d7f0*/  IMAD.MOV.U32 R29, RZ, RZ, R5 ;  /* 0x000000ffff1d7224 */ /* 0x000fe200078e0005 */
[----:B------:R-:W-:Y:S04]  /*1d800*/  STL [R1+0x60c], R27 ;  /* 0x00060c1b01007387 */ /* 0x000fe80000100800 */
[----:B------:R-:W2:Y:S04]  /*1d810*/  LDL.LU R4, [R1+0x304] ;  /* 0x0003040001047983 */ /* 0x000ea80000300800 */
[----:B------:R-:W2:Y:S04]  /*1d820*/  LDL.LU R5, [R1+0x324] ;  /* 0x0003240001057983 */ /* 0x000ea80000300800 */
[----:B------:R-:W2:Y:S04]  /*1d830*/  LDL.LU R6, [R1+0x334] ;  /* 0x0003340001067983 */ /* 0x000ea80000300800 */
[----:B-1----:R-:W2:Y:S04]  /*1d840*/  LDL.LU R7, [R1+0x344] ;  /* 0x0003440001077983 */ /* 0x002ea80000300800 */
[----:B--2---:R1:W-:Y:S04]  /*1d850*/  STS.128 [R0+0x1000], R4 ;  /* 0x0010000400007388 */ /* 0x0043e80000000c00 */
[----:B-1----:R-:W2:Y:S04]  /*1d860*/  LDL.LU R4, [R1+0x308] ;  /* 0x0003080001047983 */ /* 0x002ea80000300800 */
[----:B------:R-:W2:Y:S04]  /*1d870*/  LDL.LU R5, [R1+0x328] ;  /* 0x0003280001057983 */ /* 0x000ea80000300800 */
[----:B------:R-:W2:Y:S04]  /*1d880*/  LDL.LU R6, [R1+0x338] ;  /* 0x0003380001067983 */ /* 0x000ea80000300800 */
[----:B------:R-:W2:Y:S04]  /*1d890*/  LDL.LU R7, [R1+0x348] ;  /* 0x0003480001077983 */ /* 0x000ea80000300800 */
[----:B------:R-:W4:Y:S04]  /*1d8a0*/  LDL.LU R12, [R1+0x30c] ;  /* 0x00030c00010c7983 */ /* 0x000f280000300800 */
[----:B------:R-:W4:Y:S04]  /*1d8b0*/  LDL.LU R13, [R1+0x32c] ;  /* 0x00032c00010d7983 */ /* 0x000f280000300800 */
[----:B------:R-:W4:Y:S04]  /*1d8c0*/  LDL.LU R14, [R1+0x33c] ;  /* 0x00033c00010e7983 */ /* 0x000f280000300800 */
[----:B------:R-:W4:Y:S04]  /*1d8d0*/  LDL.LU R15, [R1+0x34c] ;  /* 0x00034c00010f7983 */ /* 0x000f280000300800 */
[----:B---3--:R1:W-:Y:S04]  /*1d8e0*/  STS.128 [R0], R8 ;  /* 0x0000000800007388 */ /* 0x0083e80000000c00 */
[----:B-1----:R-:W3:Y:S04]  /*1d8f0*/  LDL.LU R8, [R1+0x290] ;  /* 0x0002900001087983 */ /* 0x002ee80000300800 */
[----:B------:R-:W3:Y:S04]  /*1d900*/  LDL.LU R9, [R1+0x2d0] ;  /* 0x0002d00001097983 */ /* 0x000ee80000300800 */
[----:B------:R-:W3:Y:S04]  /*1d910*/  LDL.LU R10, [R1+0x2f0] ;  /* 0x0002f000010a7983 */ /* 0x000ee80000300800 */
[----:B------:R-:W3:Y:S04]  /*1d920*/  LDL.LU R11, [R1+0x310] ;  /* 0x00031000010b7983 */ /* 0x000ee80000300800 */
        /* <DEDUP_REMOVED lines=13> */
[----:B----4-:R1:W-:Y:S04]  /*1da00*/  STS.128 [R0+0x1080], R12 ;  /* 0x0010800c00007388 */ /* 0x0103e80000000c00 */
[----:B-1----:R-:W4:Y:S04]  /*1da10*/  LDL.LU R12, [R1+0x160] ;  /* 0x00016000010c7983 */ /* 0x002f280000300800 */
[----:B------:R-:W4:Y:S04]  /*1da20*/  LDL.LU R13, [R1+0x270] ;  /* 0x00027000010d7983 */ /* 0x000f280000300800 */
[----:B------:R-:W4:Y:S04]  /*1da30*/  LDL.LU R14, [R1+0x2a0] ;  /* 0x0002a000010e7983 */ /* 0x000f280000300800 */
[----:B------:R-:W4:Y:S04]  /*1da40*/  LDL.LU R15, [R1+0x2c0] ;  /* 0x0002c000010f7983 */ /* 0x000f280000300800 */
[----:B---3--:R1:W-:Y:S04]  /*1da50*/  STS.128 [R0+0x400], R8 ;  /* 0x0004000800007388 */ /* 0x0083e80000000c00 */
        /* <DEDUP_REMOVED lines=9> */
[----:B------:R1:W-:Y:S04]  /*1daf0*/  STS.128 [R0+0x1480], R16 ;  /* 0x0014801000007388 */ /* 0x0003e80000000c00 */
[----:B-1----:R-:W2:Y:S04]  /*1db00*/  LDL.LU R16, [R1+0x16c] ;  /* 0x00016c0001107983 */ /* 0x002ea80000300800 */
[----:B------:R-:W2:Y:S04]  /*1db10*/  LDL.LU R17, [R1+0x27c] ;  /* 0x00027c0001117983 */ /* 0x000ea80000300800 */
[----:B------:R-:W2:Y:S04]  /*1db20*/  LDL.LU R18, [R1+0x2ac] ;  /* 0x0002ac0001127983 */ /* 0x000ea80000300800 */
[----:B------:R-:W2:Y:S04]  /*1db30*/  LDL.LU R19, [R1+0x2cc] ;  /* 0x0002cc0001137983 */ /* 0x000ea80000300800 */
[----:B------:R-:W2:Y:S04]  /*1db40*/  LDL.LU R3, [R1+0x534] ;  /* 0x0005340001037983 */ /* 0x000ea80000300800 */
[----:B----4-:R1:W-:Y:S04]  /*1db50*/  STS.128 [R0+0x800], R12 ;  /* 0x0008000c00007388 */ /* 0x0103e80000000c00 */
[----:B------:R-:W4:Y:S04]  /*1db60*/  LDL.LU R27, [R1+0x354] ;  /* 0x00035400011b7983 */ /* 0x000f280000300800 */
[----:B-1----:R-:W4:Y:S04]  /*1db70*/  LDL.LU R12, [R1+0x10] ;  /* 0x00001000010c7983 */ /* 0x002f280000300800 */
[----:B------:R-:W4:Y:S04]  /*1db80*/  LDL.LU R13, [R1+0x80] ;  /* 0x00008000010d7983 */ /* 0x000f280000300800 */
[----:B------:R-:W4:Y:S04]  /*1db90*/  LDL.LU R14, [R1+0x70] ;  /* 0x00007000010e7983 */ /* 0x000f280000300800 */
[----:B------:R-:W4:Y:S04]  /*1dba0*/  LDL.LU R15, [R1+0x210] ;  /* 0x00021000010f7983 */ /* 0x000f280000300800 */
[----:B---3--:R-:W-:Y:S04]  /*1dbb0*/  STS.128 [R0+0x1800], R8 ;  /* 0x0018000800007388 */ /* 0x008fe80000000c00 */
[----:B------:R-:W-:Y:S04]  /*1dbc0*/  STS.128 [R0+0x480], R20 ;  /* 0x0004801400007388 */ /* 0x000fe80000000c00 */
[----:B--2---:R1:W-:Y:S04]  /*1dbd0*/  STS.128 [R0+0x880], R4 ;  /* 0x0008800400007388 */ /* 0x0043e80000000c00 */
        /* <DEDUP_REMOVED lines=8> */
[----:B------:R-:W3:Y:S04]  /*1dc60*/  LDL.LU R20, [R1+0x1c] ;  /* 0x00001c0001147983 */ /* 0x000ee80000300800 */
[----:B------:R-:W3:Y:S04]  /*1dc70*/  LDL.LU R21, [R1+0x8c] ;  /* 0x00008c0001157983 */ /* 0x000ee80000300800 */
[----:B------:R-:W3:Y:S04]  /*1dc80*/  LDL.LU R22, [R1+0x7c] ;  /* 0x00007c0001167983 */ /* 0x000ee80000300800 */
[----:B------:R-:W3:Y:S04]  /*1dc90*/  LDL.LU R23, [R1+0x21c] ;  /* 0x00021c0001177983 */ /* 0x000ee80000300800 */
[----:B------:R1:W-:Y:S04]  /*1dca0*/  STS.128 [R0+0x1880], R16 ;  /* 0x0018801000007388 */ /* 0x0003e80000000c00 */
[----:B-1----:R-:W3:Y:S04]  /*1dcb0*/  LDL.LU R17, [R1+0x40] ;  /* 0x0000400001117983 */ /* 0x002ee80000300800 */
[----:B----4-:R1:W-:Y:S04]  /*1dcc0*/  STS.128 [R0+0xc00], R12 ;  /* 0x000c000c00007388 */ /* 0x0103e80000000c00 */
[----:B-1----:R-:W4:Y:S04]  /*1dcd0*/  LDL.LU R13, [R1+0x30] ;  /* 0x00003000010d7983 */ /* 0x002f280000300800 */
[----:B------:R-:W4:Y:S04]  /*1dce0*/  LDL.LU R14, [R1+0x20] ;  /* 0x00002000010e7983 */ /* 0x000f280000300800 */
[----:B------:R-:W4:Y:S01]  /*1dcf0*/  LDL.LU R18, [R1] ;  /* 0x0000000001127983 */ /* 0x000f220000300800 */
[----:B------:R-:W-:-:S02]  /*1dd00*/  SHF.R.U32.HI R2, RZ, 0x8, R2 ;  /* 0x00000008ff027819 */ /* 0x000fc40000011602 */
[----:B------:R-:W-:Y:S01]  /*1dd10*/  ISETP.GE.AND P0, PT, R3, c[0x0][0x178], PT ;  /* 0x00005e0003007a0c */ /* 0x000fe20003f06270 */
[----:B------:R-:W4:Y:S01]  /*1dd20*/  LDL.LU R15, [R1+0x60] ;  /* 0x00006000010f7983 */ /* 0x000f220000300800 */
[----:B------:R-:W-:-:S03]  /*1dd30*/  SGXT.U32 R19, R2, 0x1 ;  /* 0x000000010213781a */ /* 0x000fc60000000000 */
[----:B------:R-:W4:Y:S01]  /*1dd40*/  LDL.LU R16, [R1+0xa0] ;  /* 0x0000a00001107983 */ /* 0x000f220000300800 */
[----:B------:R-:W-:-:S04]  /*1dd50*/  LOP3.LUT R2, R27, R19, RZ, 0xfc, !PT ;  /* 0x000000131b027212 */ /* 0x000fc800078efcff */
[C---:B------:R-:W-:Y:S01]  /*1dd60*/  ISETP.LT.AND P2, PT, R2.reuse, c[0x0][0x17c], !P0 ;  /* 0x00005f0002007a0c */ /* 0x040fe20004741270 */
[----:B--2---:R1:W-:Y:S04]  /*1dd70*/  STS.128 [R0+0x1c00], R4 ;  /* 0x001c000400007388 */ /* 0x0043e80000000c00 */
[----:B---3--:R-:W-:Y:S01]  /*1dd80*/  STS.128 [R0+0xc80], R8 ;  /* 0x000c800800007388 */ /* 0x008fe20000000c00 */
[----:B-1----:R-:W-:-:S03]  /*1dd90*/  IMAD R4, R2, c[0x0][0x198], RZ ;  /* 0x0000660002047a24 */ /* 0x002fc600078e02ff */
[----:B------:R1:W-:Y:S02]  /*1dda0*/  STS.128 [R0+0x1c80], R20 ;  /* 0x001c801400007388 */ /* 0x0003e40000000c00 */
[----:B-1----:R-:W-:Y:S02]  /*1ddb0*/  IMAD R0, R3, c[0x0][0x194], RZ ;  /* 0x0000650003007a24 */ /* 0x002fe400078e02ff */
[----:B------:R-:W-:Y:S03]  /*1ddc0*/  BAR.SYNC.DEFER_BLOCKING 0x0 ;  /* 0x0000000000007b1d */ /* 0x000fe60000010000 */
[----:B------:R-:W-:-:S04]  /*1ddd0*/  LEA R2, P1, R0, c[0x0][0x170], 0x2 ;  /* 0x00005c0000027a11 */ /* 0x000fc800078210ff */
[----:B------:R-:W-:Y:S02]  /*1dde0*/  LEA.HI.X.SX32 R0, R0, c[0x0][0x174], 0x2, P1 ;  /* 0x00005d0000007a11 */ /* 0x000fe400008f16ff */
[----:B------:R-:W-:-:S04]  /*1ddf0*/  LEA R8, P1, R4, R2, 0x2 ;  /* 0x0000000204087211 */ /* 0x000fc800078210ff */
[----:B------:R-:W-:Y:S02]  /*1de00*/  LEA.HI.X.SX32 R9, R4, R0, 0x2, P1 ;  /* 0x0000000004097211 */ /* 0x000fe400008f16ff */
[C-C-:B------:R-:W-:Y:S02]  /*1de10*/  LOP3.LUT R5, R27.reuse, 0x2, R19.reuse, 0xfe, !PT ;  /* 0x000000021b057812 */ /* 0x140fe400078efe13 */
[C-C-:B------:R-:W-:Y:S02]  /*1de20*/  LOP3.LUT R3, R27.reuse, 0x4, R19.reuse, 0xfe, !PT ;  /* 0x000000041b037812 */ /* 0x140fe400078efe13 */
[----:B------:R-:W-:Y:S01]  /*1de30*/  LOP3.LUT R7, R27, 0x6, R19, 0xfe, !PT ;  /* 0x000000061b077812 */ /* 0x000fe200078efe13 */
[----:B------:R1:W-:Y:S01]  /*1de40*/  @P2 STG.E [R8.64], R17 ;  /* 0x0000001108002986 */ /* 0x0003e2000c10190c */
[C---:B------:R-:W-:Y:S01]  /*1de50*/  ISETP.LT.AND P3, PT, R5.reuse, c[0x0][0x17c], !P0 ;  /* 0x00005f0005007a0c */ /* 0x040fe20004761270 */
[----:B------:R-:W-:Y:S01]  /*1de60*/  IMAD R5, R5, c[0x0][0x198], RZ ;  /* 0x0000660005057a24 */ /* 0x000fe200078e02ff */
[C---:B------:R-:W-:Y:S01]  /*1de70*/  ISETP.LT.AND P4, PT, R3.reuse, c[0x0][0x17c], !P0 ;  /* 0x00005f0003007a0c */ /* 0x040fe20004781270 */
[----:B------:R-:W-:Y:S01]  /*1de80*/  IMAD R3, R3, c[0x0][0x198], RZ ;  /* 0x0000660003037a24 */ /* 0x000fe200078e02ff */
[C---:B------:R-:W-:Y:S01]  /*1de90*/  ISETP.LT.AND P1, PT, R7.reuse, c[0x0][0x17c], !P0 ;  /* 0x00005f0007007a0c */ /* 0x040fe20004721270 */
[----:B------:R-:W-:Y:S01]  /*1dea0*/  IMAD R10, R7, c[0x0][0x198], RZ ;  /* 0x00006600070a7a24 */ /* 0x000fe200078e02ff */
[----:B-1----:R-:W2:Y:S01]  /*1deb0*/  LDL.LU R17, [R1+0x90] ;  /* 0x0000900001117983 */ /* 0x002ea20000300800 */
[----:B------:R-:W-:-:S02]  /*1dec0*/  LEA R6, P5, R5, R2, 0x2 ;  /* 0x0000000205067211 */ /* 0x000fc400078a10ff */
[-C--:B------:R-:W-:Y:S02]  /*1ded0*/  LEA R4, P6, R3, R2.reuse, 0x2 ;  /* 0x0000000203047211 */ /* 0x080fe400078c10ff */
[C---:B------:R-:W-:Y:S02]  /*1dee0*/  LEA R8, P2, R10.reuse, R2, 0x2 ;  /* 0x000000020a087211 */ /* 0x040fe400078410ff */
[-C--:B------:R-:W-:Y:S02]  /*1def0*/  LEA.HI.X.SX32 R7, R5, R0.reuse, 0x2, P5 ;  /* 0x0000000005077211 */ /* 0x080fe400028f16ff */
[-C--:B------:R-:W-:Y:S02]  /*1df00*/  LEA.HI.X.SX32 R5, R3, R0.reuse, 0x2, P6 ;  /* 0x0000000003057211 */ /* 0x080fe400030f16ff */
[----:B------:R-:W-:Y:S01]  /*1df10*/  LEA.HI.X.SX32 R9, R10, R0, 0x2, P2 ;  /* 0x000000000a097211 */ /* 0x000fe200010f16ff */
[----:B----4-:R-:W-:Y:S04]  /*1df20*/  @P3 STG.E [R6.64], R13 ;  /* 0x0000000d06003986 */ /* 0x010fe8000c10190c */
[----:B------:R1:W-:Y:S04]  /*1df30*/  @P4 STG.E [R4.64], R14 ;  /* 0x0000000e04004986 */ /* 0x0003e8000c10190c */
[----:B------:R3:W-:Y:S04]  /*1df40*/  @P1 STG.E [R8.64], R18 ;  /* 0x0000001208001986 */ /* 0x0007e8000c10190c */
[----:B-1----:R-:W4:Y:S04]  /*1df50*/  LDL.LU R14, [R1+0xc0] ;  /* 0x0000c000010e7983 */ /* 0x002f280000300800 */
[----:B---3--:R-:W4:Y:S01]  /*1df60*/  LDL.LU R18, [R1+0xb0] ;  /* 0x0000b00001127983 */ /* 0x008f220000300800 */
[----:B------:R-:W-:-:S02]  /*1df70*/  LOP3.LUT R3, R27, 0x8, R19, 0xfe, !PT ;  /* 0x000000081b037812 */ /* 0x000fc400078efe13 */
[--C-:B------:R-:W-:Y:S02]  /*1df80*/  LOP3.LUT R5, R27, 0xa, R19.reuse, 0xfe, !PT ;  /* 0x0000000a1b057812 */ /* 0x100fe400078efe13 */
[C---:B------:R-:W-:Y:S01]  /*1df90*/  ISETP.LT.AND P2, PT, R3.reuse, c[0x0][0x17c], !P0 ;  /* 0x00005f0003007a0c */ /* 0x040fe20004741270 */
[----:B------:R-:W-:Y:S01]  /*1dfa0*/  IMAD R4, R3, c[0x0][0x198], RZ ;  /* 0x0000660003047a24 */ /* 0x000fe200078e02ff */
[----:B------:R-:W-:Y:S02]  /*1dfb0*/  LOP3.LUT R3, R27, 0xc, R19, 0xfe, !PT ;  /* 0x0000000c1b037812 */ /* 0x000fe400078efe13 */
[C---:B------:R-:W-:Y:S01]  /*1dfc0*/  ISETP.LT.AND P3, PT, R5.reuse, c[0x0][0x17c], !P0 ;  /* 0x00005f0005007a0c */ /* 0x040fe20004761270 */
[----:B------:R-:W-:Y:S01]  /*1dfd0*/  IMAD R5, R5, c[0x0][0x198], RZ ;  /* 0x0000660005057a24 */ /* 0x000fe200078e02ff */
[C---:B------:R-:W-:Y:S01]  /*1dfe0*/  ISETP.LT.AND P4, PT, R3.reuse, c[0x0][0x17c], !P0 ;  /* 0x00005f0003007a0c */ /* 0x040fe20004781270 */
[----:B------:R-:W-:Y:S01]  /*1dff0*/  IMAD R3, R3, c[0x0][0x198], RZ ;  /* 0x0000660003037a24 */ /* 0x000fe200078e02ff */
[----:B------:R-:W-:-:S02]  /*1e000*/  LEA R8, P1, R4, R2, 0x2 ;  /* 0x0000000204087211 */ /* 0x000fc400078210ff */
[----:B------:R-:W-:Y:S02]  /*1e010*/  LOP3.LUT R7, R27, 0xe, R19, 0xfe, !PT ;  /* 0x0000000e1b077812 */ /* 0x000fe400078efe13 */
[----:B------:R-:W-:Y:S02]  /*1e020*/  LEA R6, P5, R5, R2, 0x2 ;  /* 0x0000000205067211 */ /* 0x000fe400078a10ff */
[----:B------:R-:W-:Y:S02]  /*1e030*/  LEA.HI.X.SX32 R9, R4, R0, 0x2, P1 ;  /* 0x0000000004097211 */ /* 0x000fe400008f16ff */
[----:B------:R-:W-:Y:S01]  /*1e040*/  LEA R4, P6, R3, R2, 0x2 ;  /* 0x0000000203047211 */ /* 0x000fe200078c10ff */
[C---:B------:R-:W-:Y:S01]  /*1e050*/  IMAD R10, R7.reuse, c[0x0][0x198], RZ ;  /* 0x00006600070a7a24 */ /* 0x040fe200078e02ff */
[----:B------:R-:W-:Y:S02]  /*1e060*/  ISETP.LT.AND P1, PT, R7, c[0x0][0x17c], !P0 ;  /* 0x00005f0007007a0c */ /* 0x000fe40004721270 */
[-C--:B------:R-:W-:Y:S01]  /*1e070*/  LEA.HI.X.SX32 R7, R5, R0.reuse, 0x2, P5 ;  /* 0x0000000005077211 */ /* 0x080fe200028f16ff */
[----:B------:R1:W-:Y:S01]  /*1e080*/  @P2 STG.E [R8.64], R15 ;  /* 0x0000000f08002986 */ /* 0x0003e2000c10190c */
[----:B------:R-:W-:-:S02]  /*1e090*/  LEA.HI.X.SX32 R5, R3, R0, 0x2, P6 ;  /* 0x0000000003057211 */ /* 0x000fc400030f16ff */
[C-C-:B------:R-:W-:Y:S01]  /*1e0a0*/  LOP3.LUT R3, R27.reuse, 0x10, R19.reuse, 0xfe, !PT ;  /* 0x000000101b037812 */ /* 0x140fe200078efe13 */
[----:B------:R1:W-:Y:S04]  /*1e0b0*/  @P3 STG.E [R6.64], R16 ;  /* 0x0000001006003986 */ /* 0x0003e8000c10190c */
[----:B-1----:R-:W4:Y:S01]  /*1e0c0*/  LDL.LU R15, [R1+0x50] ;  /* 0x00005000010f7983 */ /* 0x002f220000300800 */
[C---:B------:R-:W-:Y:S02]  /*1e0d0*/  LEA R8, P2, R10.reuse, R2, 0x2 ;  /* 0x000000020a087211 */ /* 0x040fe400078410ff */
[----:B------:R-:W-:Y:S01]  /*1e0e0*/  LOP3.LUT R7, R27, 0x16, R19, 0xfe, !PT ;  /* 0x000000161b077812 */ /* 0x000fe200078efe13 */
[----:B------:R-:W4:Y:S01]  /*1e0f0*/  LDL.LU R16, [R1+0xe0] ;  /* 0x0000e00001107983 */ /* 0x000f220000300800 */
[----:B------:R-:W-:-:S02]  /*1e100*/  LEA.HI.X.SX32 R9, R10, R0, 0x2, P2 ;  /* 0x000000000a097211 */ /* 0x000fc400010f16ff */
[----:B------:R-:W-:Y:S01]  /*1e110*/  ISETP.LT.AND P2, PT, R3, c[0x0][0x17c], !P0 ;  /* 0x00005f0003007a0c */ /* 0x000fe20004741270 */
[----:B------:R-:W-:Y:S01]  /*1e120*/  IMAD R10, R7, c[0x0][0x198], RZ ;  /* 0x00006600070a7a24 */ /* 0x000fe200078e02ff */
[----:B--2---:R1:W-:Y:S04]  /*1e130*/  @P4 STG.E [R4.64], R17 ;  /* 0x0000001104004986 */ /* 0x0043e8000c10190c */
[----:B------:R2:W-:Y:S01]  /*1e140*/  @P1 STG.E [R8.64], R24 ;  /* 0x0000001808001986 */ /* 0x0005e2000c10190c */
[----:B-1----:R-:W-:Y:S01]  /*1e150*/  LOP3.LUT R5, R27, 0x12, R19, 0xfe, !PT ;  /* 0x000000121b057812 */ /* 0x002fe200078efe13 */
[----:B------:R-:W-:Y:S02]  /*1e160*/  IMAD R4, R3, c[0x0][0x198], RZ ;  /* 0x0000660003047a24 */ /* 0x000fe400078e02ff */
[----:B------:R-:W3:Y:S01]  /*1e170*/  LDL.LU R17, [R1+0xf0] ;  /* 0x0000f00001117983 */ /* 0x000ee20000300800 */
[C---:B------:R-:W-:Y:S01]  /*1e180*/  ISETP.LT.AND P3, PT, R5.reuse, c[0x0][0x17c], !P0 ;  /* 0x00005f0005007a0c */ /* 0x040fe20004761270 */
[----:B------:R-:W-:Y:S01]  /*1e190*/  IMAD R5, R5, c[0x0][0x198], RZ ;  /* 0x0000660005057a24 */ /* 0x000fe200078e02ff */
[----:B--2---:R-:W-:-:S04]  /*1e1a0*/  LEA R8, P1, R4, R2, 0x2 ;  /* 0x0000000204087211 */ /* 0x004fc800078210ff */
[----:B------:R-:W-:Y:S02]  /*1e1b0*/  LEA R6, P5, R5, R2, 0x2 ;  /* 0x0000000205067211 */ /* 0x000fe400078a10ff */
[-C--:B------:R-:W-:Y:S02]  /*1e1c0*/  LEA.HI.X.SX32 R9, R4, R0.reuse, 0x2, P1 ;  /* 0x0000000004097211 */ /* 0x080fe400008f16ff */
[----:B------:R-:W-:Y:S02]  /*1e1d0*/  ISETP.LT.AND P1, PT, R7, c[0x0][0x17c], !P0 ;  /* 0x00005f0007007a0c */ /* 0x000fe40004721270 */
[----:B------:R-:W-:Y:S01]  /*1e1e0*/  LEA.HI.X.SX32 R7, R5, R0, 0x2, P5 ;  /* 0x0000000005077211 */ /* 0x000fe200028f16ff */
[----:B----4-:R-:W-:Y:S04]  /*1e1f0*/  @P2 STG.E [R8.64], R14 ;  /* 0x0000000e08002986 */ /* 0x010fe8000c10190c */
[----:B------:R1:W-:Y:S04]  /*1e200*/  @P3 STG.E [R6.64], R18 ;  /* 0x0000001206003986 */ /* 0x0003e8000c10190c */
[----:B-1----:R-:W2:Y:S01]  /*1e210*/  LDL.LU R18, [R1+0x100] ;  /* 0x0001000001127983 */ /* 0x002ea20000300800 */
[----:B------:R-:W-:-:S04]  /*1e220*/  LOP3.LUT R3, R27, 0x14, R19, 0xfe, !PT ;  /* 0x000000141b037812 */ /* 0x000fc800078efe13 */
[C---:B------:R-:W-:Y:S01]  /*1e230*/  ISETP.LT.AND P4, PT, R3.reuse, c[0x0][0x17c], !P0 ;  /* 0x00005f0003007a0c */ /* 0x040fe20004781270 */
[----:B------:R-:W-:-:S05]  /*1e240*/  IMAD R3, R3, c[0x0][0x198], RZ ;  /* 0x0000660003037a24 */ /* 0x000fca00078e02ff */
[CC--:B------:R-:W-:Y:S02]  /*1e250*/  LEA R4, P6, R3.reuse, R2.reuse, 0x2 ;  /* 0x0000000203047211 */ /* 0x0c0fe400078c10ff */
[C---:B------:R-:W-:Y:S02]  /*1e260*/  LEA R8, P2, R10.reuse, R2, 0x2 ;  /* 0x000000020a087211 */ /* 0x040fe400078410ff */
[-C--:B------:R-:W-:Y:S02]  /*1e270*/  LEA.HI.X.SX32 R5, R3, R0.reuse, 0x2, P6 ;  /* 0x0000000003057211 */ /* 0x080fe400030f16ff */
[--C-:B------:R-:W-:Y:S02]  /*1e280*/  LOP3.LUT R3, R27, 0x18, R19.reuse, 0xfe, !PT ;  /* 0x000000181b037812 */ /* 0x100fe400078efe13 */
[----:B------:R-:W-:Y:S02]  /*1e290*/  LEA.HI.X.SX32 R9, R10, R0, 0x2, P2 ;  /* 0x000000000a097211 */ /* 0x000fe400010f16ff */
[----:B------:R-:W-:Y:S01]  /*1e2a0*/  ISETP.LT.AND P2, PT, R3, c[0x0][0x17c], !P0 ;  /* 0x00005f0003007a0c */ /* 0x000fe20004741270 */
[----:B------:R1:W-:Y:S01]  /*1e2b0*/  @P4 STG.E [R4.64], R15 ;  /* 0x0000000f04004986 */ /* 0x0003e2000c10190c */
[----:B------:R-:W-:-:S03]  /*1e2c0*/  LOP3.LUT R7, R27, 0x1e, R19, 0xfe, !PT ;  /* 0x0000001e1b077812 */ /* 0x000fc600078efe13 */
[----:B------:R4:W-:Y:S01]  /*1e2d0*/  @P1 STG.E [R8.64], R26 ;  /* 0x0000001a08001986 */ /* 0x0009e2000c10190c */
[----:B-1----:R-:W-:Y:S01]  /*1e2e0*/  IMAD R4, R3, c[0x0][0x198], RZ ;  /* 0x0000660003047a24 */ /* 0x002fe200078e02ff */
[C-C-:B------:R-:W-:Y:S02]  /*1e2f0*/  LOP3.LUT R5, R27.reuse, 0x1a, R19.reuse, 0xfe, !PT ;  /* 0x0000001a1b057812 */ /* 0x140fe400078efe13 */
[----:B------:R-:W-:Y:S01]  /*1e300*/  LOP3.LUT R3, R27, 0x1c, R19, 0xfe, !PT ;  /* 0x0000001c1b037812 */ /* 0x000fe200078efe13 */
[----:B----4-:R-:W4:Y:S01]  /*1e310*/  LDL.LU R26, [R1+0x44] ;  /* 0x00004400011a7983 */ /* 0x010f220000300800 */
[C---:B------:R-:W-:Y:S02]  /*1e320*/  LEA R8, P1, R4.reuse, R2, 0x2 ;  /* 0x0000000204087211 */ /* 0x040fe400078210ff */
[C---:B------:R-:W-:Y:S01]  /*1e330*/  ISETP.LT.AND P3, PT, R5.reuse, c[0x0][0x17c], !P0 ;  /* 0x00005f0005007a0c */ /* 0x040fe20004761270 */
[----:B------:R-:W-:Y:S01]  /*1e340*/  IMAD R5, R5, c[0x0][0x198], RZ ;  /* 0x0000660005057a24 */ /* 0x000fe200078e02ff */
[C---:B------:R-:W-:Y:S01]  /*1e350*/  ISETP.LT.AND P4, PT, R3.reuse, c[0x0][0x17c], !P0 ;  /* 0x00005f0003007a0c */ /* 0x040fe20004781270 */
[----:B------:R-:W-:Y:S01]  /*1e360*/  IMAD R3, R3, c[0x0][0x198], RZ ;  /* 0x0000660003037a24 */ /* 0x000fe200078e02ff */
[----:B------:R-:W-:Y:S01]  /*1e370*/  LEA.HI.X.SX32 R9, R4, R0, 0x2, P1 ;  /* 0x0000000004097211 */ /* 0x000fe200008f16ff */
[C---:B------:R-:W-:Y:S01]  /*1e380*/  IMAD R10, R7.reuse, c[0x0][0x198], RZ ;  /* 0x00006600070a7a24 */ /* 0x040fe200078e02ff */
[----:B------:R-:W4:Y:S01]  /*1e390*/  LDL.LU R14, [R1+0x34] ;  /* 0x00003400010e7983 */ /* 0x000f220000300800 */
[----:B------:R-:W-:-:S03]  /*1e3a0*/  ISETP.LT.AND P1, PT, R7, c[0x0][0x17c], !P0 ;  /* 0x00005f0007007a0c */ /* 0x000fc60004721270 */
[----:B------:R-:W4:Y:S01]  /*1e3b0*/  LDL.LU R15, [R1+0x24] ;  /* 0x00002400010f7983 */ /* 0x000f220000300800 */
[-C--:B------:R-:W-:Y:S02]  /*1e3c0*/  LEA R6, P5, R5, R2.reuse, 0x2 ;  /* 0x0000000205067211 */ /* 0x080fe400078a10ff */
[----:B------:R-:W-:Y:S01]  /*1e3d0*/  LEA R4, P6, R3, R2, 0x2 ;  /* 0x0000000203047211 */ /* 0x000fe200078c10ff */
[----:B------:R1:W-:Y:S01]  /*1e3e0*/  @P2 STG.E [R8.64], R16 ;  /* 0x0000001008002986 */ /* 0x0003e2000c10190c */
[-C--:B------:R-:W-:Y:S02]  /*1e3f0*/  LEA.HI.X.SX32 R7, R5, R0.reuse, 0x2, P5 ;  /* 0x0000000005077211 */ /* 0x080fe400028f16ff */
[----:B------:R-:W-:Y:S02]  /*1e400*/  LEA.HI.X.SX32 R5, R3, R0, 0x2, P6 ;  /* 0x0000000003057211 */ /* 0x000fe400030f16ff */
[C---:B-1----:R-:W-:Y:S01]  /*1e410*/  LEA R8, P2, R10.reuse, R2, 0x2 ;  /* 0x000000020a087211 */ /* 0x042fe200078410ff */
[----:B------:R-:W4:Y:S03]  /*1e420*/  LDL.LU R16, [R1+0x4] ;  /* 0x0000040001107983 */ /* 0x000f260000300800 */
[----:B------:R-:W-:Y:S01]  /*1e430*/  LEA.HI.X.SX32 R9, R10, R0, 0x2, P2 ;  /* 0x000000000a097211 */ /* 0x000fe200010f16ff */
[----:B---3--:R-:W-:Y:S04]  /*1e440*/  @P3 STG.E [R6.64], R17 ;  /* 0x0000001106003986 */ /* 0x008fe8000c10190c */
[----:B--2---:R-:W-:Y:S04]  /*1e450*/  @P4 STG.E [R4.64], R18 ;  /* 0x0000001204004986 */ /* 0x004fe8000c10190c */
[----:B------:R1:W-:Y:S04]  /*1e460*/  @P1 STG.E [R8.64], R28 ;  /* 0x0000001c08001986 */ /* 0x0003e8000c10190c */
[----:B-1----:R-:W2:Y:S04]  /*1e470*/  LDL.LU R28, [R1+0x628] ;  /* 0x00062800011c7983 */ /* 0x002ea80000300800 */
[----:B------:R-:W3:Y:S01]  /*1e480*/  LDL.LU R17, [R1+0x64] ;  /* 0x0000640001117983 */ /* 0x000ee20000300800 */
[----:B------:R-:W-:-:S02]  /*1e490*/  LOP3.LUT R3, R27, 0x20, R19, 0xfe, !PT ;  /* 0x000000201b037812 */ /* 0x000fc400078efe13 */
[--C-:B------:R-:W-:Y:S01]  /*1e4a0*/  LOP3.LUT R5, R27, 0x22, R19.reuse, 0xfe, !PT ;  /* 0x000000221b057812 */ /* 0x100fe200078efe13 */
[----:B------:R-:W2:Y:S01]  /*1e4b0*/  LDL.LU R18, [R1+0xa4] ;  /* 0x0000a40001127983 */ /* 0x000ea20000300800 */
[C---:B------:R-:W-:Y:S01]  /*1e4c0*/  ISETP.LT.AND P2, PT, R3.reuse, c[0x0][0x17c], !P0 ;  /* 0x00005f0003007a0c */ /* 0x040fe20004741270 */
[----:B------:R-:W-:Y:S01]  /*1e4d0*/  IMAD R4, R3, c[0x0][0x198], RZ ;  /* 0x0000660003047a24 */ /* 0x000fe200078e02ff */
[--C-:B------:R-:W-:Y:S02]  /*1e4e0*/  LOP3.LUT R3, R27, 0x24, R19.reuse, 0xfe, !PT ;  /* 0x000000241b037812 */ /* 0x100fe400078efe13 */
[C---:B------:R-:W-:Y:S01]  /*1e4f0*/  ISETP.LT.AND P3, PT, R5.reuse, c[0x0][0x17c], !P0 ;  /* 0x00005f0005007a0c */ /* 0x040fe20004761270 */
[----:B------:R-:W-:Y:S01]  /*1e500*/  IMAD R5, R5, c[0x0][0x198], RZ ;  /* 0x0000660005057a24 */ /* 0x000fe200078e02ff */
[----:B------:R-:W-:Y:S02]  /*1e510*/  LEA R8, P1, R4, R2, 0x2 ;  /* 0x0000000204087211 */ /* 0x000fe400078210ff */
[C---:B------:R-:W-:Y:S01]  /*1e520*/  ISETP.LT.AND P4, PT, R3.reuse, c[0x0][0x17c], !P0 ;  /* 0x00005f0003007a0c */ /* 0x040fe20004781270 */
[----:B------:R-:W-:Y:S01]  /*1e530*/  IMAD R3, R3, c[0x0][0x198], RZ ;  /* 0x0000660003037a24 */ /* 0x000fe200078e02ff */
[----:B------:R-:W-:-:S02]  /*1e540*/  LOP3.LUT R10, R27, 0x26, R19, 0xfe, !PT ;  /* 0x000000261b0a7812 */ /* 0x000fc400078efe13 */
[----:B------:R-:W-:Y:S02]  /*1e550*/  LEA.HI.X.SX32 R9, R4, R0, 0x2, P1 ;  /* 0x0000000004097211 */ /* 0x000fe400008f16ff */
[-C--:B------:R-:W-:Y:S02]  /*1e560*/  LEA R6, P5, R5, R2.reuse, 0x2 ;  /* 0x0000000205067211 */ /* 0x080fe400078a10ff */
[C---:B------:R-:W-:Y:S01]  /*1e570*/  ISETP.LT.AND P1, PT, R10.reuse, c[0x0][0x17c], !P0 ;  /* 0x00005f000a007a0c */ /* 0x040fe20004721270 */
[----:B------:R-:W-:Y:S01]  /*1e580*/  IMAD R10, R10, c[0x0][0x198], RZ ;  /* 0x000066000a0a7a24 */ /* 0x000fe200078e02ff */
[----:B------:R-:W-:Y:S01]  /*1e590*/  LEA R4, P6, R3, R2, 0x2 ;  /* 0x0000000203047211 */ /* 0x000fe200078c10ff */
[----:B----4-:R1:W-:Y:S01]  /*1e5a0*/  @P2 STG.E [R8.64], R26 ;  /* 0x0000001a08002986 */ /* 0x0103e2000c10190c */
[-C--:B------:R-:W-:Y:S02]  /*1e5b0*/  LEA.HI.X.SX32 R7, R5, R0.reuse, 0x2, P5 ;  /* 0x0000000005077211 */ /* 0x080fe400028f16ff */
[----:B------:R-:W-:-:S02]  /*1e5c0*/  LEA.HI.X.SX32 R5, R3, R0, 0x2, P6 ;  /* 0x0000000003057211 */ /* 0x000fc400030f16ff */
[----:B------:R-:W-:Y:S01]  /*1e5d0*/  LOP3.LUT R3, R27, 0x28, R19, 0xfe, !PT ;  /* 0x000000281b037812 */ /* 0x000fe200078efe13 */
[----:B------:R4:W-:Y:S04]  /*1e5e0*/  @P3 STG.E [R6.64], R14 ;  /* 0x0000000e06003986 */ /* 0x0009e8000c10190c */
[----:B-1----:R-:W2:Y:S01]  /*1e5f0*/  LDL.LU R26, [R1+0x94] ;  /* 0x00009400011a7983 */ /* 0x002ea20000300800 */
[----:B------:R-:W-:-:S03]  /*1e600*/  LEA R8, P2, R10, R2, 0x2 ;  /* 0x000000020a087211 */ /* 0x000fc600078410ff */
[----:B------:R1:W-:Y:S01]  /*1e610*/  @P4 STG.E [R4.64], R15 ;  /* 0x0000000f04004986 */ /* 0x0003e2000c10190c */
[----:B------:R-:W-:Y:S02]  /*1e620*/  LEA.HI.X.SX32 R9, R10, R0, 0x2, P2 ;  /* 0x000000000a097211 */ /* 0x000fe400010f16ff */
[C---:B------:R-:W-:Y:S01]  /*1e630*/  ISETP.LT.AND P2, PT, R3.reuse, c[0x0][0x17c], !P0 ;  /* 0x00005f0003007a0c */ /* 0x040fe20004741270 */
[----:B----4-:R-:W4:Y:S01]  /*1e640*/  LDL.LU R14, [R1+0xc4] ;  /* 0x0000c400010e7983 */ /* 0x010f220000300800 */
[----:B-1----:R-:W-:-:S03]  /*1e650*/  IMAD R4, R3, c[0x0][0x198], RZ ;  /* 0x0000660003047a24 */ /* 0x002fc600078e02ff */
[----:B------:R1:W-:Y:S02]  /*1e660*/  @P1 STG.E [R8.64], R16 ;  /* 0x0000001008001986 */ /* 0x0003e4000c10190c */
[----:B-1----:R-:W-:-:S04]  /*1e670*/  LEA R8, P1, R4, R2, 0x2 ;  /* 0x0000000204087211 */ /* 0x002fc800078210ff */
[----:B------:R-:W-:-:S05]  /*1e680*/  LEA.HI.X.SX32 R9, R4, R0, 0x2, P1 ;  /* 0x0000000004097211 */ /* 0x000fca00008f16ff */
[----:B---3--:R1:W-:Y:S04]  /*1e690*/  @P2 STG.E [R8.64], R17 ;  /* 0x0000001108002986 */ /* 0x0083e8000c10190c */
[----:B-1----:R-:W3:Y:S01]  /*1e6a0*/  LDL.LU R17, [R1+0xb4] ;  /* 0x0000b40001117983 */ /* 0x002ee20000300800 */
[C-C-:B------:R-:W-:Y:S02]  /*1e6b0*/  LOP3.LUT R5, R27.reuse, 0x2a, R19.reuse, 0xfe, !PT ;  /* 0x0000002a1b057812 */ /* 0x140fe400078efe13 */
[--C-:B------:R-:W-:Y:S01]  /*1e6c0*/  LOP3.LUT R3, R27, 0x2c, R19.reuse, 0xfe, !PT ;  /* 0x0000002c1b037812 */ /* 0x100fe200078efe13 */
[----:B------:R-:W3:Y:S01]  /*1e6d0*/  LDL.LU R15, [R1+0x54] ;  /* 0x00005400010f7983 */ /* 0x000ee20000300800 */
[C---:B------:R-:W-:Y:S01]  /*1e6e0*/  ISETP.LT.AND P3, PT, R5.reuse, c[0x0][0x17c], !P0 ;  /* 0x00005f0005007a0c */ /* 0x040fe20004761270 */
[----:B------:R-:W-:Y:S01]  /*1e6f0*/  IMAD R5, R5, c[0x0][0x198], RZ ;  /* 0x0000660005057a24 */ /* 0x000fe200078e02ff */
[C---:B------:R-:W-:Y:S01]  /*1e700*/  ISETP.LT.AND P4, PT, R3.reuse, c[0x0][0x17c], !P0 ;  /* 0x00005f0003007a0c */ /* 0x040fe20004781270 */
[----:B------:R-:W-:Y:S01]  /*1e710*/  IMAD R3, R3, c[0x0][0x198], RZ ;  /* 0x0000660003037a24 */ /* 0x000fe200078e02ff */
[----:B------:R-:W-:-:S02]  /*1e720*/  LOP3.LUT R10, R27, 0x2e, R19, 0xfe, !PT ;  /* 0x0000002e1b0a7812 */ /* 0x000fc400078efe13 */
[-C--:B------:R-:W-:Y:S02]  /*1e730*/  LEA R6, P5, R5, R2.reuse, 0x2 ;  /* 0x0000000205067211 */ /* 0x080fe400078a10ff */
[----:B------:R-:W-:Y:S02]  /*1e740*/  LEA R4, P6, R3, R2, 0x2 ;  /* 0x0000000203047211 */ /* 0x000fe400078c10ff */
[C---:B------:R-:W-:Y:S01]  /*1e750*/  ISETP.LT.AND P1, PT, R10.reuse, c[0x0][0x17c], !P0 ;  /* 0x00005f000a007a0c */ /* 0x040fe20004721270 */
[----:B------:R-:W-:Y:S01]  /*1e760*/  IMAD R10, R10, c[0x0][0x198], RZ ;  /* 0x000066000a0a7a24 */ /* 0x000fe200078e02ff */
[-C--:B------:R-:W-:Y:S02]  /*1e770*/  LEA.HI.X.SX32 R7, R5, R0.reuse, 0x2, P5 ;  /* 0x0000000005077211 */ /* 0x080fe400028f16ff */
[----:B------:R-:W-:Y:S02]  /*1e780*/  LEA.HI.X.SX32 R5, R3, R0, 0x2, P6 ;  /* 0x0000000003057211 */ /* 0x000fe400030f16ff */
[----:B------:R-:W-:Y:S01]  /*1e790*/  LEA R8, P2, R10, R2, 0x2 ;  /* 0x000000020a087211 */ /* 0x000fe200078410ff */
[----:B--2---:R1:W-:Y:S01]  /*1e7a0*/  @P3 STG.E [R6.64], R18 ;  /* 0x0000001206003986 */ /* 0x0043e2000c10190c */
[----:B------:R-:W-:-:S03]  /*1e7b0*/  LOP3.LUT R3, R27, 0x30, R19, 0xfe, !PT ;  /* 0x000000301b037812 */ /* 0x000fc600078efe13 */
[----:B------:R2:W-:Y:S01]  /*1e7c0*/  @P4 STG.E [R4.64], R26 ;  /* 0x0000001a04004986 */ /* 0x0005e2000c10190c */
[----:B------:R-:W-:Y:S02]  /*1e7d0*/  LEA.HI.X.SX32 R9, R10, R0, 0x2, P2 ;  /* 0x000000000a097211 */ /* 0x000fe400010f16ff */
[----:B------:R-:W-:Y:S01]  /*1e7e0*/  ISETP.LT.AND P2, PT, R3, c[0x0][0x17c], !P0 ;  /* 0x00005f0003007a0c */ /* 0x000fe20004741270 */
[----:B-1----:R-:W3:Y:S01]  /*1e7f0*/  LDL.LU R18, [R1+0xd4] ;  /* 0x0000d40001127983 */ /* 0x002ee20000300800 */
[--C-:B--2---:R-:W-:Y:S01]  /*1e800*/  LOP3.LUT R4, R27, 0x32, R19.reuse, 0xfe, !PT ;  /* 0x000000321b047812 */ /* 0x104fe200078efe13 */
[----:B------:R-:W-:Y:S02]  /*1e810*/  IMAD R5, R3, c[0x0][0x198], RZ ;  /* 0x0000660003057a24 */ /* 0x000fe400078e02ff */
[----:B------:R-:W-:Y:S01]  /*1e820*/  @P1 STG.E [R8.64], R25 ;  /* 0x0000001908001986 */ /* 0x000fe2000c10190c */
[C---:B------:R-:W-:Y:S01]  /*1e830*/  ISETP.LT.AND P4, PT, R4.reuse, c[0x0][0x17c], !P0 ;  /* 0x00005f0004007a0c */ /* 0x040fe20004781270 */
[----:B------:R-:W-:Y:S01]  /*1e840*/  IMAD R3, R4, c[0x0][0x198], RZ ;  /* 0x0000660004037a24 */ /* 0x000fe200078e02ff */
[----:B------:R-:W-:Y:S01]  /*1e850*/  LEA R4, P1, R5, R2, 0x2 ;  /* 0x0000000205047211 */ /* 0x000fe200078210ff */
[----:B------:R-:W2:Y:S01]  /*1e860*/  LDL.LU R16, [R1+0xe4] ;  /* 0x0000e40001107983 */ /* 0x000ea20000300800 */
[----:B------:R-:W-:-:S02]  /*1e870*/  LOP3.LUT R7, R27, 0x42, R19, 0xfe, !PT ;  /* 0x000000421b077812 */ /* 0x000fc400078efe13 */
[----:B------:R-:W-:Y:S01]  /*1e880*/  LEA R6, P6, R3, R2, 0x2 ;  /* 0x0000000203067211 */ /* 0x000fe200078c10ff */
[----:B------:R-:W2:Y:S01]  /*1e890*/  LDL.LU R26, [R1+0xf4] ;  /* 0x0000f400011a7983 */ /* 0x000ea20000300800 */
[-C--:B------:R-:W-:Y:S02]  /*1e8a0*/  LEA.HI.X.SX32 R5, R5, R0.reuse, 0x2, P1 ;  /* 0x0000000005057211 */ /* 0x080fe400008f16ff */
[----:B------:R-:W-:Y:S02]  /*1e8b0*/  ISETP.LT.AND P1, PT, R7, c[0x0][0x17c], !P0 ;  /* 0x00005f0007007a0c */ /* 0x000fe40004721270 */
[----:B------:R-:W-:Y:S01]  /*1e8c0*/  LEA.HI.X.SX32 R7, R3, R0, 0x2, P6 ;  /* 0x0000000003077211 */ /* 0x000fe200030f16ff */
[----:B----4-:R-:W-:Y:S04]  /*1e8d0*/  @P2 STG.E [R4.64], R14 ;  /* 0x0000000e04002986 */ /* 0x010fe8000c10190c */
[----:B---3--:R1:W-:Y:S04]  /*1e8e0*/  @P4 STG.E [R6.64], R17 ;  /* 0x0000001106004986 */ /* 0x0083e8000c10190c */
[----:B-1----:R-:W3:Y:S01]  /*1e8f0*/  LDL.LU R17, [R1+0x104] ;  /* 0x0001040001117983 */ /* 0x002ee20000300800 */
[----:B------:R-:W-:-:S02]  /*1e900*/  LOP3.LUT R9, R27, 0x34, R19, 0xfe, !PT ;  /* 0x000000341b097812 */ /* 0x000fc400078efe13 */
[--C-:B------:R-:W-:Y:S02]  /*1e910*/  LOP3.LUT R10, R27, 0x36, R19.reuse, 0xfe, !PT ;  /* 0x000000361b0a7812 */ /* 0x100fe400078efe13 */
[C---:B------:R-:W-:Y:S01]  /*1e920*/  ISETP.LT.AND P3, PT, R9.reuse, c[0x0][0x17c], !P0 ;  /* 0x00005f0009007a0c */ /* 0x040fe20004761270 */
[----:B------:R-:W-:Y:S01]  /*1e930*/  IMAD R9, R9, c[0x0][0x198], RZ ;  /* 0x0000660009097a24 */ /* 0x000fe200078e02ff */
[C---:B------:R-:W-:Y:S01]  /*1e940*/  ISETP.LT.AND P2, PT, R10.reuse, c[0x0][0x17c], !P0 ;  /* 0x00005f000a007a0c */ /* 0x040fe20004741270 */
[----:B------:R-:W-:Y:S01]  /*1e950*/  IMAD R10, R10, c[0x0][0x198], RZ ;  /* 0x000066000a0a7a24 */ /* 0x000fe200078e02ff */
[----:B------:R-:W-:Y:S02]  /*1e960*/  LOP3.LUT R7, R27, 0x38, R19, 0xfe, !PT ;  /* 0x000000381b077812 */ /* 0x000fe400078efe13 */
[-C--:B------:R-:W-:Y:S02]  /*1e970*/  LEA R8, P5, R9, R2.reuse, 0x2 ;  /* 0x0000000209087211 */ /* 0x080fe400078a10ff */
[----:B------:R-:W-:-:S02]  /*1e980*/  LEA R4, P4, R10, R2, 0x2 ;  /* 0x000000020a047211 */ /* 0x000fc400078810ff */
[-C--:B------:R-:W-:Y:S02]  /*1e990*/  LEA.HI.X.SX32 R9, R9, R0.reuse, 0x2, P5 ;  /* 0x0000000009097211 */ /* 0x080fe400028f16ff */
[----:B------:R-:W-:Y:S02]  /*1e9a0*/  LEA.HI.X.SX32 R5, R10, R0, 0x2, P4 ;  /* 0x000000000a057211 */ /* 0x000fe400020f16ff */
[----:B------:R-:W-:Y:S02]  /*1e9b0*/  LOP3.LUT R3, R27, 0x3a, R19, 0xfe, !PT ;  /* 0x0000003a1b037812 */ /* 0x000fe400078efe13 */
[C---:B------:R-:W-:Y:S01]  /*1e9c0*/  ISETP.LT.AND P4, PT, R7.reuse, c[0x0][0x17c], !P0 ;  /* 0x00005f0007007a0c */ /* 0x040fe20004781270 */
[----:B------:R-:W-:Y:S01]  /*1e9d0*/  IMAD R7, R7, c[0x0][0x198], RZ ;  /* 0x0000660007077a24 */ /* 0x000fe200078e02ff */
[----:B------:R1:W-:Y:S01]  /*1e9e0*/  @P3 STG.E [R8.64], R15 ;  /* 0x0000000f08003986 */ /* 0x0003e2000c10190c */
[C---:B------:R-:W-:Y:S01]  /*1e9f0*/  ISETP.LT.AND P5, PT, R3.reuse, c[0x0][0x17c], !P0 ;  /* 0x00005f0003007a0c */ /* 0x040fe200047a1270 */
[----:B------:R-:W-:-:S02]  /*1ea00*/  IMAD R3, R3, c[0x0][0x198], RZ ;  /* 0x0000660003037a24 */ /* 0x000fc400078e02ff */
[----:B------:R4:W-:Y:S03]  /*1ea10*/  @P2 STG.E [R4.64], R18 ;  /* 0x0000001204002986 */ /* 0x0009e6000c10190c */
[-C--:B------:R-:W-:Y:S02]  /*1ea20*/  LEA R6, P6, R3, R2.reuse, 0x2 ;  /* 0x0000000203067211 */ /* 0x080fe400078c10ff */
[----:B-1----:R-:W-:Y:S02]  /*1ea30*/  LOP3.LUT R9, R27, 0x3c, R19, 0xfe, !PT ;  /* 0x0000003c1b097812 */ /* 0x002fe400078efe13 */
[----:B----4-:R-:W-:Y:S01]  /*1ea40*/  LEA R4, P2, R7, R2, 0x2 ;  /* 0x0000000207047211 */ /* 0x010fe200078410ff */
[----:B------:R-:W4:Y:S01]  /*1ea50*/  LDL.LU R18, [R1+0x48] ;  /* 0x0000480001127983 */ /* 0x000f220000300800 */
[C---:B------:R-:W-:Y:S01]  /*1ea60*/  ISETP.LT.AND P3, PT, R9.reuse, c[0x0][0x17c], !P0 ;  /* 0x00005f0009007a0c */ /* 0x040fe20004761270 */
[----:B------:R-:W-:Y:S01]  /*1ea70*/  IMAD R9, R9, c[0x0][0x198], RZ ;  /* 0x0000660009097a24 */ /* 0x000fe200078e02ff */
[----:B------:R-:W-:-:S02]  /*1ea80*/  LEA.HI.X.SX32 R5, R7, R0, 0x2, P2 ;  /* 0x0000000007057211 */ /* 0x000fc400010f16ff */
[----:B------:R-:W-:Y:S02]  /*1ea90*/  LEA.HI.X.SX32 R7, R3, R0, 0x2, P6 ;  /* 0x0000000003077211 */ /* 0x000fe400030f16ff */
[----:B------:R-:W-:Y:S01]  /*1eaa0*/  LOP3.LUT R3, R27, 0x3e, R19, 0xfe, !PT ;  /* 0x0000003e1b037812 */ /* 0x000fe200078efe13 */
[----:B--2---:R1:W-:Y:S04]  /*1eab0*/  @P4 STG.E [R4.64], R16 ;  /* 0x0000001004004986 */ /* 0x0043e8000c10190c */
[----:B------:R2:W-:Y:S01]  /*1eac0*/  @P5 STG.E [R6.64], R26 ;  /* 0x0000001a06005986 */ /* 0x0005e2000c10190c */
[C---:B------:R-:W-:Y:S01]  /*1ead0*/  ISETP.LT.AND P5, PT, R3.reuse, c[0x0][0x17c], !P0 ;  /* 0x00005f0003007a0c */ /* 0x040fe200047a1270 */
[----:B------:R-:W-:Y:S01]  /*1eae0*/  IMAD R3, R3, c[0x0][0x198], RZ ;  /* 0x0000660003037a24 */ /* 0x000fe200078e02ff */
[----:B-1----:R-:W-:-:S04]  /*1eaf0*/  LEA R4, P4, R9, R2, 0x2 ;  /* 0x0000000209047211 */ /* 0x002fc800078810ff */
[----:B------:R-:W-:Y:S01]  /*1eb00*/  LEA.HI.X.SX32 R5, R9, R0, 0x2, P4 ;  /* 0x0000000009057211 */ /* 0x000fe200020f16ff */
[----:B--2---:R-:W2:Y:S04]  /*1eb10*/  LDL.LU R26, [R1+0x28] ;  /* 0x00002800011a7983 */ /* 0x004ea80000300800 */
[----:B---3--:R1:W-:Y:S02]  /*1eb20*/  @P3 STG.E [R4.64], R17 ;  /* 0x0000001104003986 */ /* 0x0083e4000c10190c */
[----:B-1----:R-:W-:-:S04]  /*1eb30*/  LEA R4, P3, R3, R2, 0x2 ;  /* 0x0000000203047211 */ /* 0x002fc800078610ff */
[----:B------:R-:W-:-:S05]  /*1eb40*/  LEA.HI.X.SX32 R5, R3, R0, 0x2, P3 ;  /* 0x0000000003057211 */ /* 0x000fca00018f16ff */
[----:B------:R1:W-:Y:S04]  /*1eb50*/  @P5 STG.E [R4.64], R29 ;  /* 0x0000001d04005986 */ /* 0x0003e8000c10190c */
[----:B-1----:R-:W3:Y:S01]  /*1eb60*/  LDL.LU R29, [R1+0x624] ;  /* 0x00062400011d7983 */ /* 0x002ee20000300800 */
[C-C-:B------:R-:W-:Y:S01]  /*1eb70*/  LOP3.LUT R7, R27.reuse, 0x40, R19.reuse, 0xfe, !PT ;  /* 0x000000401b077812 */ /* 0x140fe200078efe13 */
[----:B------:R-:W-:Y:S01]  /*1eb80*/  IMAD.MOV.U32 R21, RZ, RZ, c[0x0][0x198] ;  /* 0x00006600ff157624 */ /* 0x000fe200078e00ff */
[----:B------:R-:W-:Y:S02]  /*1eb90*/  LOP3.LUT R8, R27, 0x44, R19, 0xfe, !PT ;  /* 0x000000441b087812 */ /* 0x000fe400078efe13 */
[C---:B------:R-:W-:Y:S01]  /*1eba0*/  ISETP.LT.AND P4, PT, R7.reuse, c[0x0][0x17c], !P0 ;  /* 0x00005f0007007a0c */ /* 0x040fe20004781270 */
[----:B------:R-:W-:Y:S01]  /*1ebb0*/  IMAD R7, R7, c[0x0][0x198], RZ ;  /* 0x0000660007077a24 */ /* 0x000fe200078e02ff */
[----:B------:R-:W-:-:S03]  /*1ebc0*/  ISETP.LT.AND P2, PT, R8, c[0x0][0x17c], !P0 ;  /* 0x00005f0008007a0c */ /* 0x000fc60004741270 */
[----:B------:R-:W-:Y:S01]  /*1ebd0*/  IMAD R3, R21, 0x2, R7 ;  /* 0x0000000215037824 */ /* 0x000fe200078e0207 */
[----:B------:R-:W-:-:S04]  /*1ebe0*/  LEA R8, P6, R7, R2, 0x2 ;  /* 0x0000000207087211 */ /* 0x000fc800078c10ff */
[----:B------:R-:W-:Y:S02]  /*1ebf0*/  LEA.HI.X.SX32 R9, R7, R0, 0x2, P6 ;  /* 0x0000000007097211 */ /* 0x000fe400030f16ff */
[----:B------:R-:W-:-:S04]  /*1ec00*/  LEA R4, P6, R3, R2, 0x2 ;  /* 0x0000000203047211 */ /* 0x000fc800078c10ff */
[----:B------:R-:W-:Y:S01]  /*1ec10*/  LEA.HI.X.SX32 R5, R3, R0, 0x2, P6 ;  /* 0x0000000003057211 */ /* 0x000fe200030f16ff */
[----:B----4-:R1:W-:Y:S01]  /*1ec20*/  @P4 STG.E [R8.64], R18 ;  /* 0x0000001208004986 */ /* 0x0103e2000c10190c */
[C-C-:B------:R-:W-:Y:S02]  /*1ec30*/  LOP3.LUT R6, R27.reuse, 0x46, R19.reuse, 0xfe, !PT ;  /* 0x000000461b067812 */ /* 0x140fe400078efe13 */
[C-C-:B------:R-:W-:Y:S02]  /*1ec40*/  LOP3.LUT R11, R27.reuse, 0x4a, R19.reuse, 0xfe, !PT ;  /* 0x0000004a1b0b7812 */ /* 0x140fe400078efe13 */
[----:B------:R-:W-:Y:S02]  /*1ec50*/  ISETP.LT.AND P3, PT, R6, c[0x0][0x17c], !P0 ;  /* 0x00005f0006007a0c */ /* 0x000fe40004761270 */
[----:B------:R-:W-:Y:S02]  /*1ec60*/  LOP3.LUT R6, R27, 0x48, R19, 0xfe, !PT ;  /* 0x000000481b067812 */ /* 0x000fe400078efe13 */
[----:B------:R-:W4:Y:S01]  /*1ec70*/  S2R R19, SR_TID.X ;  /* 0x0000000000137919 */ /* 0x000f220000002100 */
[----:B------:R-:W-:-:S04]  /*1ec80*/  IMAD R7, R21, 0x2, R3 ;  /* 0x0000000215077824 */ /* 0x000fc800078e0203 */
[----:B------:R-:W-:-:S04]  /*1ec90*/  IMAD R3, R21, 0x2, R7 ;  /* 0x0000000215037824 */ /* 0x000fc800078e0207 */
[----:B------:R-:W-:Y:S01]  /*1eca0*/  IMAD R10, R21, 0x2, R3 ;  /* 0x00000002150a7824 */ /* 0x000fe200078e0203 */
[----:B------:R-:W-:Y:S02]  /*1ecb0*/  ISETP.LT.AND P5, PT, R6, c[0x0][0x17c], !P0 ;  /* 0x00005f0006007a0c */ /* 0x000fe400047a1270 */
[-C--:B------:R-:W-:Y:S02]  /*1ecc0*/  LEA R6, P6, R7, R2.reuse, 0x2 ;  /* 0x0000000207067211 */ /* 0x080fe400078c10ff */
[----:B-1----:R-:W-:Y:S02]  /*1ecd0*/  LEA R8, P4, R3, R2, 0x2 ;  /* 0x0000000203087211 */ /* 0x002fe400078810ff */
[----:B----4-:R-:W-:Y:S02]  /*1ece0*/  SHF.R.U32.HI R19, RZ, 0x8, R19 ;  /* 0x00000008ff137819 */ /* 0x010fe40000011613 */
[-C--:B------:R-:W-:Y:S02]  /*1ecf0*/  LEA.HI.X.SX32 R7, R7, R0.reuse, 0x2, P6 ;  /* 0x0000000007077211 */ /* 0x080fe400030f16ff */
[----:B------:R-:W-:Y:S01]  /*1ed00*/  LEA.HI.X.SX32 R9, R3, R0, 0x2, P4 ;  /* 0x0000000003097211 */ /* 0x000fe200020f16ff */
[----:B---3--:R1:W-:Y:S04]  /*1ed10*/  @P1 STG.E [R4.64], R29 ;  /* 0x0000001d04001986 */ /* 0x0083e8000c10190c */
[----:B-1----:R-:W3:Y:S01]  /*1ed20*/  LDL.LU R29, [R1+0x620] ;  /* 0x00062000011d7983 */ /* 0x002ee20000300800 */
[----:B------:R-:W-:-:S03]  /*1ed30*/  LEA R4, P1, R10, R2, 0x2 ;  /* 0x000000020a047211 */ /* 0x000fc600078210ff */
[----:B------:R1:W-:Y:S02]  /*1ed40*/  STL [R1+0x618], R2 ;  /* 0x0006180201007387 */ /* 0x0003e40000100800 */
[----:B-1----:R-:W-:-:S04]  /*1ed50*/  SGXT.U32 R2, R19, 0x1 ;  /* 0x000000011302781a */ /* 0x002fc80000000000 */
[----:B------:R-:W-:Y:S01]  /*1ed60*/  LOP3.LUT R19, R27, 0x54, R2, 0xfe, !PT ;  /* 0x000000541b137812 */ /* 0x000fe200078efe02 */
[----:B------:R1:W-:Y:S01]  /*1ed70*/  STL [R1+0x61c], R0 ;  /* 0x00061c0001007387 */ /* 0x0003e20000100800 */
[----:B------:R-:W-:-:S03]  /*1ed80*/  LEA.HI.X.SX32 R5, R10, R0, 0x2, P1 ;  /* 0x000000000a057211 */ /* 0x000fc600008f16ff */
[----:B------:R4:W-:Y:S04]  /*1ed90*/  STL [R1+0x614], R19 ;  /* 0x0006141301007387 */ /* 0x0009e80000100800 */
[----:B--2---:R2:W-:Y:S01]  /*1eda0*/  @P2 STG.E [R6.64], R26 ;  /* 0x0000001a06002986 */ /* 0x0045e2000c10190c */
[C-C-:B-1----:R-:W-:Y:S02]  /*1edb0*/  LOP3.LUT R0, R27.reuse, 0x7c, R2.reuse, 0xfe, !PT ;  /* 0x0000007c1b007812 */ /* 0x142fe400078efe02 */
[----:B----4-:R-:W-:-:S05]  /*1edc0*/  LOP3.LUT R19, R27, 0x78, R2, 0xfe, !PT ;  /* 0x000000781b137812 */ /* 0x010fca00078efe02 */
[----:B------:R1:W-:Y:S01]  /*1edd0*/  STL [R1], R19 ;  /* 0x0000001301007387 */ /* 0x0003e20000100800 */
[----:B--2---:R-:W-:-:S03]  /*1ede0*/  LOP3.LUT R26, R27, 0x7e, R2, 0xfe, !PT ;  /* 0x0000007e1b1a7812 */ /* 0x004fc600078efe02 */
[----:B------:R2:W-:Y:S01]  /*1edf0*/  STL [R1+0x8], R0 ;  /* 0x0000080001007387 */ /* 0x0005e20000100800 */
[----:B-1----:R-:W-:-:S03]  /*1ee00*/  LOP3.LUT R19, R27, 0x80, R2, 0xfe, !PT ;  /* 0x000000801b137812 */ /* 0x002fc600078efe02 */
[----:B------:R1:W-:Y:S01]  /*1ee10*/  STL [R1+0x10], R26 ;  /* 0x0000101a01007387 */ /* 0x0003e20000100800 */
[----:B--2---:R-:W-:-:S03]  /*1ee20*/  LOP3.LUT R0, R27, 0x82, R2, 0xfe, !PT ;  /* 0x000000821b007812 */ /* 0x004fc600078efe02 */
[----:B------:R2:W-:Y:S04]  /*1ee30*/  STL [R1+0x14], R19 ;  /* 0x0000141301007387 */ /* 0x0005e80000100800 */
[----:B------:R4:W-:Y:S01]  /*1ee40*/  STL [R1+0x18], R0 ;  /* 0x0000180001007387 */ /* 0x0009e20000100800 */
[C-C-:B-1----:R-:W-:Y:S02]  /*1ee50*/  LOP3.LUT R26, R27.reuse, 0x84, R2.reuse, 0xfe, !PT ;  /* 0x000000841b1a7812 */ /* 0x142fe400078efe02 */
[----:B--2---:R-:W-:-:S03]  /*1ee60*/  LOP3.LUT R19, R27, 0x86, R2, 0xfe, !PT ;  /* 0x000000861b137812 */ /* 0x004fc600078efe02 */
[----:B------:R1:W-:Y:S01]  /*1ee70*/  STL [R1+0x1c], R26 ;  /* 0x00001c1a01007387 */ /* 0x0003e20000100800 */
[----:B----4-:R-:W-:-:S03]  /*1ee80*/  LOP3.LUT R0, R27, 0x88, R2, 0xfe, !PT ;  /* 0x000000881b007812 */ /* 0x010fc600078efe02 */
        /* <DEDUP_REMOVED lines=84> */
[----:B------:R2:W-:Y:S01]  /*1f3d0*/  STL [R1+0x180], R19 ;  /* 0x0001801301007387 */ /* 0x0005e20000100800 */
[----:B-1----:R-:W-:-:S03]  /*1f3e0*/  LOP3.LUT R26, R27, 0xde, R2, 0xfe, !PT ;  /* 0x000000de1b1a7812 */ /* 0x002fc600078efe02 */
[----:B--2---:R-:W2:Y:S04]  /*1f3f0*/  LDL.LU R19, [R1+0xa8] ;  /* 0x0000a80001137983 */ /* 0x004ea80000300800 */
[----:B------:R1:W-:Y:S04]  /*1f400*/  STL [R1+0x184], R0 ;  /* 0x0001840001007387 */ /* 0x0003e80000100800 */
[----:B------:R4:W-:Y:S01]  /*1f410*/  STL [R1+0x188], R26 ;  /* 0x0001881a01007387 */ /* 0x0009e20000100800 */
[C-C-:B-1----:R-:W-:Y:S02]  /*1f420*/  LOP3.LUT R0, R27.reuse, 0xe0, R2.reuse, 0xfe, !PT ;  /* 0x000000e01b007812 */ /* 0x142fe400078efe02 */
[----:B----4-:R-:W-:-:S03]  /*1f430*/  LOP3.LUT R26, R27, 0xe2, R2, 0xfe, !PT ;  /* 0x000000e21b1a7812 */ /* 0x010fc600078efe02 */
[----:B------:R1:W-:Y:S04]  /*1f440*/  STL [R1+0x18c], R0 ;  /* 0x00018c0001007387 */ /* 0x0003e80000100800 */
[----:B------:R4:W-:Y:S01]  /*1f450*/  STL [R1+0x190], R26 ;  /* 0x0001901a01007387 */ /* 0x0009e20000100800 */
[C-C-:B-1----:R-:W-:Y:S02]  /*1f460*/  LOP3.LUT R0, R27.reuse, 0xe4, R2.reuse, 0xfe, !PT ;  /* 0x000000e41b007812 */ /* 0x142fe400078efe02 */
[----:B----4-:R-:W-:-:S03]  /*1f470*/  LOP3.LUT R26, R27, 0xe6, R2, 0xfe, !PT ;  /* 0x000000e61b1a7812 */ /* 0x010fc600078efe02 */
[----:B------:R1:W-:Y:S04]  /*1f480*/  STL [R1+0x194], R0 ;  /* 0x0001940001007387 */ /* 0x0003e80000100800 */
[----:B------:R4:W-:Y:S01]  /*1f490*/  STL [R1+0x198], R26 ;  /* 0x0001981a01007387 */ /* 0x0009e20000100800 */
[----:B-1----:R-:W-:-:S03]  /*1f4a0*/  LOP3.LUT R0, R27, 0xe8, R2, 0xfe, !PT ;  /* 0x000000e81b007812 */ /* 0x002fc600078efe02 */
[----:B----4-:R-:W4:Y:S04]  /*1f4b0*/  LDL.LU R26, [R1+0x98] ;  /* 0x00009800011a7983 */ /* 0x010f280000300800 */
[----:B------:R1:W-:Y:S02]  /*1f4c0*/  STL [R1+0x19c], R0 ;  /* 0x00019c0001007387 */ /* 0x0003e40000100800 */
[----:B-1----:R-:W-:-:S05]  /*1f4d0*/  LOP3.LUT R0, R27, 0xea, R2, 0xfe, !PT ;  /* 0x000000ea1b007812 */ /* 0x002fca00078efe02 */
        /* <DEDUP_REMOVED lines=15> */
[--C-:B-1----:R-:W-:Y:S02]  /*1f5d0*/  LOP3.LUT R0, R27, 0xfa, R2.reuse, 0xfe, !PT ;  /* 0x000000fa1b007812 */ /* 0x102fe400078efe02 */
[----:B------:R-:W-:Y:S04]  /*1f5e0*/  @P3 STG.E [R8.64], R28 ;  /* 0x0000001c08003986 */ /* 0x000fe8000c10190c */
[----:B------:R1:W-:Y:S01]  /*1f5f0*/  STL [R1+0x1c8], R0 ;  /* 0x0001c80001007387 */ /* 0x0003e20000100800 */
[----:B------:R-:W-:Y:S02]  /*1f600*/  ISETP.LT.AND P4, PT, R11, c[0x0][0x17c], !P0 ;  /* 0x00005f000b007a0c */ /* 0x000fe40004781270 */
[C-C-:B------:R-:W-:Y:S01]  /*1f610*/  LOP3.LUT R12, R27.reuse, 0x4c, R2.reuse, 0xfe, !PT ;  /* 0x0000004c1b0c7812 */ /* 0x140fe200078efe02 */
[----:B---3--:R-:W-:Y:S01]  /*1f620*/  @P5 STG.E [R4.64], R29 ;  /* 0x0000001d04005986 */ /* 0x008fe2000c10190c */
[----:B------:R-:W-:-:S02]  /*1f630*/  LOP3.LUT R13, R27, 0x4e, R2, 0xfe, !PT ;  /* 0x0000004e1b0d7812 */ /* 0x000fc400078efe02 */
[C-C-:B-1----:R-:W-:Y:S02]  /*1f640*/  LOP3.LUT R0, R27.reuse, 0xfc, R2.reuse, 0xfe, !PT ;  /* 0x000000fc1b007812 */ /* 0x142fe400078efe02 */
[C-C-:B------:R-:W-:Y:S02]  /*1f650*/  LOP3.LUT R20, R27.reuse, 0x50, R2.reuse, 0xfe, !PT ;  /* 0x000000501b147812 */ /* 0x140fe400078efe02 */
[C-C-:B------:R-:W-:Y:S01]  /*1f660*/  LOP3.LUT R11, R27.reuse, 0x52, R2.reuse, 0xfe, !PT ;  /* 0x000000521b0b7812 */ /* 0x140fe200078efe02 */
[----:B------:R1:W-:Y:S01]  /*1f670*/  STL [R1+0x1c4], R0 ;  /* 0x0001c40001007387 */ /* 0x0003e20000100800 */
[C-C-:B------:R-:W-:Y:S02]  /*1f680*/  LOP3.LUT R18, R27.reuse, 0x56, R2.reuse, 0xfe, !PT ;  /* 0x000000561b127812 */ /* 0x140fe400078efe02 */
[C-C-:B------:R-:W-:Y:S02]  /*1f690*/  LOP3.LUT R17, R27.reuse, 0x58, R2.reuse, 0xfe, !PT ;  /* 0x000000581b117812 */ /* 0x140fe400078efe02 */
[----:B------:R-:W-:-:S02]  /*1f6a0*/  LOP3.LUT R15, R27, 0x5a, R2, 0xfe, !PT ;  /* 0x0000005a1b0f7812 */ /* 0x000fc400078efe02 */
[C-C-:B------:R-:W-:Y:S02]  /*1f6b0*/  LOP3.LUT R9, R27.reuse, 0x5c, R2.reuse, 0xfe, !PT ;  /* 0x0000005c1b097812 */ /* 0x140fe400078efe02 */
[C-C-:B------:R-:W-:Y:S01]  /*1f6c0*/  LOP3.LUT R8, R27.reuse, 0x5e, R2.reuse, 0xfe, !PT ;  /* 0x0000005e1b087812 */ /* 0x140fe200078efe02 */
[----:B-1----:R-:W3:Y:S01]  /*1f6d0*/  LDL.LU R0, [R1+0x61c] ;  /* 0x00061c0001007983 */ /* 0x002ee20000300800 */
[C-C-:B------:R-:W-:Y:S02]  /*1f6e0*/  LOP3.LUT R7, R27.reuse, 0x60, R2.reuse, 0xfe, !PT ;  /* 0x000000601b077812 */ /* 0x140fe400078efe02 */
[C-C-:B------:R-:W-:Y:S02]  /*1f6f0*/  LOP3.LUT R6, R27.reuse, 0x62, R2.reuse, 0xfe, !PT ;  /* 0x000000621b067812 */ /* 0x140fe400078efe02 */
[C-C-:B------:R-:W-:Y:S02]  /*1f700*/  LOP3.LUT R5, R27.reuse, 0x64, R2.reuse, 0xfe, !PT ;  /* 0x000000641b057812 */ /* 0x140fe400078efe02 */
[----:B------:R-:W-:-:S02]  /*1f710*/  LOP3.LUT R4, R27, 0x66, R2, 0xfe, !PT ;  /* 0x000000661b047812 */ /* 0x000fc400078efe02 */
[C-C-:B------:R-:W-:Y:S02]  /*1f720*/  LOP3.LUT R3, R27.reuse, 0x68, R2.reuse, 0xfe, !PT ;  /* 0x000000681b037812 */ /* 0x140fe400078efe02 */
[C-C-:B------:R-:W-:Y:S02]  /*1f730*/  LOP3.LUT R14, R27.reuse, 0x6a, R2.reuse, 0xfe, !PT ;  /* 0x0000006a1b0e7812 */ /* 0x140fe400078efe02 */
[C-C-:B------:R-:W-:Y:S02]  /*1f740*/  LOP3.LUT R16, R27.reuse, 0x6c, R2.reuse, 0xfe, !PT ;  /* 0x0000006c1b107812 */ /* 0x140fe400078efe02 */
[C-C-:B------:R-:W-:Y:S02]  /*1f750*/  LOP3.LUT R22, R27.reuse, 0x6e, R2.reuse, 0xfe, !PT ;  /* 0x0000006e1b167812 */ /* 0x140fe400078efe02 */
[C-C-:B------:R-:W-:Y:S02]  /*1f760*/  LOP3.LUT R23, R27.reuse, 0x70, R2.reuse, 0xfe, !PT ;  /* 0x000000701b177812 */ /* 0x140fe400078efe02 */
[----:B------:R-:W-:-:S02]  /*1f770*/  LOP3.LUT R24, R27, 0x72, R2, 0xfe, !PT ;  /* 0x000000721b187812 */ /* 0x000fc400078efe02 */
[C-C-:B------:R-:W-:Y:S02]  /*1f780*/  LOP3.LUT R25, R27.reuse, 0x74, R2.reuse, 0xfe, !PT ;  /* 0x000000741b197812 */ /* 0x140fe400078efe02 */
[C-C-:B------:R-:W-:Y:S02]  /*1f790*/  LOP3.LUT R29, R27.reuse, 0x76, R2.reuse, 0xfe, !PT ;  /* 0x000000761b1d7812 */ /* 0x140fe400078efe02 */
[C-C-:B------:R-:W-:Y:S02]  /*1f7a0*/  LOP3.LUT R28, R27.reuse, 0x7a, R2.reuse, 0xfe, !PT ;  /* 0x0000007a1b1c7812 */ /* 0x140fe400078efe02 */
[----:B------:R-:W-:Y:S02]  /*1f7b0*/  LOP3.LUT R27, R27, 0xfe, R2, 0xfe, !PT ;  /* 0x000000fe1b1b7812 */ /* 0x000fe400078efe02 */
[----:B------:R-:W2:Y:S01]  /*1f7c0*/  LDL.LU R2, [R1+0x618] ;  /* 0x0006180001027983 */ /* 0x000ea20000300800 */
[----:B------:R-:W-:Y:S01]  /*1f7d0*/  IMAD R10, R21, 0x2, R10 ;  /* 0x00000002150a7824 */ /* 0x000fe200078e020a */
[----:B------:R-:W-:-:S03]  /*1f7e0*/  ISETP.LT.AND P5, PT, R12, c[0x0][0x17c], !P0 ;  /* 0x00005f000c007a0c */ /* 0x000fc600047a1270 */
[----:B------:R-:W-:Y:S01]  /*1f7f0*/  IMAD R21, R21, 0x2, R10 ;  /* 0x0000000215157824 */ /* 0x000fe200078e020a */
[----:B------:R-:W-:Y:S02]  /*1f800*/  ISETP.LT.AND P2, PT, R13, c[0x0][0x17c], !P0 ;  /* 0x00005f000d007a0c */ /* 0x000fe40004741270 */
[----:B------:R-:W-:Y:S01]  /*1f810*/  ISETP.LT.AND P3, PT, R20, c[0x0][0x17c], !P0 ;  /* 0x00005f0014007a0c */ /* 0x000fe20004761270 */
[----:B------:R-:W-:Y:S01]  /*1f820*/  IMAD.MOV.U32 R20, RZ, RZ, c[0x0][0x198] ;  /* 0x00006600ff147624 */ /* 0x000fe200078e00ff */
[----:B------:R1:W-:Y:S03]  /*1f830*/  STL [R1+0x1b0], R27 ;  /* 0x0001b01b01007387 */ /* 0x0003e60000100800 */
[----:B------:R-:W-:Y:S01]  /*1f840*/  IMAD R20, R20, 0x2, R21 ;  /* 0x0000000214147824 */ /* 0x000fe200078e0215 */
[----:B-1----:R-:W4:Y:S01]  /*1f850*/  LDL.LU R27, [R1+0xb8] ;  /* 0x0000b800011b7983 */ /* 0x002f220000300800 */
[----:B--2---:R-:W-:-:S04]  /*1f860*/  LEA R12, P1, R10, R2, 0x2 ;  /* 0x000000020a0c7211 */ /* 0x004fc800078210ff */
[----:B---3--:R-:W-:Y:S02]  /*1f870*/  LEA.HI.X.SX32 R13, R10, R0, 0x2, P1 ;  /* 0x000000000a0d7211 */ /* 0x008fe400008f16ff */
[----:B------:R-:W-:Y:S02]  /*1f880*/  LEA R10, P6, R21, R2, 0x2 ;  /* 0x00000002150a7211 */ /* 0x000fe400078c10ff */
[----:B------:R-:W-:Y:S01]  /*1f890*/  ISETP.LT.AND P1, PT, R11, c[0x0][0x17c], !P0 ;  /* 0x00005f000b007a0c */ /* 0x000fe20004721270 */
[----:B------:R1:W-:Y:S01]  /*1f8a0*/  @P4 STG.E [R12.64], R19 ;  /* 0x000000130c004986 */ /* 0x0003e2000c10190c */
[----:B------:R-:W-:-:S03]  /*1f8b0*/  LEA.HI.X.SX32 R11, R21, R0, 0x2, P6 ;  /* 0x00000000150b7211 */ /* 0x000fc600030f16ff */
[----:B------:R-:W2:Y:S04]  /*1f8c0*/  LDL.LU R21, [R1+0xc8] ;  /* 0x0000c80001157983 */ /* 0x000ea80000300800 */
[----:B-1----:R-:W3:Y:S01]  /*1f8d0*/  LDL.LU R19, [R1+0x614] ;  /* 0x0006140001137983 */ /* 0x002ee20000300800 */
[----:B------:R-:W-:Y:S01]  /*1f8e0*/  IMAD.MOV.U32 R13, RZ, RZ, c[0x0][0x198] ;  /* 0x00006600ff0d7624 */ /* 0x000fe200078e00ff */
[C---:B------:R-:W-:Y:S02]  /*1f8f0*/  LEA R12, P4, R20.reuse, R2, 0x2 ;  /* 0x00000002140c7211 */ /* 0x040fe400078810ff */
[----:B----4-:R1:W-:Y:S01]  /*1f900*/  @P5 STG.E [R10.64], R26 ;  /* 0x0000001a0a005986 */ /* 0x0103e2000c10190c */
[----:B---3--:R-:W-:Y:S01]  /*1f910*/  ISETP.LT.AND P6, PT, R19, c[0x0][0x17c], !P0 ;  /* 0x00005f0013007a0c */ /* 0x008fe200047c1270 */
[----:B------:R-:W-:Y:S01]  /*1f920*/  IMAD R19, R13, 0x2, R20 ;  /* 0x000000020d137824 */ /* 0x000fe200078e0214 */
[----:B------:R-:W-:-:S02]  /*1f930*/  LEA.HI.X.SX32 R13, R20, R0, 0x2, P4 ;  /* 0x00000000140d7211 */ /* 0x000fc400020f16ff */
[----:B------:R-:W3:Y:S04]  /*1f940*/  LDL.LU R20, [R1+0xd8] ;  /* 0x0000d80001147983 */ /* 0x000ee80000300800 */
[----:B-1----:R-:W4:Y:S01]  /*1f950*/  LDL.LU R26, [R1+0x610] ;  /* 0x00061000011a7983 */ /* 0x002f220000300800 */
[----:B------:R-:W-:Y:S01]  /*1f960*/  IMAD.MOV.U32 R11, RZ, RZ, c[0x0][0x198] ;  /* 0x00006600ff0b7624 */ /* 0x000fe200078e00ff */
[----:B------:R-:W-:Y:S02]  /*1f970*/  ISETP.LT.AND P5, PT, R18, c[0x0][0x17c], !P0 ;  /* 0x00005f0012007a0c */ /* 0x000fe400047a1270 */
[----:B------:R-:W-:Y:S01]  /*1f980*/  LEA R10, P4, R19, R2, 0x2 ;  /* 0x00000002130a7211 */ /* 0x000fe200078810ff */
[----:B------:R-:W-:-:S03]  /*1f990*/  IMAD R18, R11, 0x2, R19 ;  /* 0x000000020b127824 */ /* 0x000fc600078e0213 */
[----:B------:R-:W-:Y:S01]  /*1f9a0*/  LEA.HI.X.SX32 R11, R19, R0, 0x2, P4 ;  /* 0x00000000130b7211 */ /* 0x000fe200020f16ff */
[----:B------:R-:W-:Y:S01]  /*1f9b0*/  IMAD.MOV.U32 R19, RZ, RZ, c[0x0][0x198] ;  /* 0x00006600ff137624 */ /* 0x000fe200078e00ff */
[----:B----4-:R1:W-:Y:S01]  /*1f9c0*/  @P2 STG.E [R12.64], R26 ;  /* 0x0000001a0c002986 */ /* 0x0103e2000c10190c */
[----:B------:R-:W-:Y:S02]  /*1f9d0*/  ISETP.LT.AND P2, PT, R17, c[0x0][0x17c], !P0 ;  /* 0x00005f0011007a0c */ /* 0x000fe40004741270 */
[----:B------:R-:W-:Y:S01]  /*1f9e0*/  IMAD R17, R19, 0x2, R18 ;  /* 0x0000000213117824 */ /* 0x000fe200078e0212 */
[C---:B-1----:R-:W-:Y:S01]  /*1f9f0*/  LEA R12, P4, R18.reuse, R2, 0x2 ;  /* 0x00000002120c7211 */ /* 0x042fe200078810ff */
[----:B------:R-:W2:Y:S03]  /*1fa00*/  LDL.LU R26, [R1+0xf8] ;  /* 0x0000f800011a7983 */ /* 0x000ea60000300800 */
[----:B------:R-:W-:-:S02]  /*1fa10*/  LEA.HI.X.SX32 R13, R18, R0, 0x2, P4 ;  /* 0x00000000120d7211 */ /* 0x000fc400020f16ff */
[----:B------:R-:W3:Y:S04]  /*1fa20*/  LDL.LU R18, [R1+0x58] ;  /* 0x0000580001127983 */ /* 0x000ee80000300800 */
[----:B--2---:R1:W-:Y:S01]  /*1fa30*/  @P3 STG.E [R10.64], R21 ;  /* 0x000000150a003986 */ /* 0x0043e2000c10190c */
[----:B------:R-:W-:Y:S01]  /*1fa40*/  ISETP.LT.AND P4, PT, R15, c[0x0][0x17c], !P0 ;  /* 0x00005f000f007a0c */ /* 0x000fe20004781270 */
[----:B------:R-:W-:Y:S01]  /*1fa50*/  IMAD R15, R19, 0x2, R17 ;  /* 0x00000002130f7824 */ /* 0x000fe200078e0211 */
[C---:B-1----:R-:W-:Y:S01]  /*1fa60*/  LEA R10, P3, R17.reuse, R2, 0x2 ;  /* 0x00000002110a7211 */ /* 0x042fe200078610ff */
[----:B------:R-:W2:Y:S03]  /*1fa70*/  LDL.LU R21, [R1+0x108] ;  /* 0x0001080001157983 */ /* 0x000ea60000300800 */
[----:B------:R-:W-:-:S02]  /*1fa80*/  LEA.HI.X.SX32 R11, R17, R0, 0x2, P3 ;  /* 0x00000000110b7211 */ /* 0x000fc400018f16ff */
[----:B------:R-:W2:Y:S01]  /*1fa90*/  LDL.LU R17, [R1+0xe8] ;  /* 0x0000e80001117983 */ /* 0x000ea20000300800 */
[----:B------:R-:W-:Y:S01]  /*1faa0*/  ISETP.LT.AND P3, PT, R9, c[0x0][0x17c], !P0 ;  /* 0x00005f0009007a0c */ /* 0x000fe20004761270 */
[----:B------:R-:W-:Y:S02]  /*1fab0*/  IMAD R9, R19, 0x2, R15 ;  /* 0x0000000213097824 */ /* 0x000fe400078e020f */
[----:B------:R1:W-:Y:S04]  /*1fac0*/  @P1 STG.E [R12.64], R27 ;  /* 0x0000001b0c001986 */ /* 0x0003e8000c10190c */
[----:B-1----:R-:W2:Y:S01]  /*1fad0*/  LDL.LU R27, [R1+0x60c] ;  /* 0x00060c00011b7983 */ /* 0x002ea20000300800 */
[----:B------:R-:W-:-:S04]  /*1fae0*/  LEA R12, P1, R15, R2, 0x2 ;  /* 0x000000020f0c7211 */ /* 0x000fc800078210ff */
[----:B------:R-:W-:Y:S01]  /*1faf0*/  LEA.HI.X.SX32 R13, R15, R0, 0x2, P1 ;  /* 0x000000000f0d7211 */ /* 0x000fe200008f16ff */
[----:B------:R-:W-:Y:S01]  /*1fb00*/  IMAD R15, R19, 0x2, R9 ;  /* 0x00000002130f7824 */ /* 0x000fe200078e0209 */
[----:B------:R-:W-:Y:S01]  /*1fb10*/  ISETP.LT.AND P1, PT, R8, c[0x0][0x17c], !P0 ;  /* 0x00005f0008007a0c */ /* 0x000fe20004721270 */
[----:B---3--:R1:W-:Y:S04]  /*1fb20*/  @P6 STG.E [R10.64], R18 ;  /* 0x000000120a006986 */ /* 0x0083e8000c10190c */
[----:B------:R3:W-:Y:S04]  /*1fb30*/  @P5 STG.E [R12.64], R20 ;  /* 0x000000140c005986 */ /* 0x0007e8000c10190c */
[----:B-1----:R-:W4:Y:S01]  /*1fb40*/  LDL.LU R18, [R1+0x4c] ;  /* 0x00004c0001127983 */ /* 0x002f220000300800 */
[----:B------:R-:W-:-:S03]  /*1fb50*/  LEA R10, P6, R9, R2, 0x2 ;  /* 0x00000002090a7211 */ /* 0x000fc600078c10ff */
[----:B---3--:R-:W3:Y:S01]  /*1fb60*/  LDL.LU R20, [R1+0x3c] ;  /* 0x00003c0001147983 */ /* 0x008ee20000300800 */
[----:B------:R-:W-:Y:S02]  /*1fb70*/  LEA.HI.X.SX32 R11, R9, R0, 0x2, P6 ;  /* 0x00000000090b7211 */ /* 0x000fe400030f16ff */
[----:B------:R-:W-:-:S04]  /*1fb80*/  LEA R8, P6, R15, R2, 0x2 ;  /* 0x000000020f087211 */ /* 0x000fc800078c10ff */
[----:B------:R-:W-:Y:S01]  /*1fb90*/  LEA.HI.X.SX32 R9, R15, R0, 0x2, P6 ;  /* 0x000000000f097211 */ /* 0x000fe200030f16ff */
[----:B--2---:R1:W-:Y:S04]  /*1fba0*/  @P2 STG.E [R10.64], R17 ;  /* 0x000000110a002986 */ /* 0x0043e8000c10190c */
[----:B------:R2:W-:Y:S04]  /*1fbb0*/  @P4 STG.E [R8.64], R26 ;  /* 0x0000001a08004986 */ /* 0x0005e8000c10190c */
[----:B-1----:R-:W3:Y:S04]  /*1fbc0*/  LDL.LU R17, [R1+0x2c] ;  /* 0x00002c0001117983 */ /* 0x002ee80000300800 */
[----:B--2---:R-:W2:Y:S01]  /*1fbd0*/  LDL.LU R26, [R1+0xc] ;  /* 0x00000c00011a7983 */ /* 0x004ea20000300800 */
[----:B------:R-:W-:Y:S01]  /*1fbe0*/  ISETP.LT.AND P5, PT, R7, c[0x0][0x17c], !P0 ;  /* 0x00005f0007007a0c */ /* 0x000fe200047a1270 */
[----:B------:R-:W-:-:S04]  /*1fbf0*/  IMAD R7, R19, 0x2, R15 ;  /* 0x0000000213077824 */ /* 0x000fc800078e020f */
[----:B------:R-:W-:Y:S01]  /*1fc00*/  IMAD R12, R19, 0x2, R7 ;  /* 0x00000002130c7824 */ /* 0x000fe200078e0207 */
[C---:B------:R-:W-:Y:S02]  /*1fc10*/  LEA R10, P6, R7.reuse, R2, 0x2 ;  /* 0x00000002070a7211 */ /* 0x040fe400078c10ff */
[----:B------:R-:W-:Y:S02]  /*1fc20*/  ISETP.LT.AND P2, PT, R6, c[0x0][0x17c], !P0 ;  /* 0x00005f0006007a0c */ /* 0x000fe40004741270 */
[----:B------:R-:W-:Y:S02]  /*1fc30*/  LEA.HI.X.SX32 R11, R7, R0, 0x2, P6 ;  /* 0x00000000070b7211 */ /* 0x000fe400030f16ff */
[C---:B------:R-:W-:Y:S02]  /*1fc40*/  LEA R6, P6, R12.reuse, R2, 0x2 ;  /* 0x000000020c067211 */ /* 0x040fe400078c10ff */
[----:B------:R-:W-:Y:S01]  /*1fc50*/  ISETP.LT.AND P4, PT, R5, c[0x0][0x17c], !P0 ;  /* 0x00005f0005007a0c */ /* 0x000fe20004781270 */
[----:B------:R-:W-:Y:S01]  /*1fc60*/  IMAD R5, R19, 0x2, R12 ;  /* 0x0000000213057824 */ /* 0x000fe200078e020c */
[----:B------:R-:W-:Y:S01]  /*1fc70*/  LEA.HI.X.SX32 R7, R12, R0, 0x2, P6 ;  /* 0x000000000c077211 */ /* 0x000fe200030f16ff */
[----:B------:R1:W-:Y:S03]  /*1fc80*/  @P3 STG.E [R10.64], R21 ;  /* 0x000000150a003986 */ /* 0x0003e6000c10190c */
[----:B------:R-:W-:Y:S01]  /*1fc90*/  LEA R8, P6, R5, R2, 0x2 ;  /* 0x0000000205087211 */ /* 0x000fe200078c10ff */
[----:B------:R1:W-:Y:S01]  /*1fca0*/  @P1 STG.E [R6.64], R27 ;  /* 0x0000001b06001986 */ /* 0x0003e2000c10190c */
[----:B------:R-:W-:-:S02]  /*1fcb0*/  ISETP.LT.AND P3, PT, R4, c[0x0][0x17c], !P0 ;  /* 0x00005f0004007a0c */ /* 0x000fc40004761270 */
[----:B------:R-:W-:Y:S01]  /*1fcc0*/  LEA.HI.X.SX32 R9, R5, R0, 0x2, P6 ;  /* 0x0000000005097211 */ /* 0x000fe200030f16ff */
[----:B-1----:R-:W-:Y:S01]  /*1fcd0*/  IMAD R10, R19, 0x2, R5 ;  /* 0x00000002130a7824 */ /* 0x002fe200078e0205 */
[----:B------:R-:W-:Y:S01]  /*1fce0*/  ISETP.LT.AND P1, PT, R3, c[0x0][0x17c], !P0 ;  /* 0x00005f0003007a0c */ /* 0x000fe20004721270 */
[----:B------:R-:W2:Y:S02]  /*1fcf0*/  LDL.LU R21, [R1+0x6c] ;  /* 0x00006c0001157983 */ /* 0x000ea40000300800 */
[----:B------:R-:W-:Y:S01]  /*1fd00*/  IMAD R3, R19, 0x2, R10 ;  /* 0x0000000213037824 */ /* 0x000fe200078e020a */
[C---:B------:R-:W-:Y:S01]  /*1fd10*/  LEA R4, P6, R10.reuse, R2, 0x2 ;  /* 0x000000020a047211 */ /* 0x040fe200078c10ff */
[----:B------:R-:W2:Y:S03]  /*1fd20*/  LDL.LU R27, [R1+0x608] ;  /* 0x00060800011b7983 */ /* 0x000ea60000300800 */
[----:B------:R-:W-:-:S02]  /*1fd30*/  LEA.HI.X.SX32 R5, R10, R0, 0x2, P6 ;  /* 0x000000000a057211 */ /* 0x000fc400030f16ff */
[----:B------:R-:W-:-:S04]  /*1fd40*/  LEA R6, P6, R3, R2, 0x2 ;  /* 0x0000000203067211 */ /* 0x000fc800078c10ff */
[----:B------:R-:W-:Y:S01]  /*1fd50*/  LEA.HI.X.SX32 R7, R3, R0, 0x2, P6 ;  /* 0x0000000003077211 */ /* 0x000fe200030f16ff */
[----:B----4-:R1:W-:Y:S04]  /*1fd60*/  @P5 STG.E [R8.64], R18 ;  /* 0x0000001208005986 */ /* 0x0103e8000c10190c */
[----:B---3--:R3:W-:Y:S04]  /*1fd70*/  @P2 STG.E [R4.64], R20 ;  /* 0x0000001404002986 */ /* 0x0087e8000c10190c */
[----:B-1----:R-:W4:Y:S01]  /*1fd80*/  LDL.LU R18, [R1+0xac] ;  /* 0x0000ac0001127983 */ /* 0x002f220000300800 */
[----:B------:R-:W-:-:S03]  /*1fd90*/  IMAD R8, R19, 0x2, R3 ;  /* 0x0000000213087824 */ /* 0x000fc600078e0203 */
[----:B---3--:R-:W3:Y:S02]  /*1fda0*/  LDL.LU R20, [R1+0x9c] ;  /* 0x00009c0001147983 */ /* 0x008ee40000300800 */
[----:B------:R-:W-:Y:S01]  /*1fdb0*/  LEA R4, P6, R8, R2, 0x2 ;  /* 0x0000000208047211 */ /* 0x000fe200078c10ff */
[----:B------:R-:W-:-:S03]  /*1fdc0*/  IMAD R3, R19, 0x2, R8 ;  /* 0x0000000213037824 */ /* 0x000fc600078e0208 */
[----:B------:R-:W-:Y:S01]  /*1fdd0*/  LEA.HI.X.SX32 R5, R8, R0, 0x2, P6 ;  /* 0x0000000008057211 */ /* 0x000fe200030f16ff */
[----:B------:R-:W-:Y:S01]  /*1fde0*/  IMAD R8, R19, 0x2, R3 ;  /* 0x0000000213087824 */ /* 0x000fe200078e0203 */
[----:B------:R-:W-:Y:S04]  /*1fdf0*/  @P4 STG.E [R6.64], R17 ;  /* 0x0000001106004986 */ /* 0x000fe8000c10190c */
[----:B------:R-:W3:Y:S04]  /*1fe00*/  LDL.LU R19, [R1] ;  /* 0x0000000001137983 */ /* 0x000ee80000300800 */
[----:B--2---:R1:W-:Y:S04]  /*1fe10*/  @P3 STG.E [R4.64], R26 ;  /* 0x0000001a04003986 */ /* 0x0043e8000c10190c */
[----:B-1----:R-:W2:Y:S01]  /*1fe20*/  LDL.LU R26, [R1+0xcc] ;  /* 0x0000cc00011a7983 */ /* 0x002ea20000300800 */
[----:B------:R-:W-:-:S02]  /*1fe30*/  LEA R6, P6, R3, R2, 0x2 ;  /* 0x0000000203067211 */ /* 0x000fc400078c10ff */
[----:B------:R-:W-:Y:S01]  /*1fe40*/  ISETP.LT.AND P3, PT, R23, c[0x0][0x17c], !P0 ;  /* 0x00005f0017007a0c */ /* 0x000fe20004761270 */
[----:B------:R-:W-:Y:S01]  /*1fe50*/  IMAD.MOV.U32 R23, RZ, RZ, c[0x0][0x198] ;  /* 0x00006600ff177624 */ /* 0x000fe200078e00ff */
[----:B------:R-:W-:Y:S01]  /*1fe60*/  ISETP.LT.AND P5, PT, R14, c[0x0][0x17c], !P0 ;  /* 0x00005f000e007a0c */ /* 0x000fe200047a1270 */
[----:B------:R-:W2:Y:S01]  /*1fe70*/  LDL.LU R15, [R1+0xbc] ;  /* 0x0000bc00010f7983 */ /* 0x000ea20000300800 */
[----:B------:R-:W-:Y:S01]  /*1fe80*/  LEA.HI.X.SX32 R7, R3, R0, 0x2, P6 ;  /* 0x0000000003077211 */ /* 0x000fe200030f16ff */
[C---:B------:R-:W-:Y:S01]  /*1fe90*/  IMAD R3, R23.reuse, 0x2, R8 ;  /* 0x0000000217037824 */ /* 0x040fe200078e0208 */
[----:B------:R-:W-:Y:S01]  /*1fea0*/  LEA R4, P6, R8, R2, 0x2 ;  /* 0x0000000208047211 */ /* 0x000fe200078c10ff */
[----:B------:R-:W2:Y:S01]  /*1feb0*/  LDL.LU R13, [R1+0x8] ;  /* 0x00000800010d7983 */ /* 0x000ea20000300800 */
[----:B------:R-:W-:Y:S02]  /*1fec0*/  ISETP.LT.AND P2, PT, R16, c[0x0][0x17c], !P0 ;  /* 0x00005f0010007a0c */ /* 0x000fe40004741270 */
[----:B------:R-:W-:Y:S01]  /*1fed0*/  LEA.HI.X.SX32 R5, R8, R0, 0x2, P6 ;  /* 0x0000000008057211 */ /* 0x000fe200030f16ff */
[----:B------:R-:W-:Y:S01]  /*1fee0*/  IMAD R8, R23, 0x2, R3 ;  /* 0x0000000217087824 */ /* 0x000fe200078e0203 */
[----:B------:R-:W-:Y:S01]  /*1fef0*/  ISETP.LT.AND P4, PT, R22, c[0x0][0x17c], !P0 ;  /* 0x00005f0016007a0c */ /* 0x000fe20004781270 */
[----:B------:R1:W-:Y:S04]  /*1ff00*/  @P1 STG.E [R6.64], R21 ;  /* 0x0000001506001986 */ /* 0x0003e8000c10190c */
[----:B------:R-:W2:Y:S01]  /*1ff10*/  LDL.LU R17, [R1+0x5c] ;  /* 0x00005c0001117983 */ /* 0x000ea20000300800 */
[----:B-1----:R-:W-:-:S03]  /*1ff20*/  LEA R6, P6, R3, R2, 0x2 ;  /* 0x0000000203067211 */ /* 0x002fc600078c10ff */
[----:B------:R-:W2:Y:S01]  /*1ff30*/  LDL.LU R21, [R1+0x10] ;  /* 0x0000100001157983 */ /* 0x000ea20000300800 */
[----:B------:R-:W-:Y:S01]  /*1ff40*/  LEA.HI.X.SX32 R7, R3, R0, 0x2, P6 ;  /* 0x0000000003077211 */ /* 0x000fe200030f16ff */
[----:B------:R-:W-:Y:S02]  /*1ff50*/  IMAD R3, R23, 0x2, R8 ;  /* 0x0000000217037824 */ /* 0x000fe400078e0208 */
[----:B----4-:R1:W-:Y:S04]  /*1ff60*/  @P5 STG.E [R4.64], R18 ;  /* 0x0000001204005986 */ /* 0x0103e8000c10190c */
[----:B---3--:R3:W-:Y:S01]  /*1ff70*/  @P2 STG.E [R6.64], R20 ;  /* 0x0000001406002986 */ /* 0x0087e2000c10190c */
[----:B-1----:R-:W-:-:S03]  /*1ff80*/  LEA R4, P6, R8, R2, 0x2 ;  /* 0x0000000208047211 */ /* 0x002fc600078c10ff */
[----:B------:R-:W4:Y:S01]  /*1ff90*/  LDL.LU R18, [R1+0xdc] ;  /* 0x0000dc0001127983 */ /* 0x000f220000300800 */
[----:B------:R-:W-:-:S03]  /*1ffa0*/  LEA.HI.X.SX32 R5, R8, R0, 0x2, P6 ;  /* 0x0000000008057211 */ /* 0x000fc600030f16ff */
[----:B---3--:R-:W3:Y:S01]  /*1ffb0*/  LDL.LU R20, [R1+0x14] ;  /* 0x0000140001147983 */ /* 0x008ee20000300800 */
[----:B------:R-:W-:-:S04]  /*1ffc0*/  LEA R6, P6, R3, R2, 0x2 ;  /* 0x0000000203067211 */ /* 0x000fc800078c10ff */
[----:B------:R-:W-:Y:S01]  /*1ffd0*/  LEA.HI.X.SX32 R7, R3, R0, 0x2, P6 ;  /* 0x0000000003077211 */ /* 0x000fe200030f16ff */
[----:B------:R-:W-:Y:S01]  /*1ffe0*/  @P4 STG.E [R4.64], R27 ;  /* 0x0000001b04004986 */ /* 0x000fe2000c10190c */
[----:B------:R-:W-:-:S03]  /*1fff0*/  ISETP.LT.AND P4, PT, R19, c[0x0][0x17c], !P0 ;  /* 0x00005f0013007a0c */ /* 0x000fc60004781270 */
[----:B------:R-:W3:Y:S04]  /*20000*/  LDL.LU R19, [R1+0xec] ;  /* 0x0000ec0001137983 */ /* 0x000ee80000300800 */
[----:B--2---:R1:W-:Y:S01]  /*20010*/  @P3 STG.E [R6.64], R26 ;  /* 0x0000001a06003986 */ /* 0x0043e2000c10190c */
[----:B------:R-:W-:-:S03]  /*20020*/  ISETP.LT.AND P3, PT, R28, c[0x0][0x17c], !P0 ;  /* 0x00005f001c007a0c */ /* 0x000fc60004761270 */
[----:B-1----:R-:W2:Y:S04]  /*20030*/  LDL.LU R26, [R1+0x18] ;  /* 0x00001800011a7983 */ /* 0x002ea80000300800 */
[----:B------:R-:W2:Y:S01]  /*20040*/  LDL.LU R28, [R1+0x604] ;  /* 0x00060400011c7983 */ /* 0x000ea20000300800 */
[----:B------:R-:W-:Y:S01]  /*20050*/  IMAD R8, R23, 0x2, R3 ;  /* 0x0000000217087824 */ /* 0x000fe200078e0203 */
[----:B------:R-:W-:-:S03]  /*20060*/  ISETP.LT.AND P1, PT, R24, c[0x0][0x17c], !P0 ;  /* 0x00005f0018007a0c */ /* 0x000fc60004721270 */
[----:B------:R-:W-:Y:S01]  /*20070*/  IMAD R3, R23, 0x2, R8 ;  /* 0x0000000217037824 */ /* 0x000fe200078e0208 */
[----:B------:R-:W-:-:S04]  /*20080*/  LEA R4, P6, R8, R2, 0x2 ;  /* 0x0000000208047211 */ /* 0x000fc800078c10ff */
[----:B------:R-:W-:Y:S01]  /*20090*/  LEA.HI.X.SX32 R5, R8, R0, 0x2, P6 ;  /* 0x0000000008057211 */ /* 0x000fe200030f16ff */
[----:B------:R-:W-:Y:S01]  /*200a0*/  IMAD R8, R23, 0x2, R3 ;  /* 0x0000000217087824 */ /* 0x000fe200078e0203 */
[----:B------:R-:W-:-:S03]  /*200b0*/  LEA R6, P6, R3, R2, 0x2 ;  /* 0x0000000203067211 */ /* 0x000fc600078c10ff */
[----:B------:R1:W-:Y:S01]  /*200c0*/  @P1 STG.E [R4.64], R15 ;  /* 0x0000000f04001986 */ /* 0x0003e2000c10190c */
[----:B------:R-:W-:Y:S01]  /*200d0*/  LEA.HI.X.SX32 R7, R3, R0, 0x2, P6 ;  /* 0x0000000003077211 */ /* 0x000fe200030f16ff */
[----:B------:R-:W-:Y:S01]  /*200e0*/  IMAD R3, R23, 0x2, R8 ;  /* 0x0000000217037824 */ /* 0x000fe200078e0208 */
[----:B-1----:R-:W-:-:S04]  /*200f0*/  LEA R4, P6, R8, R2, 0x2 ;  /* 0x0000000208047211 */ /* 0x002fc800078c10ff */
[----:B------:R-:W-:Y:S02]  /*20100*/  LEA.HI.X.SX32 R5, R8, R0, 0x2, P6 ;  /* 0x0000000008057211 */ /* 0x000fe400030f16ff */
[----:B------:R-:W-:Y:S02]  /*20110*/  ISETP.LT.AND P5, PT, R25, c[0x0][0x17c], !P0 ;  /* 0x00005f0019007a0c */ /* 0x000fe400047a1270 */
[----:B------:R-:W-:-:S11]  /*20120*/  ISETP.LT.AND P1, PT, R13, c[0x0][0x17c], !P0 ;  /* 0x00005f000d007a0c */ /* 0x000fd60004721270 */
[----:B------:R1:W-:Y:S01]  /*20130*/  @P5 STG.E [R6.64], R17 ;  /* 0x0000001106005986 */ /* 0x0003e2000c10190c */
[----:B------:R-:W-:Y:S02]  /*20140*/  ISETP.LT.AND P5, PT, R21, c[0x0][0x17c], !P0 ;  /* 0x00005f0015007a0c */ /* 0x000fe400047a1270 */
[----:B------:R-:W-:Y:S02]  /*20150*/  ISETP.LT.AND P2, PT, R29, c[0x0][0x17c], !P0 ;  /* 0x00005f001d007a0c */ /* 0x000fe40004741270 */
[----:B-1----:R-:W-:-:S04]  /*20160*/  LEA R6, P6, R3, R2, 0x2 ;  /* 0x0000000203067211 */ /* 0x002fc800078c10ff */
[----:B------:R-:W-:Y:S01]  /*20170*/  LEA.HI.X.SX32 R7, R3, R0, 0x2, P6 ;  /* 0x0000000003077211 */ /* 0x000fe200030f16ff */
[----:B--2---:R-:W1:Y:S01]  /*20180*/  LDS.128 R8, [R28] ;  /* 0x000000001c087984 */ /* 0x004e620000000c00 */
[----:B------:R-:W-:Y:S01]  /*20190*/  LOP3.LUT R21, R28, 0x20, RZ, 0x3c, !PT ;  /* 0x000000201c157812 */ /* 0x000fe200078e3cff */
[----:B-1----:R-:W-:Y:S02]  /*201a0*/  IMAD.MOV.U32 R13, RZ, RZ, R8 ;  /* 0x000000ffff0d7224 */ /* 0x002fe400078e0008 */
[----:B------:R-:W-:Y:S04]  /*201b0*/  STL [R1+0x54], R9 ;  /* 0x0000540901007387 */ /* 0x000fe80000100800 */
[----:B------:R-:W-:Y:S04]  /*201c0*/  STL.64 [R1+0x58], R10 ;  /* 0x0000580a01007387 */ /* 0x000fe80000100a00 */
[----:B------:R-:W-:Y:S04]  /*201d0*/  STL [R1+0x600], R13 ;  /* 0x0006000d01007387 */ /* 0x000fe80000100800 */
[----:B------:R-:W1:Y:S04]  /*201e0*/  LDS.128 R12, [R21] ;  /* 0x00000000150c7984 */ /* 0x000e680000000c00 */
[----:B------:R-:W2:Y:S04]  /*201f0*/  LDL.LU R24, [R1+0xfc] ;  /* 0x0000fc0001187983 */ /* 0x000ea80000300800 */
[----:B------:R-:W2:Y:S04]  /*20200*/  LDL.LU R22, [R1+0x1c] ;  /* 0x00001c0001167983 */ /* 0x000ea80000300800 */
[----:B----4-:R4:W-:Y:S01]  /*20210*/  @P2 STG.E [R4.64], R18 ;  /* 0x0000001204002986 */ /* 0x0109e2000c10190c */
[----:B---3--:R-:W-:-:S03]  /*20220*/  ISETP.LT.AND P2, PT, R20, c[0x0][0x17c], !P0 ;  /* 0x00005f0014007a0c */ /* 0x008fc60004741270 */
[----:B----4-:R-:W3:Y:S04]  /*20230*/  LDL.LU R18, [R1+0x10c] ;  /* 0x00010c0001127983 */ /* 0x010ee80000300800 */
[----:B-1----:R1:W-:Y:S04]  /*20240*/  STL [R1+0x44], R13 ;  /* 0x0000440d01007387 */ /* 0x0023e80000100800 */
[----:B------:R4:W-:Y:S04]  /*20250*/  STL.64 [R1+0x48], R14 ;  /* 0x0000480e01007387 */ /* 0x0009e80000100a00 */
[----:B-1----:R-:W3:Y:S04]  /*20260*/  LDL.LU R13, [R1+0x600] ;  /* 0x00060000010d7983 */ /* 0x002ee80000300800 */
[----:B------:R-:W3:Y:S04]  /*20270*/  LDL.LU R20, [R1+0x20] ;  /* 0x0000200001147983 */ /* 0x000ee80000300800 */
[----:B----4-:R-:W4:Y:S04]  /*20280*/  LDL.LU R15, [R1+0x11c] ;  /* 0x00011c00010f7983 */ /* 0x010f280000300800 */
[----:B------:R1:W-:Y:S04]  /*20290*/  @P4 STG.E [R6.64], R19 ;  /* 0x0000001306004986 */ /* 0x0003e8000c10190c */
[----:B-1----:R-:W4:Y:S01]  /*202a0*/  LDL.LU R19, [R1+0x24] ;  /* 0x0000240001137983 */ /* 0x002f220000300800 */
[----:B------:R-:W-:-:S05]  /*202b0*/  LOP3.LUT R27, R28, 0x40, RZ, 0x3c, !PT ;  /* 0x000000401c1b7812 */ /* 0x000fca00078e3cff */
[----:B------:R-:W1:Y:S01]  /*202c0*/  LDS.128 R4, [R27] ;  /* 0x000000001b047984 */ /* 0x000e620000000c00 */
[----:B------:R-:W-:Y:S01]  /*202d0*/  IMAD R9, R23, 0x2, R3 ;  /* 0x0000000217097824 */ /* 0x000fe200078e0203 */
[----:B------:R-:W-:Y:S02]  /*202e0*/  ISETP.LT.AND P4, PT, R26, c[0x0][0x17c], !P0 ;  /* 0x00005f001a007a0c */ /* 0x000fe40004781270 */
[----:B------:R-:W-:Y:S02]  /*202f0*/  LOP3.LUT R26, R28, 0x60, RZ, 0x3c, !PT ;  /* 0x000000601c1a7812 */ /* 0x000fe400078e3cff */
[----:B------:R-:W-:Y:S01]  /*20300*/  LEA R8, P6, R9, R2, 0x2 ;  /* 0x0000000209087211 */ /* 0x000fe200078c10ff */
[----:B------:R-:W-:-:S03]  /*20310*/  IMAD R3, R23, 0x2, R9 ;  /* 0x0000000217037824 */ /* 0x000fc600078e0209 */
[----:B------:R-:W-:Y:S01]  /*20320*/  LEA.HI.X.SX32 R9, R9, R0, 0x2, P6 ;  /* 0x0000000009097211 */ /* 0x000fe200030f16ff */
[----:B-1----:R-:W-:Y:S01]  /*20330*/  STL [R1+0x74], R5 ;  /* 0x0000740501007387 */ /* 0x002fe20000100800 */
[----:B------:R-:W-:-:S03]  /*20340*/  IMAD.MOV.U32 R16, RZ, RZ, R4 ;  /* 0x000000ffff107224 */ /* 0x000fc600078e0004 */
[----:B------:R-:W-:Y:S04]  /*20350*/  STL.64 [R1+0x78], R6 ;  /* 0x0000780601007387 */ /* 0x000fe80000100a00 */
[----:B------:R-:W1:Y:S04]  /*20360*/  LDS.128 R4, [R26] ;  /* 0x000000001a047984 */ /* 0x000e680000000c00 */
[----:B------:R-:W4:Y:S04]  /*20370*/  LDL.LU R17, [R1+0x28] ;  /* 0x0000280001117983 */ /* 0x000f280000300800 */
[----:B------:R-:W-:Y:S01]  /*20380*/  STL.64 [R1+0x5f8], R26 ;  /* 0x0005f81a01007387 */ /* 0x000fe20000100a00 */
[----:B------:R-:W-:Y:S01]  /*20390*/  IMAD.MOV.U32 R14, RZ, RZ, R12 ;  /* 0x000000ffff0e7224 */ /* 0x000fe200078e000c */
[----:B------:R-:W-:Y:S01]  /*203a0*/  LEA R10, P6, R3, R2, 0x2 ;  /* 0x00000002030a7211 */ /* 0x000fe200078c10ff */
[----:B------:R-:W-:-:S03]  /*203b0*/  IMAD R12, R23, 0x2, R3 ;  /* 0x00000002170c7824 */ /* 0x000fc600078e0203 */
[----:B------:R-:W-:Y:S01]  /*203c0*/  LEA.HI.X.SX32 R11, R3, R0, 0x2, P6 ;  /* 0x00000000030b7211 */ /* 0x000fe200030f16ff */
[----:B------:R-:W-:Y:S01]  /*203d0*/  IMAD R3, R23, 0x2, R12 ;  /* 0x0000000217037824 */ /* 0x000fe200078e020c */
[----:B-1----:R-:W-:Y:S04]  /*203e0*/  STL [R1+0x5cc], R5 ;  /* 0x0005cc0501007387 */ /* 0x002fe80000100800 */
[----:B------:R-:W-:Y:S04]  /*203f0*/  STL [R1+0x5c4], R6 ;  /* 0x0005c40601007387 */ /* 0x000fe80000100800 */
[----:B------:R-:W-:Y:S04]  /*20400*/  STL [R1+0x5bc], R7 ;  /* 0x0005bc0701007387 */ /* 0x000fe80000100800 */
[----:B------:R-:W-:Y:S04]  /*20410*/  STL [R1+0x5f0], R14 ;  /* 0x0005f00e01007387 */ /* 0x000fe80000100800 */
[----:B--2---:R1:W-:Y:S04]  /*20420*/  @P3 STG.E [R8.64], R24 ;  /* 0x0000001808003986 */ /* 0x0043e8000c10190c */
[----:B------:R-:W2:Y:S01]  /*20430*/  LDS.128 R24, [R28+0x2000] ;  /* 0x002000001c187984 */ /* 0x000ea20000000c00 */
[----:B-1----:R-:W-:-:S04]  /*20440*/  LEA R8, P6, R12, R2, 0x2 ;  /* 0x000000020c087211 */ /* 0x002fc800078c10ff */
[----:B------:R-:W-:Y:S01]  /*20450*/  LEA.HI.X.SX32 R9, R12, R0, 0x2, P6 ;  /* 0x000000000c097211 */ /* 0x000fe200030f16ff */
[----:B---3--:R1:W-:Y:S04]  /*20460*/  @P1 STG.E [R10.64], R18 ;  /* 0x000000120a001986 */ /* 0x0083e8000c10190c */
[----:B------:R-:W-:Y:S04]  /*20470*/  STL [R1+0x5ec], R13 ;  /* 0x0005ec0d01007387 */ /* 0x000fe80000100800 */
[----:B-1----:R-:W3:Y:S04]  /*20480*/  LDL.LU R18, [R1+0x30] ;  /* 0x0000300001127983 */ /* 0x002ee80000300800 */
[----:B----4-:R-:W-:Y:S04]  /*20490*/  @P5 STG.E [R8.64], R15 ;  /* 0x0000000f08005986 */ /* 0x010fe8000c10190c */
[----:B------:R-:W1:Y:S04]  /*204a0*/  LDS.128 R12, [R21+0x2000] ;  /* 0x00200000150c7984 */ /* 0x000e680000000c00 */
[----:B--2---:R-:W-:Y:S04]  /*204b0*/  STL [R1+0xa4], R25 ;  /* 0x0000a41901007387 */ /* 0x004fe80000100800 */
[----:B------:R2:W-:Y:S04]  /*204c0*/  STL.64 [R1+0xa8], R26 ;  /* 0x0000a81a01007387 */ /* 0x0005e80000100a00 */
[----:B--2---:R-:W2:Y:S01]  /*204d0*/  LDL.LU.64 R26, [R1+0x5f8] ;  /* 0x0005f800011a7983 */ /* 0x004ea20000300a00 */
[----:B------:R-:W-:-:S03]  /*204e0*/  ISETP.LT.AND P1, PT, R20, c[0x0][0x17c], !P0 ;  /* 0x00005f0014007a0c */ /* 0x000fc60004721270 */
[----:B------:R-:W4:Y:S01]  /*204f0*/  LDL.LU R20, [R1+0x34] ;  /* 0x0000340001147983 */ /* 0x000f220000300800 */
[----:B------:R-:W-:-:S03]  /*20500*/  ISETP.LT.AND P5, PT, R19, c[0x0][0x17c], !P0 ;  /* 0x00005f0013007a0c */ /* 0x000fc600047a1270 */
[----:B-1----:R-:W-:Y:S04]  /*20510*/  STL [R1+0x94], R13 ;  /* 0x0000940d01007387 */ /* 0x002fe80000100800 */
[----:B------:R-:W-:Y:S04]  /*20520*/  STL.64 [R1+0x98], R14 ;  /* 0x0000980e01007387 */ /* 0x000fe80000100a00 */
[----:B------:R-:W3:Y:S01]  /*20530*/  LDL.LU R19, [R1+0xb0] ;  /* 0x0000b00001137983 */ /* 0x000ee20000300800 */
[----:B------:R-:W-:-:S03]  /*20540*/  IMAD.MOV.U32 R6, RZ, RZ, R12 ;  /* 0x000000ffff067224 */ /* 0x000fc600078e000c */
[----:B--2---:R-:W1:Y:S04]  /*20550*/  LDS.128 R12, [R27+0x2000] ;  /* 0x002000001b0c7984 */ /* 0x004e680000000c00 */
[----:B---3--:R-:W-:Y:S04]  /*20560*/  STL [R1+0x5e8], R19 ;  /* 0x0005e81301007387 */ /* 0x008fe80000100800 */
[----:B-1----:R-:W-:Y:S04]  /*20570*/  STL [R1+0x84], R13 ;  /* 0x0000840d01007387 */ /* 0x002fe80000100800 */
[----:B------:R1:W-:Y:S04]  /*20580*/  STL.64 [R1+0x88], R14 ;  /* 0x0000880e01007387 */ /* 0x0003e80000100a00 */
[----:B-1----:R-:W2:Y:S04]  /*20590*/  LDL.LU R14, [R1+0x5f0] ;  /* 0x0005f000010e7983 */ /* 0x002ea80000300800 */
[----:B------:R-:W3:Y:S01]  /*205a0*/  LDL.LU R13, [R1+0x5ec] ;  /* 0x0005ec00010d7983 */ /* 0x000ee20000300800 */
[----:B------:R-:W-:Y:S01]  /*205b0*/  LEA R10, P6, R3, R2, 0x2 ;  /* 0x00000002030a7211 */ /* 0x000fe200078c10ff */
[----:B------:R-:W-:Y:S01]  /*205c0*/  IMAD R9, R23, 0x2, R3 ;  /* 0x0000000217097824 */ /* 0x000fe200078e0203 */
[----:B------:R-:W-:Y:S01]  /*205d0*/  ISETP.LT.AND P3, PT, R22, c[0x0][0x17c], !P0 ;  /* 0x00005f0016007a0c */ /* 0x000fe20004761270 */
[----:B------:R-:W-:Y:S01]  /*205e0*/  IMAD.MOV.U32 R5, RZ, RZ, R12 ;  /* 0x000000ffff057224 */ /* 0x000fe200078e000c */
[----:B------:R-:W-:Y:S01]  /*205f0*/  LEA.HI.X.SX32 R11, R3, R0, 0x2, P6 ;  /* 0x00000000030b7211 */ /* 0x000fe200030f16ff */
[----:B------:R-:W-:Y:S01]  /*20600*/  IMAD R3, R23, 0x2, R9 ;  /* 0x0000000217037824 */ /* 0x000fe200078e0209 */
[C---:B------:R-:W-:Y:S01]  /*20610*/  LEA R8, P6, R9.reuse, R2, 0x2 ;  /* 0x0000000209087211 */ /* 0x040fe200078c10ff */
[----:B------:R-:W4:Y:S03]  /*20620*/  LDL.LU R29, [R1+0xb4] ;  /* 0x0000b400011d7983 */ /* 0x000f260000300800 */
[----:B------:R-:W-:Y:S01]  /*20630*/  LEA.HI.X.SX32 R9, R9, R0, 0x2, P6 ;  /* 0x0000000009097211 */ /* 0x000fe200030f16ff */
[----:B------:R-:W4:Y:S01]  /*20640*/  LDL.LU R25, [R1+0xc0] ;  /* 0x0000c00001197983 */ /* 0x000f220000300800 */
[----:B------:R-:W-:Y:S01]  /*20650*/  LEA R12, P6, R3, R2, 0x2 ;  /* 0x00000002030c7211 */ /* 0x000fe200078c10ff */
[----:B------:R-:W-:-:S02]  /*20660*/  IMAD.MOV.U32 R7, RZ, RZ, R24 ;  /* 0x000000ffff077224 */ /* 0x000fc400078e0018 */
[----:B---3--:R1:W-:Y:S01]  /*20670*/  @P2 STG.E [R10.64], R13 ;  /* 0x0000000d0a002986 */ /* 0x0083e2000c10190c */
[----:B------:R-:W-:-:S03]  /*20680*/  ISETP.LT.AND P2, PT, R17, c[0x0][0x17c], !P0 ;  /* 0x00005f0011007a0c */ /* 0x000fc60004741270 */
[----:B--2---:R-:W-:Y:S01]  /*20690*/  @P4 STG.E [R8.64], R14 ;  /* 0x0000000e08004986 */ /* 0x004fe2000c10190c */
[----:B------:R-:W-:-:S03]  /*206a0*/  ISETP.LT.AND P4, PT, R18, c[0x0][0x17c], !P0 ;  /* 0x00005f0012007a0c */ /* 0x000fc60004781270 */
[----:B------:R-:W2:Y:S01]  /*206b0*/  LDS.128 R8, [R26+0x2000] ;  /* 0x002000001a087984 */ /* 0x000ea20000000c00 */
[----:B-1----:R-:W-:-:S05]  /*206c0*/  LEA.HI.X.SX32 R13, R3, R0, 0x2, P6 ;  /* 0x00000000030d7211 */ /* 0x002fca00030f16ff */
[----:B------:R-:W-:Y:S04]  /*206d0*/  @P3 STG.E [R12.64], R16 ;  /* 0x000000100c003986 */ /* 0x000fe8000c10190c */
[----:B------:R-:W1:Y:S04]  /*206e0*/  LDS.128 R16, [R28+0x4000] ;  /* 0x004000001c107984 */ /* 0x000e680000000c00 */
[----:B--2---:R-:W-:Y:S04]  /*206f0*/  STL [R1+0x5d0], R9 ;  /* 0x0005d00901007387 */ /* 0x004fe80000100800 */
[----:B------:R-:W-:Y:S04]  /*20700*/  STL [R1+0x5c8], R10 ;  /* 0x0005c80a01007387 */ /* 0x000fe80000100800 */
[----:B------:R-:W-:Y:S04]  /*20710*/  STL [R1+0x5c0], R11 ;  /* 0x0005c00b01007387 */ /* 0x000fe80000100800 */
[----:B-1----:R-:W-:Y:S01]  /*20720*/  STL [R1+0x64], R17 ;  /* 0x0000641101007387 */ /* 0x002fe20000100800 */
[----:B------:R-:W-:-:S03]  /*20730*/  IMAD.MOV.U32 R22, RZ, RZ, R16 ;  /* 0x000000ffff167224 */ /* 0x000fc600078e0010 */
[----:B------:R-:W-:Y:S04]  /*20740*/  STL.64 [R1+0x68], R18 ;  /* 0x0000681201007387 */ /* 0x000fe80000100a00 */
[----:B------:R-:W1:Y:S01]  /*20750*/  LDS.128 R16, [R21+0x4000] ;  /* 0x0040000015107984 */ /* 0x000e620000000c00 */
[----:B----4-:R-:W-:-:S03]  /*20760*/  ISETP.LT.AND P3, PT, R20, c[0x0][0x17c], !P0 ;  /* 0x00005f0014007a0c */ /* 0x010fc60004761270 */
[----:B------:R-:W2:Y:S04]  /*20770*/  LDL.LU R20, [R1+0xc4] ;  /* 0x0000c40001147983 */ /* 0x000ea80000300800 */
[----:B-1----:R-:W-:Y:S04]  /*20780*/  STL.64 [R1+0x30], R16 ;  /* 0x0000301001007387 */ /* 0x002fe80000100a00 */
[----:B------:R1:W-:Y:S04]  /*20790*/  STL.64 [R1+0x38], R18 ;  /* 0x0000381201007387 */ /* 0x0003e80000100a00 */
[----:B-1----:R-:W3:Y:S04]  /*207a0*/  LDL.LU R19, [R1+0x5e8] ;  /* 0x0005e80001137983 */ /* 0x002ee80000300800 */
[----:B------:R-:W4:Y:S01]  /*207b0*/  LDL.LU R24, [R1+0xd0] ;  /* 0x0000d00001187983 */ /* 0x000f220000300800 */
[----:B------:R-:W-:-:S04]  /*207c0*/  IMAD R15, R23, 0x2, R3 ;  /* 0x00000002170f7824 */ /* 0x000fc800078e0203 */
[----:B------:R-:W-:Y:S01]  /*207d0*/  IMAD R3, R23, 0x2, R15 ;  /* 0x0000000217037824 */ /* 0x000fe200078e020f */
[----:B------:R-:W-:-:S04]  /*207e0*/  LEA R14, P6, R15, R2, 0x2 ;  /* 0x000000020f0e7211 */ /* 0x000fc800078c10ff */
[----:B------:R-:W-:Y:S02]  /*207f0*/  LEA.HI.X.SX32 R15, R15, R0, 0x2, P6 ;  /* 0x000000000f0f7211 */ /* 0x000fe400030f16ff */
[----:B------:R-:W-:-:S04]  /*20800*/  LEA R12, P6, R3, R2, 0x2 ;  /* 0x00000002030c7211 */ /* 0x000fc800078c10ff */
[----:B------:R-:W-:Y:S01]  /*20810*/  LEA.HI.X.SX32 R13, R3, R0, 0x2, P6 ;  /* 0x00000000030d7211 */ /* 0x000fe200030f16ff */
[----:B------:R1:W-:Y:S04]  /*20820*/  @P1 STG.E [R14.64], R4 ;  /* 0x000000040e001986 */ /* 0x0003e8000c10190c */
[----:B------:R-:W-:Y:S04]  /*20830*/  @P5 STG.E [R12.64], R7 ;  /* 0x000000070c005986 */ /* 0x000fe8000c10190c */
[----:B------:R-:W1:Y:S02]  /*20840*/  LDS.128 R12, [R27+0x4000] ;  /* 0x004000001b0c7984 */ /* 0x000e640000000c00 */
[----:B-1----:R-:W-:-:S05]  /*20850*/  IMAD R4, R23, 0x2, R3 ;  /* 0x0000000217047824 */ /* 0x002fca00078e0203 */
[----:B------:R-:W-:-:S04]  /*20860*/  LEA R16, P6, R4, R2, 0x2 ;  /* 0x0000000204107211 */ /* 0x000fc800078c10ff */
[----:B------:R-:W-:-:S05]  /*20870*/  LEA.HI.X.SX32 R17, R4, R0, 0x2, P6 ;  /* 0x0000000004117211 */ /* 0x000fca00030f16ff */
[----:B------:R-:W-:Y:S01]  /*20880*/  @P2 STG.E [R16.64], R6 ;  /* 0x0000000610002986 */ /* 0x000fe2000c10190c */
[----:B------:R-:W-:-:S03]  /*20890*/  ISETP.LT.AND P2, PT, R25, c[0x0][0x17c], !P0 ;  /* 0x00005f0019007a0c */ /* 0x000fc60004741270 */
[----:B------:R-:W-:Y:S04]  /*208a0*/  STL.64 [R1], R12 ;  /* 0x0000000c01007387 */ /* 0x000fe80000100a00 */
[----:B------:R-:W-:Y:S04]  /*208b0*/  STL.64 [R1+0x8], R14 ;  /* 0x0000080e01007387 */ /* 0x000fe80000100a00 */
[----:B------:R-:W-:Y:S04]  /*208c0*/  STL.64 [R1+0x5e0], R26 ;  /* 0x0005e01a01007387 */ /* 0x000fe80000100a00 */
[----:B------:R-:W-:Y:S01]  /*208d0*/  LDS.128 R12, [R26+0x4000] ;  /* 0x004000001a0c7984 */ /* 0x000fe20000000c00 */
[----:B------:R-:W-:-:S03]  /*208e0*/  ISETP.LT.AND P5, PT, R29, c[0x0][0x17c], !P0 ;  /* 0x00005f001d007a0c */ /* 0x000fc600047a1270 */
[----:B----4-:R-:W-:Y:S04]  /*208f0*/  STL [R1+0x5dc], R24 ;  /* 0x0005dc1801007387 */ /* 0x010fe80000100800 */
[----:B------:R-:W1:Y:S02]  /*20900*/  LDS.128 R24, [R28+0x6000] ;  /* 0x006000001c187984 */ /* 0x000e640000000c00 */
[----:B-1----:R-:W-:Y:S02]  /*20910*/  IMAD.MOV.U32 R9, RZ, RZ, R24 ;  /* 0x000000ffff097224 */ /* 0x002fe400078e0018 */
[----:B------:R-:W-:Y:S02]  /*20920*/  IMAD.MOV.U32 R10, RZ, RZ, R25 ;  /* 0x000000ffff0a7224 */ /* 0x000fe400078e0019 */
[----:B------:R-:W-:-:S02]  /*20930*/  IMAD.MOV.U32 R11, RZ, RZ, R26 ;  /* 0x000000ffff0b7224 */ /* 0x000fc400078e001a */
[----:B------:R-:W-:Y:S02]  /*20940*/  IMAD.MOV.U32 R29, RZ, RZ, R27 ;  /* 0x000000ffff1d7224 */ /* 0x000fe400078e001b */
[----:B------:R-:W1:Y:S04]  /*20950*/  LDS.128 R24, [R21+0x6000] ;  /* 0x0060000015187984 */ /* 0x000e680000000c00 */
[----:B------:R4:W-:Y:S04]  /*20960*/  STL [R1+0x5d8], R14 ;  /* 0x0005d80e01007387 */ /* 0x0009e80000100800 */
[----:B------:R2:W-:Y:S04]  /*20970*/  STL [R1+0x5d4], R15 ;  /* 0x0005d40f01007387 */ /* 0x0005e80000100800 */
[----:B----4-:R-:W4:Y:S04]  /*20980*/  LDL.LU R14, [R1+0xd4] ;  /* 0x0000d400010e7983 */ /* 0x010f280000300800 */
[----:B--2---:R-:W2:Y:S01]  /*20990*/  LDL.LU R15, [R1] ;  /* 0x00000000010f7983 */ /* 0x004ea20000300800 */
[----:B-1----:R-:W-:-:S02]  /*209a0*/  IMAD.MOV.U32 R7, RZ, RZ, R26 ;  /* 0x000000ffff077224 */ /* 0x002fc400078e001a */
[----:B------:R-:W-:Y:S02]  /*209b0*/  IMAD.MOV.U32 R28, RZ, RZ, R27 ;  /* 0x000000ffff1c7224 */ /* 0x000fe400078e001b */
[----:B------:R-:W2:Y:S01]  /*209c0*/  LDL.LU.64 R26, [R1+0x5e0] ;  /* 0x0005e000011a7983 */ /* 0x000ea20000300a00 */
[----:B------:R-:W-:Y:S01]  /*209d0*/  IMAD R3, R23, 0x2, R4 ;  /* 0x0000000217037824 */ /* 0x000fe200078e0204 */
[----:B---3--:R-:W-:-:S04]  /*209e0*/  ISETP.LT.AND P1, PT, R19, c[0x0][0x17c], !P0 ;  /* 0x00005f0013007a0c */ /* 0x008fc80004721270 */
[----:B------:R-:W-:Y:S01]  /*209f0*/  LEA R18, P6, R3, R2, 0x2 ;  /* 0x0000000203127211 */ /* 0x000fe200078c10ff */
[----:B------:R-:W-:-:S03]  /*20a00*/  IMAD R4, R23, 0x2, R3 ;  /* 0x0000000217047824 */ /* 0x000fc600078e0203 */
[----:B------:R-:W-:Y:S02]  /*20a10*/  LEA.HI.X.SX32 R19, R3, R0, 0x2, P6 ;  /* 0x0000000003137211 */ /* 0x000fe400030f16ff */
[----:B------:R-:W-:-:S03]  /*20a20*/  LEA R16, P6, R4, R2, 0x2 ;  /* 0x0000000204107211 */ /* 0x000fc600078c10ff */
[----:B------:R1:W-:Y:S01]  /*20a30*/  @P4 STG.E [R18.64], R5 ;  /* 0x0000000512004986 */ /* 0x0003e2000c10190c */
[----:B------:R-:W-:Y:S01]  /*20a40*/  LEA.HI.X.SX32 R17, R4, R0, 0x2, P6 ;  /* 0x0000000004117211 */ /* 0x000fe200030f16ff */
[----:B-1----:R-:W-:Y:S02]  /*20a50*/  IMAD.MOV.U32 R5, RZ, RZ, R24 ;  /* 0x000000ffff057224 */ /* 0x002fe400078e0018 */
[----:B------:R-:W3:Y:S04]  /*20a60*/  LDL.LU R24, [R1+0x5dc] ;  /* 0x0005dc0001187983 */ /* 0x000ee80000300800 */
[----:B------:R1:W-:Y:S04]  /*20a70*/  @P3 STG.E [R16.64], R8 ;  /* 0x0000000810003986 */ /* 0x0003e8000c10190c */
[----:B-1----:R-:W4:Y:S04]  /*20a80*/  LDL.LU R8, [R1+0xf4] ;  /* 0x0000f40001087983 */ /* 0x002f280000300800 */
[----:B--2---:R1:W2:Y:S04]  /*20a90*/  LDS.128 R16, [R27+0x6000] ;  /* 0x006000001b107984 */ /* 0x0042a80000000c00 */
[----:B-1----:R-:W2:Y:S01]  /*20aa0*/  LDL.LU R27, [R1+0x30] ;  /* 0x00003000011b7983 */ /* 0x002ea20000300800 */
[----:B------:R-:W-:Y:S01]  /*20ab0*/  IMAD R3, R23, 0x2, R4 ;  /* 0x0000000217037824 */ /* 0x000fe200078e0204 */
[----:B------:R-:W-:-:S03]  /*20ac0*/  ISETP.LT.AND P4, PT, R20, c[0x0][0x17c], !P0 ;  /* 0x00005f0014007a0c */ /* 0x000fc60004781270 */
[----:B------:R-:W-:Y:S01]  /*20ad0*/  IMAD R4, R23, 0x2, R3 ;  /* 0x0000000217047824 */ /* 0x000fe200078e0203 */
[----:B------:R-:W-:-:S04]  /*20ae0*/  LEA R20, P6, R3, R2, 0x2 ;  /* 0x0000000203147211 */ /* 0x000fc800078c10ff */
[----:B------:R-:W-:Y:S01]  /*20af0*/  LEA.HI.X.SX32 R21, R3, R0, 0x2, P6 ;  /* 0x0000000003157211 */ /* 0x000fe200030f16ff */
[----:B------:R-:W-:Y:S01]  /*20b00*/  IMAD.MOV.U32 R6, RZ, RZ, R25 ;  /* 0x000000ffff067224 */ /* 0x000fe200078e0019 */
[----:B---3--:R-:W-:Y:S02]  /*20b10*/  ISETP.LT.AND P3, PT, R24, c[0x0][0x17c], !P0 ;  /* 0x00005f0018007a0c */ /* 0x008fe40004761270 */
[----:B------:R-:W-:-:S04]  /*20b20*/  LEA R24, P6, R4, R2, 0x2 ;  /* 0x0000000204187211 */ /* 0x000fc800078c10ff */
[----:B------:R-:W-:Y:S01]  /*20b30*/  LEA.HI.X.SX32 R25, R4, R0, 0x2, P6 ;  /* 0x0000000004197211 */ /* 0x000fe200030f16ff */
[----:B------:R-:W-:Y:S04]  /*20b40*/  @P1 STG.E [R20.64], R22 ;  /* 0x0000001614001986 */ /* 0x000fe8000c10190c */
[----:B--2---:R1:W-:Y:S04]  /*20b50*/  @P5 STG.E [R24.64], R27 ;  /* 0x0000001b18005986 */ /* 0x0043e8000c10190c */
[----:B-1----:R-:W2:Y:S01]  /*20b60*/  LDL.LU R25, [R1+0xe0] ;  /* 0x0000e00001197983 */ /* 0x002ea20000300800 */
[----:B------:R-:W-:-:S02]  /*20b70*/  IMAD R3, R23, 0x2, R4 ;  /* 0x0000000217037824 */ /* 0x000fc400078e0204 */
[----:B------:R-:W-:Y:S01]  /*20b80*/  IMAD.MOV.U32 R4, RZ, RZ, c[0x0][0x198] ;  /* 0x00006600ff047624 */ /* 0x000fe200078e00ff */
[----:B------:R1:W3:Y:S03]  /*20b90*/  LDS.128 R20, [R26+0x6000] ;  /* 0x006000001a147984 */ /* 0x0002e60000000c00 */
[----:B------:R-:W-:Y:S01]  /*20ba0*/  IMAD R4, R4, 0x2, R3 ;  /* 0x0000000204047824 */ /* 0x000fe200078e0203 */
[----:B-1----:R-:W-:-:S04]  /*20bb0*/  LEA R26, P1, R3, R2, 0x2 ;  /* 0x00000002031a7211 */ /* 0x002fc800078210ff */
[----:B------:R-:W-:Y:S01]  /*20bc0*/  LEA.HI.X.SX32 R27, R3, R0, 0x2, P1 ;  /* 0x00000000031b7211 */ /* 0x000fe200008f16ff */
[----:B------:R-:W-:Y:S01]  /*20bd0*/  IMAD.MOV.U32 R3, RZ, RZ, c[0x0][0x198] ;  /* 0x00006600ff037624 */ /* 0x000fe200078e00ff */
[----:B------:R-:W-:-:S03]  /*20be0*/  LEA R24, P6, R4, R2, 0x2 ;  /* 0x0000000204187211 */ /* 0x000fc600078c10ff */
[----:B------:R-:W-:Y:S01]  /*20bf0*/  IMAD R3, R3, 0x2, R4 ;  /* 0x0000000203037824 */ /* 0x000fe200078e0204 */
[----:B------:R1:W-:Y:S01]  /*20c00*/  @P2 STG.E [R26.64], R15 ;  /* 0x0000000f1a002986 */ /* 0x0003e2000c10190c */
[----:B----4-:R-:W-:-:S03]  /*20c10*/  ISETP.LT.AND P5, PT, R14, c[0x0][0x17c], !P0 ;  /* 0x00005f000e007a0c */ /* 0x010fc600047a1270 */
[----:B------:R-:W4:Y:S01]  /*20c20*/  LDL.LU R14, [R1+0x5d8] ;  /* 0x0005d800010e7983 */ /* 0x000f220000300800 */
[----:B-1----:R-:W-:-:S03]  /*20c30*/  LEA R26, P2, R3, R2, 0x2 ;  /* 0x00000002031a7211 */ /* 0x002fc600078410ff */
[----:B------:R-:W3:Y:S01]  /*20c40*/  LDL.LU R15, [R1+0x5d4] ;  /* 0x0005d400010f7983 */ /* 0x000ee20000300800 */
[-C--:B------:R-:W-:Y:S02]  /*20c50*/  LEA.HI.X.SX32 R27, R3, R0.reuse, 0x2, P2 ;  /* 0x00000000031b7211 */ /* 0x080fe400010f16ff */
[----:B--2---:R-:W-:Y:S02]  /*20c60*/  ISETP.LT.AND P1, PT, R25, c[0x0][0x17c], !P0 ;  /* 0x00005f0019007a0c */ /* 0x004fe40004721270 */
[----:B------:R-:W-:Y:S01]  /*20c70*/  LEA.HI.X.SX32 R25, R4, R0, 0x2, P6 ;  /* 0x0000000004197211 */ /* 0x000fe200030f16ff */
[----:B------:R-:W-:-:S04]  /*20c80*/  IMAD.MOV.U32 R4, RZ, RZ, c[0x0][0x198] ;  /* 0x00006600ff047624 */ /* 0x000fc800078e00ff */
[----:B------:R-:W-:Y:S02]  /*20c90*/  IMAD R4, R4, 0x2, R3 ;  /* 0x0000000204047824 */ /* 0x000fe400078e0203 */
[----:B------:R-:W2:Y:S04]  /*20ca0*/  LDL.LU R3, [R1+0xf0] ;  /* 0x0000f00001037983 */ /* 0x000ea80000300800 */
[----:B------:R1:W-:Y:S01]  /*20cb0*/  @P4 STG.E [R24.64], R12 ;  /* 0x0000000c18004986 */ /* 0x0003e2000c10190c */
[----:B------:R-:W-:-:S03]  /*20cc0*/  ISETP.LT.AND P2, PT, R8, c[0x0][0x17c], !P0 ;  /* 0x00005f0008007a0c */ /* 0x000fc60004741270 */
[----:B------:R4:W-:Y:S01]  /*20cd0*/  @P3 STG.E [R26.64], R9 ;  /* 0x000000091a003986 */ /* 0x0009e2000c10190c */
[----:B-1----:R-:W-:Y:S01]  /*20ce0*/  IMAD.MOV.U32 R12, RZ, RZ, c[0x0][0x198] ;  /* 0x00006600ff0c7624 */ /* 0x002fe200078e00ff */
[C---:B------:R-:W-:Y:S02]  /*20cf0*/  LEA R24, P6, R4.reuse, R2, 0x2 ;  /* 0x0000000204187211 */ /* 0x040fe400078c10ff */
[----:B----4-:R-:W4:Y:S02]  /*20d00*/  LDL.LU R9, [R1+0x5d0] ;  /* 0x0005d00001097983 */ /* 0x010f240000300800 */
[----:B------:R-:W-:Y:S02]  /*20d10*/  LEA.HI.X.SX32 R25, R4, R0, 0x2, P6 ;  /* 0x0000000004197211 */ /* 0x000fe400030f16ff */
[----:B------:R-:W3:Y:S04]  /*20d20*/  LDL.LU R8, [R1+0x74] ;  /* 0x0000740001087983 */ /* 0x000ee80000300800 */
[----:B------:R1:W-:Y:S04]  /*20d30*/  @P5 STG.E [R24.64], R5 ;  /* 0x0000000518005986 */ /* 0x0003e8000c10190c */
[----:B-1----:R-:W3:Y:S01]  /*20d40*/  LDL.LU R5, [R1+0x5cc] ;  /* 0x0005cc0001057983 */ /* 0x002ee20000300800 */
[----:B--2---:R-:W-:Y:S01]  /*20d50*/  ISETP.LT.AND P4, PT, R3, c[0x0][0x17c], !P0 ;  /* 0x00005f0003007a0c */ /* 0x004fe20004781270 */
[----:B------:R-:W-:-:S05]  /*20d60*/  IMAD R3, R12, 0x2, R4 ;  /* 0x000000020c037824 */ /* 0x000fca00078e0204 */
[----:B------:R-:W-:Y:S01]  /*20d70*/  LEA R26, P3, R3, R2, 0x2 ;  /* 0x00000002031a7211 */ /* 0x000fe200078610ff */
[----:B------:R-:W-:-:S03]  /*20d80*/  IMAD R4, R12, 0x2, R3 ;  /* 0x000000020c047824 */ /* 0x000fc600078e0203 */
[----:B------:R-:W-:Y:S02]  /*20d90*/  LEA.HI.X.SX32 R27, R3, R0, 0x2, P3 ;  /* 0x00000000031b7211 */ /* 0x000fe400018f16ff */
[----:B------:R-:W2:Y:S04]  /*20da0*/  LDL.LU R3, [R1+0x104] ;  /* 0x0001040001037983 */ /* 0x000ea80000300800 */
[----:B------:R-:W2:Y:S01]  /*20db0*/  LDL.LU R25, [R1+0x100] ;  /* 0x0001000001197983 */ /* 0x000ea20000300800 */
[----:B------:R-:W-:-:S03]  /*20dc0*/  LEA R24, P6, R4, R2, 0x2 ;  /* 0x0000000204187211 */ /* 0x000fc600078c10ff */
[----:B------:R1:W-:Y:S04]  /*20dd0*/  @P1 STG.E [R26.64], R16 ;  /* 0x000000101a001986 */ /* 0x0003e8000c10190c */
[----:B-1----:R-:W4:Y:S01]  /*20de0*/  LDL.LU R16, [R1+0x54] ;  /* 0x0000540001107983 */ /* 0x002f220000300800 */
[----:B--2---:R-:W-:Y:S02]  /*20df0*/  ISETP.LT.AND P5, PT, R25, c[0x0][0x17c], !P0 ;  /* 0x00005f0019007a0c */ /* 0x004fe400047a1270 */
[----:B------:R-:W-:-:S05]  /*20e00*/  LEA.HI.X.SX32 R25, R4, R0, 0x2, P6 ;  /* 0x0000000004197211 */ /* 0x000fca00030f16ff */
[----:B---3--:R1:W-:Y:S04]  /*20e10*/  @P4 STG.E [R24.64], R20 ;  /* 0x0000001418004986 */ /* 0x0083e8000c10190c */
[----:B-1----:R-:W2:Y:S01]  /*20e20*/  LDL.LU R20, [R1+0x114] ;  /* 0x0001140001147983 */ /* 0x002ea20000300800 */
[----:B------:R-:W-:Y:S01]  /*20e30*/  ISETP.LT.AND P3, PT, R3, c[0x0][0x17c], !P0 ;  /* 0x00005f0003007a0c */ /* 0x000fe20004761270 */
[----:B------:R-:W-:-:S05]  /*20e40*/  IMAD R3, R12, 0x2, R4 ;  /* 0x000000020c037824 */ /* 0x000fca00078e0204 */
[----:B------:R-:W-:Y:S01]  /*20e50*/  LEA R26, P1, R3, R2, 0x2 ;  /* 0x00000002031a7211 */ /* 0x000fe200078210ff */
[----:B------:R-:W-:-:S03]  /*20e60*/  IMAD R4, R12, 0x2, R3 ;  /* 0x000000020c047824 */ /* 0x000fc600078e0203 */
[----:B------:R-:W-:Y:S02]  /*20e70*/  LEA.HI.X.SX32 R27, R3, R0, 0x2, P1 ;  /* 0x00000000031b7211 */ /* 0x000fe400008f16ff */
[----:B------:R-:W3:Y:S04]  /*20e80*/  LDL.LU R3, [R1+0x110] ;  /* 0x0001100001037983 */ /* 0x000ee80000300800 */
[----:B----4-:R1:W-:Y:S01]  /*20e90*/  @P2 STG.E [R26.64], R16 ;  /* 0x000000101a002986 */ /* 0x0103e2000c10190c */
[----:B--2---:R-:W-:-:S03]  /*20ea0*/  ISETP.LT.AND P1, PT, R20, c[0x0][0x17c], !P0 ;  /* 0x00005f0014007a0c */ /* 0x004fc60004721270 */
[----:B------:R-:W2:Y:S04]  /*20eb0*/  LDL.LU R20, [R1+0x134] ;  /* 0x0001340001147983 */ /* 0x000ea80000300800 */
[----:B-1----:R-:W4:Y:S04]  /*20ec0*/  LDL.LU R16, [R1+0x84] ;  /* 0x0000840001107983 */ /* 0x002f280000300800 */
[----:B------:R-:W2:Y:S01]  /*20ed0*/  LDL.LU R27, [R1+0x44] ;  /* 0x00004400011b7983 */ /* 0x000ea20000300800 */
[----:B------:R-:W-:Y:S02]  /*20ee0*/  LEA R24, P6, R4, R2, 0x2 ;  /* 0x0000000204187211 */ /* 0x000fe400078c10ff */
[----:B---3--:R-:W-:Y:S01]  /*20ef0*/  ISETP.LT.AND P4, PT, R3, c[0x0][0x17c], !P0 ;  /* 0x00005f0003007a0c */ /* 0x008fe20004781270 */
[----:B------:R-:W-:Y:S01]  /*20f00*/  IMAD R3, R12, 0x2, R4 ;  /* 0x000000020c037824 */ /* 0x000fe200078e0204 */
[----:B------:R-:W-:-:S04]  /*20f10*/  LEA.HI.X.SX32 R25, R4, R0, 0x2, P6 ;  /* 0x0000000004197211 */ /* 0x000fc800030f16ff */
[C---:B------:R-:W-:Y:S01]  /*20f20*/  LEA R26, P2, R3.reuse, R2, 0x2 ;  /* 0x00000002031a7211 */ /* 0x040fe200078410ff */
[----:B------:R-:W-:Y:S01]  /*20f30*/  IMAD R4, R12, 0x2, R3 ;  /* 0x000000020c047824 */ /* 0x000fe200078e0203 */
[----:B--2---:R1:W-:Y:S02]  /*20f40*/  @P5 STG.E [R24.64], R27 ;  /* 0x0000001b18005986 */ /* 0x0043e4000c10190c */
[----:B-1----:R-:W-:Y:S02]  /*20f50*/  LEA.HI.X.SX32 R27, R3, R0, 0x2, P2 ;  /* 0x00000000031b7211 */ /* 0x002fe400010f16ff */
[----:B------:R-:W2:Y:S04]  /*20f60*/  LDL.LU R3, [R1+0x124] ;  /* 0x0001240001037983 */ /* 0x000ea80000300800 */
[----:B------:R-:W3:Y:S01]  /*20f70*/  LDL.LU R25, [R1+0x120] ;  /* 0x0001200001197983 */ /* 0x000ee20000300800 */
[----:B------:R-:W-:-:S03]  /*20f80*/  LEA R24, P6, R4, R2, 0x2 ;  /* 0x0000000204187211 */ /* 0x000fc600078c10ff */
[----:B------:R1:W-:Y:S04]  /*20f90*/  @P3 STG.E [R26.64], R8 ;  /* 0x000000081a003986 */ /* 0x0003e8000c10190c */
[----:B-1----:R-:W4:Y:S04]  /*20fa0*/  LDL.LU R26, [R1+0xa4] ;  /* 0x0000a400011a7983 */ /* 0x002f280000300800 */
[----:B------:R-:W4:Y:S01]  /*20fb0*/  LDL.LU R27, [R1+0x94] ;  /* 0x00009400011b7983 */ /* 0x000f220000300800 */
[----:B--2---:R-:W-:Y:S01]  /*20fc0*/  ISETP.LT.AND P2, PT, R3, c[0x0][0x17c], !P0 ;  /* 0x00005f0003007a0c */ /* 0x004fe20004741270 */
[----:B------:R-:W-:Y:S01]  /*20fd0*/  IMAD R3, R12, 0x2, R4 ;  /* 0x000000020c037824 */ /* 0x000fe200078e0204 */
[----:B---3--:R-:W-:-:S02]  /*20fe0*/  ISETP.LT.AND P5, PT, R25, c[0x0][0x17c], !P0 ;  /* 0x00005f0019007a0c */ /* 0x008fc400047a1270 */
[----:B------:R-:W-:Y:S02]  /*20ff0*/  LEA.HI.X.SX32 R25, R4, R0, 0x2, P6 ;  /* 0x0000000004197211 */ /* 0x000fe400030f16ff */
[C---:B------:R-:W-:Y:S01]  /*21000*/  LEA R4, P3, R3.reuse, R2, 0x2 ;  /* 0x0000000203047211 */ /* 0x040fe200078610ff */
[----:B------:R-:W-:Y:S02]  /*21010*/  IMAD R8, R12, 0x2, R3 ;  /* 0x000000020c087824 */ /* 0x000fe400078e0203 */
[----:B------:R1:W-:Y:S02]  /*21020*/  @P4 STG.E [R24.64], R5 ;  /* 0x0000000518004986 */ /* 0x0003e4000c10190c */
[----:B-1----:R-:W-:Y:S02]  /*21030*/  LEA.HI.X.SX32 R5, R3, R0, 0x2, P3 ;  /* 0x0000000003057211 */ /* 0x002fe400018f16ff */
[----:B------:R-:W2:Y:S04]  /*21040*/  LDL.LU R3, [R1+0x12c] ;  /* 0x00012c0001037983 */ /* 0x000ea80000300800 */
[----:B------:R-:W3:Y:S01]  /*21050*/  LDL.LU R25, [R1+0x128] ;  /* 0x0001280001197983 */ /* 0x000ee20000300800 */
[----:B------:R-:W-:-:S03]  /*21060*/  LEA R24, P6, R8, R2, 0x2 ;  /* 0x0000000208187211 */ /* 0x000fc600078c10ff */
[----:B----4-:R1:W-:Y:S04]  /*21070*/  @P1 STG.E [R4.64], R26 ;  /* 0x0000001a04001986 */ /* 0x0103e8000c10190c */
[----:B-1----:R-:W4:Y:S01]  /*21080*/  LDL.LU R26, [R1+0x144] ;  /* 0x00014400011a7983 */ /* 0x002f220000300800 */
[----:B--2---:R-:W-:Y:S01]  /*21090*/  ISETP.LT.AND P3, PT, R3, c[0x0][0x17c], !P0 ;  /* 0x00005f0003007a0c */ /* 0x004fe20004761270 */
[----:B------:R-:W-:Y:S01]  /*210a0*/  IMAD R3, R12, 0x2, R8 ;  /* 0x000000020c037824 */ /* 0x000fe200078e0208 */
[----:B---3--:R-:W-:Y:S02]  /*210b0*/  ISETP.LT.AND P4, PT, R25, c[0x0][0x17c], !P0 ;  /* 0x00005f0019007a0c */ /* 0x008fe40004781270 */
[----:B------:R-:W-:Y:S02]  /*210c0*/  LEA.HI.X.SX32 R25, R8, R0, 0x2, P6 ;  /* 0x0000000008197211 */ /* 0x000fe400030f16ff */
[----:B------:R-:W-:Y:S01]  /*210d0*/  LEA R4, P1, R3, R2, 0x2 ;  /* 0x0000000203047211 */ /* 0x000fe200078210ff */
[----:B------:R-:W-:-:S02]  /*210e0*/  IMAD R8, R12, 0x2, R3 ;  /* 0x000000020c087824 */ /* 0x000fc400078e0203 */
[----:B------:R1:W-:Y:S01]  /*210f0*/  @P5 STG.E [R24.64], R27 ;  /* 0x0000001b18005986 */ /* 0x0003e2000c10190c */
[----:B------:R-:W-:-:S03]  /*21100*/  LEA.HI.X.SX32 R5, R3, R0, 0x2, P1 ;  /* 0x0000000003057211 */ /* 0x000fc600008f16ff */
[----:B-1----:R-:W2:Y:S04]  /*21110*/  LDL.LU R27, [R1+0x4] ;  /* 0x00000400011b7983 */ /* 0x002ea80000300800 */
[----:B------:R-:W3:Y:S01]  /*21120*/  LDL.LU R3, [R1+0x130] ;  /* 0x0001300001037983 */ /* 0x000ee20000300800 */
[----:B------:R-:W-:-:S04]  /*21130*/  LEA R24, P6, R8, R2, 0x2 ;  /* 0x0000000208187211 */ /* 0x000fc800078c10ff */
[----:B------:R-:W-:Y:S01]  /*21140*/  LEA.HI.X.SX32 R25, R8, R0, 0x2, P6 ;  /* 0x0000000008197211 */ /* 0x000fe200030f16ff */
[----:B------:R1:W-:Y:S01]  /*21150*/  @P2 STG.E [R4.64], R16 ;  /* 0x0000001004002986 */ /* 0x0003e2000c10190c */
[----:B------:R-:W-:-:S03]  /*21160*/  ISETP.LT.AND P1, PT, R20, c[0x0][0x17c], !P0 ;  /* 0x00005f0014007a0c */ /* 0x000fc60004721270 */
[----:B------:R-:W2:Y:S04]  /*21170*/  LDL.LU R20, [R1+0x148] ;  /* 0x0001480001147983 */ /* 0x000ea80000300800 */
[----:B------:R4:W-:Y:S04]  /*21180*/  @P4 STG.E [R24.64], R9 ;  /* 0x0000000918004986 */ /* 0x0009e8000c10190c */
[----:B-1----:R-:W2:Y:S04]  /*21190*/  LDL.LU R16, [R1+0x14c] ;  /* 0x00014c0001107983 */ /* 0x002ea80000300800 */
[----:B----4-:R-:W4:Y:S01]  /*211a0*/  LDL.LU R24, [R1+0x64] ;  /* 0x0000640001187983 */ /* 0x010f220000300800 */
[----:B---3--:R-:W-:Y:S01]  /*211b0*/  ISETP.LT.AND P5, PT, R3, c[0x0][0x17c], !P0 ;  /* 0x00005f0003007a0c */ /* 0x008fe200047a1270 */
[----:B------:R-:W-:-:S05]  /*211c0*/  IMAD R3, R12, 0x2, R8 ;  /* 0x000000020c037824 */ /* 0x000fca00078e0208 */
[----:B------:R-:W-:Y:S01]  /*211d0*/  LEA R4, P2, R3, R2, 0x2 ;  /* 0x0000000203047211 */ /* 0x000fe200078410ff */
[----:B------:R-:W-:-:S03]  /*211e0*/  IMAD R12, R12, 0x2, R3 ;  /* 0x000000020c0c7824 */ /* 0x000fc600078e0203 */
[----:B------:R-:W-:Y:S02]  /*211f0*/  LEA.HI.X.SX32 R5, R3, R0, 0x2, P2 ;  /* 0x0000000003057211 */ /* 0x000fe400010f16ff */
[----:B------:R-:W3:Y:S04]  /*21200*/  LDL.LU R3, [R1+0x13c] ;  /* 0x00013c0001037983 */ /* 0x000ee80000300800 */
[----:B------:R-:W2:Y:S04]  /*21210*/  LDL.LU R9, [R1+0x138] ;  /* 0x0001380001097983 */ /* 0x000ea80000300800 */
[----:B----4-:R1:W-:Y:S04]  /*21220*/  @P3 STG.E [R4.64], R24 ;  /* 0x0000001804003986 */ /* 0x0103e8000c10190c */
[----:B-1----:R-:W4:Y:S04]  /*21230*/  LDL.LU R24, [R1+0x154] ;  /* 0x0001540001187983 */ /* 0x002f280000300800 */
[----:B------:R-:W4:Y:S01]  /*21240*/  LDL.LU R5, [R1+0x34] ;  /* 0x0000340001057983 */ /* 0x000f220000300800 */
[----:B------:R-:W-:Y:S01]  /*21250*/  IMAD.MOV.U32 R25, RZ, RZ, c[0x0][0x198] ;  /* 0x00006600ff197624 */ /* 0x000fe200078e00ff */
[----:B------:R-:W-:-:S02]  /*21260*/  LEA R8, P6, R12, R2, 0x2 ;  /* 0x000000020c087211 */ /* 0x000fc400078c10ff */
[----:B---3--:R-:W-:Y:S01]  /*21270*/  ISETP.LT.AND P2, PT, R3, c[0x0][0x17c], !P0 ;  /* 0x00005f0003007a0c */ /* 0x008fe20004741270 */
[----:B------:R-:W-:Y:S01]  /*21280*/  IMAD R3, R25, 0x2, R12 ;  /* 0x0000000219037824 */ /* 0x000fe200078e020c */
[----:B--2---:R-:W-:Y:S02]  /*21290*/  ISETP.LT.AND P4, PT, R9, c[0x0][0x17c], !P0 ;  /* 0x00005f0009007a0c */ /* 0x004fe40004781270 */
[----:B------:R-:W-:Y:S02]  /*212a0*/  LEA.HI.X.SX32 R9, R12, R0, 0x2, P6 ;  /* 0x000000000c097211 */ /* 0x000fe400030f16ff */
[----:B------:R-:W-:Y:S01]  /*212b0*/  LEA R4, P3, R3, R2, 0x2 ;  /* 0x0000000203047211 */ /* 0x000fe200078610ff */
[----:B------:R-:W-:Y:S02]  /*212c0*/  IMAD R12, R25, 0x2, R3 ;  /* 0x00000002190c7824 */ /* 0x000fe400078e0203 */
[----:B----4-:R1:W-:Y:S02]  /*212d0*/  @P5 STG.E [R8.64], R5 ;  /* 0x0000000508005986 */ /* 0x0103e4000c10190c */
[----:B-1----:R-:W-:-:S02]  /*212e0*/  LEA.HI.X.SX32 R5, R3, R0, 0x2, P3 ;  /* 0x0000000003057211 */ /* 0x002fc400018f16ff */
[----:B------:R-:W2:Y:S01]  /*212f0*/  LDL.LU R3, [R1+0x140] ;  /* 0x0001400001037983 */ /* 0x000ea20000300800 */
[----:B------:R-:W-:-:S04]  /*21300*/  LEA R8, P6, R12, R2, 0x2 ;  /* 0x000000020c087211 */ /* 0x000fc800078c10ff */
[----:B------:R-:W-:Y:S01]  /*21310*/  LEA.HI.X.SX32 R9, R12, R0, 0x2, P6 ;  /* 0x000000000c097211 */ /* 0x000fe200030f16ff */
[----:B------:R1:W-:Y:S04]  /*21320*/  @P1 STG.E [R4.64], R27 ;  /* 0x0000001b04001986 */ /* 0x0003e8000c10190c */
[----:B------:R3:W-:Y:S01]  /*21330*/  @P4 STG.E [R8.64], R13 ;  /* 0x0000000d08004986 */ /* 0x0007e2000c10190c */
[----:B------:R-:W-:Y:S02]  /*21340*/  ISETP.LT.AND P3, PT, R26, c[0x0][0x17c], !P0 ;  /* 0x00005f001a007a0c */ /* 0x000fe40004761270 */
[----:B------:R-:W-:Y:S01]  /*21350*/  ISETP.LT.AND P4, PT, R20, c[0x0][0x17c], !P0 ;  /* 0x00005f0014007a0c */ /* 0x000fe20004781270 */
[----:B------:R-:W4:Y:S04]  /*21360*/  LDL.LU R26, [R1+0x158] ;  /* 0x00015800011a7983 */ /* 0x000f280000300800 */
[----:B-1----:R-:W4:Y:S04]  /*21370*/  LDL.LU R27, [R1+0x58] ;  /* 0x00005800011b7983 */ /* 0x002f280000300800 */
[----:B------:R-:W4:Y:S01]  /*21380*/  LDL.LU R20, [R1+0x48] ;  /* 0x0000480001147983 */ /* 0x000f220000300800 */
[----:B--2---:R-:W-:Y:S01]  /*21390*/  ISETP.LT.AND P5, PT, R3, c[0x0][0x17c], !P0 ;  /* 0x00005f0003007a0c */ /* 0x004fe200047a1270 */
[----:B------:R-:W-:-:S04]  /*213a0*/  IMAD R3, R25, 0x2, R12 ;  /* 0x0000000219037824 */ /* 0x000fc800078e020c */
[----:B------:R-:W-:Y:S01]  /*213b0*/  IMAD R12, R25, 0x2, R3 ;  /* 0x00000002190c7824 */ /* 0x000fe200078e0203 */
[----:B------:R-:W-:-:S04]  /*213c0*/  LEA R4, P1, R3, R2, 0x2 ;  /* 0x0000000203047211 */ /* 0x000fc800078210ff */
[C---:B---3--:R-:W-:Y:S02]  /*213d0*/  LEA R8, P6, R12.reuse, R2, 0x2 ;  /* 0x000000020c087211 */ /* 0x048fe400078c10ff */
[-C--:B------:R-:W-:Y:S01]  /*213e0*/  LEA.HI.X.SX32 R5, R3, R0.reuse, 0x2, P1 ;  /* 0x0000000003057211 */ /* 0x080fe200008f16ff */
[----:B------:R-:W-:Y:S01]  /*213f0*/  IMAD R3, R25, 0x2, R12 ;  /* 0x0000000219037824 */ /* 0x000fe200078e020c */
[----:B------:R-:W-:-:S03]  /*21400*/  LEA.HI.X.SX32 R9, R12, R0, 0x2, P6 ;  /* 0x000000000c097211 */ /* 0x000fc600030f16ff */
[----:B------:R1:W-:Y:S01]  /*21410*/  @P2 STG.E [R4.64], R10 ;  /* 0x0000000a04002986 */ /* 0x0003e2000c10190c */
[----:B------:R-:W-:Y:S01]  /*21420*/  ISETP.LT.AND P1, PT, R16, c[0x0][0x17c], !P0 ;  /* 0x00005f0010007a0c */ /* 0x000fe20004721270 */
[----:B------:R-:W-:Y:S02]  /*21430*/  IMAD R12, R25, 0x2, R3 ;  /* 0x00000002190c7824 */ /* 0x000fe400078e0203 */
[----:B------:R2:W-:Y:S01]  /*21440*/  @P5 STG.E [R8.64], R6 ;  /* 0x0000000608005986 */ /* 0x0005e2000c10190c */
[----:B-1----:R-:W-:-:S03]  /*21450*/  LEA R4, P2, R3, R2, 0x2 ;  /* 0x0000000203047211 */ /* 0x002fc600078410ff */
[----:B------:R-:W3:Y:S04]  /*21460*/  LDL.LU R10, [R1+0x5c8] ;  /* 0x0005c800010a7983 */ /* 0x000ee80000300800 */
[----:B------:R-:W3:Y:S01]  /*21470*/  LDL.LU R16, [R1+0x160] ;  /* 0x0001600001107983 */ /* 0x000ee20000300800 */
[----:B------:R-:W-:-:S03]  /*21480*/  LEA.HI.X.SX32 R5, R3, R0, 0x2, P2 ;  /* 0x0000000003057211 */ /* 0x000fc600010f16ff */
[----:B--2---:R-:W2:Y:S04]  /*21490*/  LDL.LU R6, [R1+0x5c4] ;  /* 0x0005c40001067983 */ /* 0x004ea80000300800 */
[----:B------:R-:W2:Y:S04]  /*214a0*/  LDL.LU R13, [R1+0x78] ;  /* 0x00007800010d7983 */ /* 0x000ea80000300800 */
[----:B------:R-:W2:Y:S01]  /*214b0*/  LDL.LU R3, [R1+0x150] ;  /* 0x0001500001037983 */ /* 0x000ea20000300800 */
[----:B------:R-:W-:-:S03]  /*214c0*/  LEA R8, P6, R12, R2, 0x2 ;  /* 0x000000020c087211 */ /* 0x000fc600078c10ff */
[----:B------:R1:W-:Y:S01]  /*214d0*/  @P3 STG.E [R4.64], R17 ;  /* 0x0000001104003986 */ /* 0x0003e2000c10190c */
[----:B------:R-:W-:Y:S02]  /*214e0*/  LEA.HI.X.SX32 R9, R12, R0, 0x2, P6 ;  /* 0x000000000c097211 */ /* 0x000fe400030f16ff */
[----:B------:R-:W-:Y:S02]  /*214f0*/  ISETP.LT.AND P2, PT, R24, c[0x0][0x17c], !P0 ;  /* 0x00005f0018007a0c */ /* 0x000fe40004741270 */
[----:B------:R-:W3:Y:S04]  /*21500*/  LDL.LU R24, [R1+0x16c] ;  /* 0x00016c0001187983 */ /* 0x000ee80000300800 */
[----:B------:R4:W-:Y:S04]  /*21510*/  @P4 STG.E [R8.64], R21 ;  /* 0x0000001508004986 */ /* 0x0009e8000c10190c */
[----:B-1----:R-:W3:Y:S04]  /*21520*/  LDL.LU R17, [R1+0x168] ;  /* 0x0001680001117983 */ /* 0x002ee80000300800 */
[----:B----4-:R-:W4:Y:S01]  /*21530*/  LDL.LU R21, [R1+0x164] ;  /* 0x0001640001157983 */ /* 0x010f220000300800 */
[----:B------:R-:W-:-:S02]  /*21540*/  ISETP.LT.AND P4, PT, R26, c[0x0][0x17c], !P0 ;  /* 0x00005f001a007a0c */ /* 0x000fc40004781270 */
[----:B--2---:R-:W-:Y:S01]  /*21550*/  ISETP.LT.AND P5, PT, R3, c[0x0][0x17c], !P0 ;  /* 0x00005f0003007a0c */ /* 0x004fe200047a1270 */
[----:B------:R-:W-:-:S05]  /*21560*/  IMAD R3, R25, 0x2, R12 ;  /* 0x0000000219037824 */ /* 0x000fca00078e020c */
[----:B------:R-:W-:Y:S01]  /*21570*/  LEA R4, P3, R3, R2, 0x2 ;  /* 0x0000000203047211 */ /* 0x000fe200078610ff */
[----:B------:R-:W-:-:S03]  /*21580*/  IMAD R12, R25, 0x2, R3 ;  /* 0x00000002190c7824 */ /* 0x000fc600078e0203 */
[----:B------:R-:W-:Y:S02]  /*21590*/  LEA.HI.X.SX32 R5, R3, R0, 0x2, P3 ;  /* 0x0000000003057211 */ /* 0x000fe400018f16ff */
[----:B------:R-:W2:Y:S04]  /*215a0*/  LDL.LU R3, [R1+0x15c] ;  /* 0x00015c0001037983 */ /* 0x000ea80000300800 */
[----:B------:R-:W4:Y:S04]  /*215b0*/  LDL.LU R26, [R1+0xa8] ;  /* 0x0000a800011a7983 */ /* 0x000f280000300800 */
[----:B------:R1:W-:Y:S04]  /*215c0*/  @P1 STG.E [R4.64], R27 ;  /* 0x0000001b04001986 */ /* 0x0003e8000c10190c */
[----:B-1----:R-:W4:Y:S01]  /*215d0*/  LDL.LU R27, [R1+0x98] ;  /* 0x00009800011b7983 */ /* 0x002f220000300800 */
[----:B------:R-:W-:-:S04]  /*215e0*/  LEA R8, P6, R12, R2, 0x2 ;  /* 0x000000020c087211 */ /* 0x000fc800078c10ff */
[----:B------:R-:W-:-:S05]  /*215f0*/  LEA.HI.X.SX32 R9, R12, R0, 0x2, P6 ;  /* 0x000000000c097211 */ /* 0x000fca00030f16ff */
[----:B------:R1:W-:Y:S01]  /*21600*/  @P5 STG.E [R8.64], R20 ;  /* 0x0000001408005986 */ /* 0x0003e2000c10190c */
[----:B---3--:R-:W-:-:S03]  /*21610*/  ISETP.LT.AND P5, PT, R16, c[0x0][0x17c], !P0 ;  /* 0x00005f0010007a0c */ /* 0x008fc600047a1270 */
[----:B-1----:R-:W3:Y:S04]  /*21620*/  LDL.LU R20, [R1+0x174] ;  /* 0x0001740001147983 */ /* 0x002ee80000300800 */
[----:B------:R-:W3:Y:S01]  /*21630*/  LDL.LU R16, [R1+0x88] ;  /* 0x0000880001107983 */ /* 0x000ee20000300800 */
[----:B--2---:R-:W-:Y:S01]  /*21640*/  ISETP.LT.AND P3, PT, R3, c[0x0][0x17c], !P0 ;  /* 0x00005f0003007a0c */ /* 0x004fe20004761270 */
[----:B------:R-:W-:-:S04]  /*21650*/  IMAD R3, R25, 0x2, R12 ;  /* 0x0000000219037824 */ /* 0x000fc800078e020c */
[----:B------:R-:W-:Y:S01]  /*21660*/  IMAD R12, R25, 0x2, R3 ;  /* 0x00000002190c7824 */ /* 0x000fe200078e0203 */
[----:B------:R-:W-:-:S04]  /*21670*/  LEA R4, P1, R3, R2, 0x2 ;  /* 0x0000000203047211 */ /* 0x000fc800078210ff */
[----:B------:R-:W-:Y:S01]  /*21680*/  LEA.HI.X.SX32 R5, R3, R0, 0x2, P1 ;  /* 0x0000000003057211 */ /* 0x000fe200008f16ff */
[----:B------:R-:W-:Y:S01]  /*21690*/  IMAD R3, R25, 0x2, R12 ;  /* 0x0000000219037824 */ /* 0x000fe200078e020c */
[----:B------:R-:W-:-:S03]  /*216a0*/  LEA R8, P6, R12, R2, 0x2 ;  /* 0x000000020c087211 */ /* 0x000fc600078c10ff */
[----:B------:R1:W-:Y:S01]  /*216b0*/  @P2 STG.E [R4.64], R13 ;  /* 0x0000000d04002986 */ /* 0x0003e2000c10190c */
[----:B------:R-:W-:Y:S01]  /*216c0*/  LEA.HI.X.SX32 R9, R12, R0, 0x2, P6 ;  /* 0x000000000c097211 */ /* 0x000fe200030f16ff */
[----:B------:R-:W-:-:S04]  /*216d0*/  IMAD R12, R25, 0x2, R3 ;  /* 0x00000002190c7824 */ /* 0x000fc800078e0203 */
[----:B------:R2:W-:Y:S01]  /*216e0*/  @P4 STG.E [R8.64], R6 ;  /* 0x0000000608004986 */ /* 0x0005e2000c10190c */
[----:B-1----:R-:W-:-:S04]  /*216f0*/  LEA R4, P2, R3, R2, 0x2 ;  /* 0x0000000203047211 */ /* 0x002fc800078410ff */
[----:B------:R-:W-:Y:S01]  /*21700*/  LEA.HI.X.SX32 R5, R3, R0, 0x2, P2 ;  /* 0x0000000003057211 */ /* 0x000fe200010f16ff */
[----:B------:R-:W-:Y:S01]  /*21710*/  IMAD R3, R25, 0x2, R12 ;  /* 0x0000000219037824 */ /* 0x000fe200078e020c */
[C---:B--2---:R-:W-:Y:S02]  /*21720*/  LEA R8, P6, R12.reuse, R2, 0x2 ;  /* 0x000000020c087211 */ /* 0x044fe400078c10ff */
[----:B----4-:R-:W-:Y:S01]  /*21730*/  ISETP.LT.AND P1, PT, R21, c[0x0][0x17c], !P0 ;  /* 0x00005f0015007a0c */ /* 0x010fe20004721270 */
[----:B------:R1:W-:Y:S01]  /*21740*/  @P3 STG.E [R4.64], R26 ;  /* 0x0000001a04003986 */ /* 0x0003e2000c10190c */
[----:B------:R-:W-:Y:S02]  /*21750*/  LEA.HI.X.SX32 R9, R12, R0, 0x2, P6 ;  /* 0x000000000c097211 */ /* 0x000fe400030f16ff */
[----:B------:R-:W-:Y:S01]  /*21760*/  ISETP.LT.AND P2, PT, R24, c[0x0][0x17c], !P0 ;  /* 0x00005f0018007a0c */ /* 0x000fe20004741270 */
[----:B------:R-:W2:Y:S01]  /*21770*/  LDL.LU R21, [R1+0x17c] ;  /* 0x00017c0001157983 */ /* 0x000ea20000300800 */
[----:B------:R-:W-:-:S03]  /*21780*/  ISETP.LT.AND P4, PT, R17, c[0x0][0x17c], !P0 ;  /* 0x00005f0011007a0c */ /* 0x000fc60004781270 */
[----:B------:R-:W4:Y:S04]  /*21790*/  LDL.LU R13, [R1+0x68] ;  /* 0x00006800010d7983 */ /* 0x000f280000300800 */
[----:B------:R-:W2:Y:S01]  /*217a0*/  LDL.LU R24, [R1+0x38] ;  /* 0x0000380001187983 */ /* 0x000ea20000300800 */
[----:B-1----:R-:W-:-:S03]  /*217b0*/  LEA R4, P3, R3, R2, 0x2 ;  /* 0x0000000203047211 */ /* 0x002fc600078610ff */
[----:B------:R-:W2:Y:S01]  /*217c0*/  LDL.LU R12, [R1+0x178] ;  /* 0x00017800010c7983 */ /* 0x000ea20000300800 */
[----:B------:R-:W-:Y:S01]  /*217d0*/  IMAD R6, R25, 0x2, R3 ;  /* 0x0000000219067824 */ /* 0x000fe200078e0203 */
[----:B------:R-:W-:Y:S02]  /*217e0*/  LEA.HI.X.SX32 R5, R3, R0, 0x2, P3 ;  /* 0x0000000003057211 */ /* 0x000fe400018f16ff */
[----:B------:R-:W4:Y:S04]  /*217f0*/  LDL.LU R17, [R1+0x180] ;  /* 0x0001800001117983 */ /* 0x000f280000300800 */
[----:B------:R-:W4:Y:S04]  /*21800*/  LDL.LU R26, [R1+0x184] ;  /* 0x00018400011a7983 */ /* 0x000f280000300800 */
[----:B------:R1:W-:Y:S04]  /*21810*/  @P5 STG.E [R8.64], R27 ;  /* 0x0000001b08005986 */ /* 0x0003e8000c10190c */
[----:B-1----:R-:W4:Y:S04]  /*21820*/  LDL.LU R27, [R1+0x8] ;  /* 0x00000800011b7983 */ /* 0x002f280000300800 */
[----:B------:R-:W4:Y:S01]  /*21830*/  LDL.LU R3, [R1+0x170] ;  /* 0x0001700001037983 */ /* 0x000f220000300800 */
[----:B---3--:R-:W-:-:S03]  /*21840*/  ISETP.LT.AND P3, PT, R20, c[0x0][0x17c], !P0 ;  /* 0x00005f0014007a0c */ /* 0x008fc60004761270 */
[----:B------:R-:W3:Y:S04]  /*21850*/  LDL.LU R20, [R1+0x188] ;  /* 0x0001880001147983 */ /* 0x000ee80000300800 */
[----:B------:R1:W-:Y:S04]  /*21860*/  @P1 STG.E [R4.64], R16 ;  /* 0x0000001004001986 */ /* 0x0003e8000c10190c */
[----:B-1----:R-:W3:Y:S01]  /*21870*/  LDL.LU R16, [R1+0x18c] ;  /* 0x00018c0001107983 */ /* 0x002ee20000300800 */
[----:B------:R-:W-:-:S04]  /*21880*/  LEA R8, P6, R6, R2, 0x2 ;  /* 0x0000000206087211 */ /* 0x000fc800078c10ff */
[----:B------:R-:W-:-:S05]  /*21890*/  LEA.HI.X.SX32 R9, R6, R0, 0x2, P6 ;  /* 0x0000000006097211 */ /* 0x000fca00030f16ff */
[----:B------:R1:W-:Y:S01]  /*218a0*/  @P4 STG.E [R8.64], R10 ;  /* 0x0000000a08004986 */ /* 0x0003e2000c10190c */
[----:B--2---:R-:W-:Y:S02]  /*218b0*/  ISETP.LT.AND P4, PT, R12, c[0x0][0x17c], !P0 ;  /* 0x00005f000c007a0c */ /* 0x004fe40004781270 */
[----:B----4-:R-:W-:Y:S01]  /*218c0*/  ISETP.LT.AND P5, PT, R3, c[0x0][0x17c], !P0 ;  /* 0x00005f0003007a0c */ /* 0x010fe200047a1270 */
[----:B------:R-:W-:-:S04]  /*218d0*/  IMAD R3, R25, 0x2, R6 ;  /* 0x0000000219037824 */ /* 0x000fc800078e0206 */
[----:B------:R-:W-:Y:S01]  /*218e0*/  IMAD R6, R25, 0x2, R3 ;  /* 0x0000000219067824 */ /* 0x000fe200078e0203 */
[----:B------:R-:W-:-:S04]  /*218f0*/  LEA R4, P1, R3, R2, 0x2 ;  /* 0x0000000203047211 */ /* 0x000fc800078210ff */
[----:B------:R-:W-:Y:S01]  /*21900*/  LEA.HI.X.SX32 R5, R3, R0, 0x2, P1 ;  /* 0x0000000003057211 */ /* 0x000fe200008f16ff */
[----:B------:R-:W-:Y:S01]  /*21910*/  IMAD R3, R25, 0x2, R6 ;  /* 0x0000000219037824 */ /* 0x000fe200078e0206 */
[----:B-1----:R-:W-:-:S03]  /*21920*/  LEA R8, P6, R6, R2, 0x2 ;  /* 0x0000000206087211 */ /* 0x002fc600078c10ff */
[----:B------:R1:W-:Y:S01]  /*21930*/  @P2 STG.E [R4.64], R13 ;  /* 0x0000000d04002986 */ /* 0x0003e2000c10190c */
[----:B------:R-:W-:Y:S01]  /*21940*/  LEA.HI.X.SX32 R9, R6, R0, 0x2, P6 ;  /* 0x0000000006097211 */ /* 0x000fe200030f16ff */
[----:B------:R-:W-:Y:S01]  /*21950*/  IMAD R6, R25, 0x2, R3 ;  /* 0x0000000219067824 */ /* 0x000fe200078e0203 */
[----:B------:R-:W-:-:S03]  /*21960*/  ISETP.LT.AND P1, PT, R21, c[0x0][0x17c], !P0 ;  /* 0x00005f0015007a0c */ /* 0x000fc60004721270 */
[----:B------:R2:W-:Y:S01]  /*21970*/  @P5 STG.E [R8.64], R24 ;  /* 0x0000001808005986 */ /* 0x0005e2000c10190c */
[----:B-1----:R-:W-:-:S03]  /*21980*/  LEA R4, P2, R3, R2, 0x2 ;  /* 0x0000000203047211 */ /* 0x002fc600078410ff */
[----:B------:R-:W4:Y:S01]  /*21990*/  LDL.LU R13, [R1+0x190] ;  /* 0x00019000010d7983 */ /* 0x000f220000300800 */
[----:B------:R-:W-:Y:S01]  /*219a0*/  LEA.HI.X.SX32 R5, R3, R0, 0x2, P2 ;  /* 0x0000000003057211 */ /* 0x000fe200010f16ff */
[C---:B------:R-:W-:Y:S01]  /*219b0*/  IMAD R3, R25.reuse, 0x2, R6 ;  /* 0x0000000219037824 */ /* 0x040fe200078e0206 */
[C---:B--2---:R-:W-:Y:S01]  /*219c0*/  LEA R8, P6, R6.reuse, R2, 0x2 ;  /* 0x0000000206087211 */ /* 0x044fe200078c10ff */
[----:B------:R-:W2:Y:S04]  /*219d0*/  LDL.LU R24, [R1+0x194] ;  /* 0x0001940001187983 */ /* 0x000ea80000300800 */
[----:B------:R1:W-:Y:S01]  /*219e0*/  @P3 STG.E [R4.64], R27 ;  /* 0x0000001b04003986 */ /* 0x0003e2000c10190c */
[----:B------:R-:W-:Y:S01]  /*219f0*/  LEA.HI.X.SX32 R9, R6, R0, 0x2, P6 ;  /* 0x0000000006097211 */ /* 0x000fe200030f16ff */
[----:B------:R-:W-:Y:S01]  /*21a00*/  IMAD R6, R25, 0x2, R3 ;  /* 0x0000000219067824 */ /* 0x000fe200078e0203 */
[----:B------:R-:W-:Y:S01]  /*21a10*/  ISETP.LT.AND P5, PT, R17, c[0x0][0x17c], !P0 ;  /* 0x00005f0011007a0c */ /* 0x000fe200047a1270 */
[----:B------:R-:W2:Y:S01]  /*21a20*/  LDL.LU R12, [R1+0x198] ;  /* 0x00019800010c7983 */ /* 0x000ea20000300800 */
[----:B------:R-:W-:-:S02]  /*21a30*/  ISETP.LT.AND P2, PT, R26, c[0x0][0x17c], !P0 ;  /* 0x00005f001a007a0c */ /* 0x000fc40004741270 */
[C---:B-1----:R-:W-:Y:S01]  /*21a40*/  LEA R4, P3, R3.reuse, R2, 0x2 ;  /* 0x0000000203047211 */ /* 0x042fe200078610ff */
[----:B------:R1:W-:Y:S03]  /*21a50*/  @P4 STG.E [R8.64], R14 ;  /* 0x0000000e08004986 */ /* 0x0003e6000c10190c */
[----:B------:R-:W-:Y:S01]  /*21a60*/  LEA.HI.X.SX32 R5, R3, R0, 0x2, P3 ;  /* 0x0000000003057211 */ /* 0x000fe200018f16ff */
[----:B------:R-:W2:Y:S01]  /*21a70*/  LDL.LU R26, [R1+0x19c] ;  /* 0x00019c00011a7983 */ /* 0x000ea20000300800 */
[----:B---3--:R-:W-:-:S03]  /*21a80*/  ISETP.LT.AND P4, PT, R20, c[0x0][0x17c], !P0 ;  /* 0x00005f0014007a0c */ /* 0x008fc60004781270 */
[----:B------:R-:W3:Y:S01]  /*21a90*/  LDL.LU R27, [R1+0x5c] ;  /* 0x00005c00011b7983 */ /* 0x000ee20000300800 */
[----:B-1----:R-:W-:-:S03]  /*21aa0*/  LEA R8, P6, R6, R2, 0x2 ;  /* 0x0000000206087211 */ /* 0x002fc600078c10ff */
[----:B------:R1:W-:Y:S01]  /*21ab0*/  @P1 STG.E [R4.64], R11 ;  /* 0x0000000b04001986 */ /* 0x0003e2000c10190c */
[----:B------:R-:W-:-:S03]  /*21ac0*/  LEA.HI.X.SX32 R9, R6, R0, 0x2, P6 ;  /* 0x0000000006097211 */ /* 0x000fc600030f16ff */
[----:B-1----:R-:W3:Y:S04]  /*21ad0*/  LDL.LU R11, [R1+0x5c0] ;  /* 0x0005c000010b7983 */ /* 0x002ee80000300800 */
[----:B------:R-:W3:Y:S01]  /*21ae0*/  LDL.LU R20, [R1+0x4c] ;  /* 0x00004c0001147983 */ /* 0x000ee20000300800 */
[----:B------:R-:W-:-:S03]  /*21af0*/  ISETP.LT.AND P3, PT, R16, c[0x0][0x17c], !P0 ;  /* 0x00005f0010007a0c */ /* 0x000fc60004761270 */
[----:B------:R1:W-:Y:S04]  /*21b00*/  @P5 STG.E [R8.64], R7 ;  /* 0x0000000708005986 */ /* 0x0003e8000c10190c */
[----:B-1----:R-:W3:Y:S04]  /*21b10*/  LDL.LU R7, [R1+0x5bc] ;  /* 0x0005bc0001077983 */ /* 0x002ee80000300800 */
[----:B------:R-:W3:Y:S04]  /*21b20*/  LDL.LU R21, [R1+0x1a0] ;  /* 0x0001a00001157983 */ /* 0x000ee80000300800 */
[----:B------:R-:W3:Y:S01]  /*21b30*/  LDL.LU R16, [R1+0x1a4] ;  /* 0x0001a40001107983 */ /* 0x000ee20000300800 */
[----:B------:R-:W-:-:S03]  /*21b40*/  IMAD R3, R25, 0x2, R6 ;  /* 0x0000000219037824 */ /* 0x000fc600078e0206 */
[----:B------:R-:W3:Y:S01]  /*21b50*/  LDL.LU R17, [R1+0x7c] ;  /* 0x00007c0001117983 */ /* 0x000ee20000300800 */
[----:B------:R-:W-:Y:S01]  /*21b60*/  IMAD R6, R25, 0x2, R3 ;  /* 0x0000000219067824 */ /* 0x000fe200078e0203 */
[----:B------:R-:W-:-:S04]  /*21b70*/  LEA R4, P1, R3, R2, 0x2 ;  /* 0x0000000203047211 */ /* 0x000fc800078210ff */
[----:B------:R-:W-:Y:S01]  /*21b80*/  LEA.HI.X.SX32 R5, R3, R0, 0x2, P1 ;  /* 0x0000000003057211 */ /* 0x000fe200008f16ff */
[----:B------:R-:W-:Y:S01]  /*21b90*/  IMAD R3, R25, 0x2, R6 ;  /* 0x0000000219037824 */ /* 0x000fe200078e0206 */
[----:B------:R-:W-:-:S04]  /*21ba0*/  LEA R8, P6, R6, R2, 0x2 ;  /* 0x0000000206087211 */ /* 0x000fc800078c10ff */
[----:B------:R-:W-:Y:S01]  /*21bb0*/  LEA.HI.X.SX32 R9, R6, R0, 0x2, P6 ;  /* 0x0000000006097211 */ /* 0x000fe200030f16ff */
[----:B------:R-:W-:Y:S01]  /*21bc0*/  IMAD R6, R25, 0x2, R3 ;  /* 0x0000000219067824 */ /* 0x000fe200078e0203 */
[----:B------:R1:W-:Y:S04]  /*21bd0*/  @P2 STG.E [R4.64], R18 ;  /* 0x0000001204002986 */ /* 0x0003e8000c10190c */
[----:B------:R1:W-:Y:S02]  /*21be0*/  @P4 STG.E [R8.64], R22 ;  /* 0x0000001608004986 */ /* 0x0003e4000c10190c */
[-C--:B-1----:R-:W-:Y:S02]  /*21bf0*/  LEA R4, P2, R3, R2.reuse, 0x2 ;  /* 0x0000000203047211 */ /* 0x082fe400078410ff */
[----:B------:R-:W-:-:S02]  /*21c00*/  LEA R8, P6, R6, R2, 0x2 ;  /* 0x0000000206087211 */ /* 0x000fc400078c10ff */
[-C--:B------:R-:W-:Y:S02]  /*21c10*/  LEA.HI.X.SX32 R5, R3, R0.reuse, 0x2, P2 ;  /* 0x0000000003057211 */ /* 0x080fe400010f16ff */
[----:B------:R-:W-:Y:S01]  /*21c20*/  LEA.HI.X.SX32 R9, R6, R0, 0x2, P6 ;  /* 0x0000000006097211 */ /* 0x000fe200030f16ff */
[----:B------:R-:W-:Y:S01]  /*21c30*/  IMAD R3, R25, 0x2, R6 ;  /* 0x0000000219037824 */ /* 0x000fe200078e0206 */
[----:B----4-:R-:W-:Y:S02]  /*21c40*/  ISETP.LT.AND P5, PT, R13, c[0x0][0x17c], !P0 ;  /* 0x00005f000d007a0c */ /* 0x010fe400047a1270 */
[----:B------:R-:W4:Y:S01]  /*21c50*/  LDL.LU R13, [R1+0x1a8] ;  /* 0x0001a800010d7983 */ /* 0x000f220000300800 */
[----:B--2---:R-:W-:-:S03]  /*21c60*/  ISETP.LT.AND P1, PT, R24, c[0x0][0x17c], !P0 ;  /* 0x00005f0018007a0c */ /* 0x004fc60004721270 */
[----:B------:R-:W2:Y:S01]  /*21c70*/  LDL.LU R24, [R1+0x1ac] ;  /* 0x0001ac0001187983 */ /* 0x000ea20000300800 */
[----:B------:R-:W-:-:S03]  /*21c80*/  ISETP.LT.AND P4, PT, R12, c[0x0][0x17c], !P0 ;  /* 0x00005f000c007a0c */ /* 0x000fc60004781270 */
[----:B------:R-:W2:Y:S01]  /*21c90*/  LDL.LU R12, [R1+0xac] ;  /* 0x0000ac00010c7983 */ /* 0x000ea20000300800 */
[----:B------:R-:W-:-:S03]  /*21ca0*/  ISETP.LT.AND P2, PT, R26, c[0x0][0x17c], !P0 ;  /* 0x00005f001a007a0c */ /* 0x000fc60004741270 */
[----:B------:R-:W2:Y:S04]  /*21cb0*/  LDL.LU R26, [R1+0x9c] ;  /* 0x00009c00011a7983 */ /* 0x000ea80000300800 */
[----:B---3--:R1:W-:Y:S04]  /*21cc0*/  @P3 STG.E [R4.64], R27 ;  /* 0x0000001b04003986 */ /* 0x0083e8000c10190c */
[----:B-1----:R-:W3:Y:S01]  /*21cd0*/  LDL.LU R27, [R1+0x1b4] ;  /* 0x0001b400011b7983 */ /* 0x002ee20000300800 */
[----:B------:R-:W-:-:S03]  /*21ce0*/  LEA R4, P3, R3, R2, 0x2 ;  /* 0x0000000203047211 */ /* 0x000fc600078610ff */
[----:B------:R1:W-:Y:S01]  /*21cf0*/  @P5 STG.E [R8.64], R20 ;  /* 0x0000001408005986 */ /* 0x0003e2000c10190c */
[----:B------:R-:W-:-:S03]  /*21d00*/  LEA.HI.X.SX32 R5, R3, R0, 0x2, P3 ;  /* 0x0000000003057211 */ /* 0x000fc600018f16ff */
[----:B-1----:R-:W3:Y:S01]  /*21d10*/  LDL.LU R20, [R1+0x1b8] ;  /* 0x0001b80001147983 */ /* 0x002ee20000300800 */
[----:B------:R-:W-:-:S03]  /*21d20*/  ISETP.LT.AND P3, PT, R16, c[0x0][0x17c], !P0 ;  /* 0x00005f0010007a0c */ /* 0x000fc60004761270 */
[----:B------:R-:W3:Y:S01]  /*21d30*/  LDL.LU R16, [R1+0x8c] ;  /* 0x00008c0001107983 */ /* 0x000ee20000300800 */
[----:B------:R-:W-:-:S05]  /*21d40*/  IMAD R6, R25, 0x2, R3 ;  /* 0x0000000219067824 */ /* 0x000fca00078e0203 */
[----:B------:R-:W-:Y:S01]  /*21d50*/  LEA R8, P6, R6, R2, 0x2 ;  /* 0x0000000206087211 */ /* 0x000fe200078c10ff */
[----:B------:R-:W-:-:S03]  /*21d60*/  IMAD R3, R25, 0x2, R6 ;  /* 0x0000000219037824 */ /* 0x000fc600078e0206 */
[----:B------:R-:W-:Y:S01]  /*21d70*/  LEA.HI.X.SX32 R9, R6, R0, 0x2, P6 ;  /* 0x0000000006097211 */ /* 0x000fe200030f16ff */
[----:B------:R1:W-:Y:S01]  /*21d80*/  @P1 STG.E [R4.64], R17 ;  /* 0x0000001104001986 */ /* 0x0003e2000c10190c */
[----:B------:R-:W-:Y:S01]  /*21d90*/  ISETP.LT.AND P5, PT, R21, c[0x0][0x17c], !P0 ;  /* 0x00005f0015007a0c */ /* 0x000fe200047a1270 */
[----:B------:R-:W-:Y:S02]  /*21da0*/  IMAD R10, R25, 0x2, R3 ;  /* 0x00000002190a7824 */ /* 0x000fe400078e0203 */
[----:B------:R-:W3:Y:S04]  /*21db0*/  LDL.LU R21, [R1+0x1bc] ;  /* 0x0001bc0001157983 */ /* 0x000ee80000300800 */
[----:B------:R1:W-:Y:S04]  /*21dc0*/  @P4 STG.E [R8.64], R7 ;  /* 0x0000000708004986 */ /* 0x0003e8000c10190c */
[----:B-1----:R-:W3:Y:S01]  /*21dd0*/  LDL.LU R17, [R1+0x1c0] ;  /* 0x0001c00001117983 */ /* 0x002ee20000300800 */
[----:B------:R-:W-:-:S02]  /*21de0*/  LEA R4, P1, R3, R2, 0x2 ;  /* 0x0000000203047211 */ /* 0x000fc400078210ff */
[C---:B------:R-:W-:Y:S02]  /*21df0*/  LEA R6, P6, R10.reuse, R2, 0x2 ;  /* 0x000000020a067211 */ /* 0x040fe400078c10ff */
[-C--:B------:R-:W-:Y:S01]  /*21e00*/  LEA.HI.X.SX32 R5, R3, R0.reuse, 0x2, P1 ;  /* 0x0000000003057211 */ /* 0x080fe200008f16ff */
[----:B------:R-:W-:Y:S01]  /*21e10*/  IMAD R3, R25, 0x2, R10 ;  /* 0x0000000219037824 */ /* 0x000fe200078e020a */
[----:B------:R-:W-:Y:S02]  /*21e20*/  LEA.HI.X.SX32 R7, R10, R0, 0x2, P6 ;  /* 0x000000000a077211 */ /* 0x000fe400030f16ff */
[----:B----4-:R-:W-:Y:S02]  /*21e30*/  ISETP.LT.AND P4, PT, R13, c[0x0][0x17c], !P0 ;  /* 0x00005f000d007a0c */ /* 0x010fe40004781270 */
[----:B------:R-:W4:Y:S01]  /*21e40*/  LDL.LU R13, [R1+0x6c] ;  /* 0x00006c00010d7983 */ /* 0x000f220000300800 */
[----:B--2---:R-:W-:-:S03]  /*21e50*/  ISETP.LT.AND P1, PT, R24, c[0x0][0x17c], !P0 ;  /* 0x00005f0018007a0c */ /* 0x004fc60004721270 */
[----:B------:R-:W2:Y:S04]  /*21e60*/  LDL.LU R24, [R1+0x3c] ;  /* 0x00003c0001187983 */ /* 0x000ea80000300800 */
[----:B------:R1:W-:Y:S02]  /*21e70*/  @P2 STG.E [R4.64], R12 ;  /* 0x0000000c04002986 */ /* 0x0003e4000c10190c */
[C---:B-1----:R-:W-:Y:S02]  /*21e80*/  LEA R4, P2, R3.reuse, R2, 0x2 ;  /* 0x0000000203047211 */ /* 0x042fe400078410ff */
[----:B------:R1:W-:Y:S02]  /*21e90*/  @P5 STG.E [R6.64], R26 ;  /* 0x0000001a06005986 */ /* 0x0003e4000c10190c */
[----:B------:R-:W-:-:S02]  /*21ea0*/  LEA.HI.X.SX32 R5, R3, R0, 0x2, P2 ;  /* 0x0000000003057211 */ /* 0x000fc400010f16ff */
[----:B-1----:R-:W2:Y:S01]  /*21eb0*/  LDL.LU R26, [R1+0x1c8] ;  /* 0x0001c800011a7983 */ /* 0x002ea20000300800 */
[----:B---3--:R-:W-:-:S03]  /*21ec0*/  ISETP.LT.AND P2, PT, R27, c[0x0][0x17c], !P0 ;  /* 0x00005f001b007a0c */ /* 0x008fc60004741270 */
[----:B------:R-:W3:Y:S01]  /*21ed0*/  LDL.LU R27, [R1+0x1c4] ;  /* 0x0001c400011b7983 */ /* 0x000ee20000300800 */
[----:B------:R-:W-:-:S03]  /*21ee0*/  ISETP.LT.AND P5, PT, R20, c[0x0][0x17c], !P0 ;  /* 0x00005f0014007a0c */ /* 0x000fc600047a1270 */
[----:B------:R-:W3:Y:S04]  /*21ef0*/  LDL.LU R20, [R1+0x1b0] ;  /* 0x0001b00001147983 */ /* 0x000ee80000300800 */
[----:B------:R1:W-:Y:S04]  /*21f00*/  @P3 STG.E [R4.64], R16 ;  /* 0x0000001004003986 */ /* 0x0003e8000c10190c */
[----:B-1----:R-:W3:Y:S01]  /*21f10*/  LDL.LU R16, [R1+0xc] ;  /* 0x00000c0001107983 */ /* 0x002ee20000300800 */
[----:B------:R-:W-:-:S04]  /*21f20*/  IMAD R8, R25, 0x2, R3 ;  /* 0x0000000219087824 */ /* 0x000fc800078e0203 */
[----:B------:R-:W-:Y:S01]  /*21f30*/  IMAD R9, R25, 0x2, R8 ;  /* 0x0000000219097824 */ /* 0x000fe200078e0208 */
[----:B------:R-:W-:-:S04]  /*21f40*/  LEA R6, P6, R8, R2, 0x2 ;  /* 0x0000000208067211 */ /* 0x000fc800078c10ff */
[----:B------:R-:W-:Y:S01]  /*21f50*/  LEA.HI.X.SX32 R7, R8, R0, 0x2, P6 ;  /* 0x0000000008077211 */ /* 0x000fe200030f16ff */
[----:B------:R-:W-:Y:S01]  /*21f60*/  IMAD R8, R25, 0x2, R9 ;  /* 0x0000000219087824 */ /* 0x000fe200078e0209 */
[----:B------:R-:W-:-:S03]  /*21f70*/  LEA R4, P3, R9, R2, 0x2 ;  /* 0x0000000209047211 */ /* 0x000fc600078610ff */
[----:B------:R-:W-:Y:S01]  /*21f80*/  IMAD R3, R25, 0x2, R8 ;  /* 0x0000000219037824 */ /* 0x000fe200078e0208 */
[----:B------:R-:W-:-:S03]  /*21f90*/  LEA.HI.X.SX32 R5, R9, R0, 0x2, P3 ;  /* 0x0000000009057211 */ /* 0x000fc600018f16ff */
[C---:B------:R-:W-:Y:S01]  /*21fa0*/  IMAD R9, R25.reuse, 0x2, R3 ;  /* 0x0000000219097824 */ /* 0x040fe200078e0203 */
[----:B------:R1:W-:Y:S03]  /*21fb0*/  @P4 STG.E [R6.64], R11 ;  /* 0x0000000b06004986 */ /* 0x0003e6000c10190c */
[----:B------:R-:W-:Y:S01]  /*21fc0*/  IMAD R10, R25, 0x2, R9 ;  /* 0x00000002190a7824 */ /* 0x000fe200078e0209 */
[----:B------:R-:W-:Y:S02]  /*21fd0*/  ISETP.LT.AND P3, PT, R17, c[0x0][0x17c], !P0 ;  /* 0x00005f0011007a0c */ /* 0x000fe40004761270 */
[----:B-1----:R-:W-:-:S04]  /*21fe0*/  LEA R6, P6, R8, R2, 0x2 ;  /* 0x0000000208067211 */ /* 0x002fc800078c10ff */
[----:B------:R-:W-:Y:S02]  /*21ff0*/  LEA.HI.X.SX32 R7, R8, R0, 0x2, P6 ;  /* 0x0000000008077211 */ /* 0x000fe400030f16ff */
[----:B------:R-:W-:Y:S01]  /*22000*/  ISETP.LT.AND P4, PT, R21, c[0x0][0x17c], !P0 ;  /* 0x00005f0015007a0c */ /* 0x000fe20004781270 */
[----:B----4-:R1:W-:Y:S02]  /*22010*/  @P1 STG.E [R4.64], R13 ;  /* 0x0000000d04001986 */ /* 0x0103e4000c10190c */
[----:B-1----:R-:W-:Y:S01]  /*22020*/  IMAD R13, R25, 0x2, R10 ;  /* 0x00000002190d7824 */ /* 0x002fe200078e020a */
[----:B------:R-:W-:-:S03]  /*22030*/  LEA R4, P1, R3, R2, 0x2 ;  /* 0x0000000203047211 */ /* 0x000fc600078210ff */
[----:B------:R-:W-:Y:S01]  /*22040*/  IMAD R17, R25, 0x2, R13 ;  /* 0x0000000219117824 */ /* 0x000fe200078e020d */
[----:B--2---:R1:W-:Y:S01]  /*22050*/  @P2 STG.E [R6.64], R24 ;  /* 0x0000001806002986 */ /* 0x0043e2000c10190c */
[----:B------:R-:W-:Y:S02]  /*22060*/  LEA.HI.X.SX32 R5, R3, R0, 0x2, P1 ;  /* 0x0000000003057211 */ /* 0x000fe400008f16ff */
[-C--:B------:R-:W-:Y:S01]  /*22070*/  LEA R8, P2, R9, R2.reuse, 0x2 ;  /* 0x0000000209087211 */ /* 0x080fe200078410ff */
[----:B------:R-:W-:Y:S01]  /*22080*/  IMAD R3, R25, 0x2, R17 ;  /* 0x0000000219037824 */ /* 0x000fe200078e0211 */
[----:B------:R-:W-:Y:S02]  /*22090*/  LEA R12, P1, R13, R2, 0x2 ;  /* 0x000000020d0c7211 */ /* 0x000fe400078210ff */
[----:B------:R-:W-:Y:S02]  /*220a0*/  LEA.HI.X.SX32 R9, R9, R0, 0x2, P2 ;  /* 0x0000000009097211 */ /* 0x000fe400010f16ff */
[----:B-1----:R-:W-:-:S02]  /*220b0*/  LEA R6, P6, R10, R2, 0x2 ;  /* 0x000000020a067211 */ /* 0x002fc400078c10ff */
[-C--:B------:R-:W-:Y:S02]  /*220c0*/  LEA.HI.X.SX32 R13, R13, R0.reuse, 0x2, P1 ;  /* 0x000000000d0d7211 */ /* 0x080fe400008f16ff */
[----:B------:R-:W-:Y:S02]  /*220d0*/  LEA.HI.X.SX32 R7, R10, R0, 0x2, P6 ;  /* 0x000000000a077211 */ /* 0x000fe400030f16ff */
[C---:B------:R-:W-:Y:S02]  /*220e0*/  LEA R10, P6, R3.reuse, R2, 0x2 ;  /* 0x00000002030a7211 */ /* 0x040fe400078c10ff */
[----:B------:R-:W-:Y:S02]  /*220f0*/  ISETP.LT.AND P2, PT, R26, c[0x0][0x17c], !P0 ;  /* 0x00005f001a007a0c */ /* 0x000fe40004741270 */
[----:B------:R-:W-:Y:S02]  /*22100*/  LEA.HI.X.SX32 R11, R3, R0, 0x2, P6 ;  /* 0x00000000030b7211 */ /* 0x000fe400030f16ff */
[----:B---3--:R-:W-:-:S02]  /*22110*/  ISETP.LT.AND P1, PT, R27, c[0x0][0x17c], !P0 ;  /* 0x00005f001b007a0c */ /* 0x008fc40004721270 */
[----:B------:R-:W-:-:S04]  /*22120*/  LEA R2, P6, R17, R2, 0x2 ;  /* 0x0000000211027211 */ /* 0x000fc800078c10ff */
[----:B------:R-:W-:Y:S02]  /*22130*/  LEA.HI.X.SX32 R3, R17, R0, 0x2, P6 ;  /* 0x0000000011037211 */ /* 0x000fe400030f16ff */
[----:B------:R-:W-:Y:S01]  /*22140*/  ISETP.LT.AND P0, PT, R20, c[0x0][0x17c], !P0 ;  /* 0x00005f0014007a0c */ /* 0x000fe20004701270 */
[----:B------:R1:W-:Y:S04]  /*22150*/  @P5 STG.E [R4.64], R16 ;  /* 0x0000001004005986 */ /* 0x0003e8000c10190c */
[----:B------:R1:W-:Y:S04]  /*22160*/  @P4 STG.E [R8.64], R15 ;  /* 0x0000000f08004986 */ /* 0x0003e8000c10190c */
[----:B------:R1:W-:Y:S04]  /*22170*/  @P3 STG.E [R6.64], R29 ;  /* 0x0000001d06003986 */ /* 0x0003e8000c10190c */
[----:B------:R1:W-:Y:S04]  /*22180*/  @P2 STG.E [R12.64], R28 ;  /* 0x0000001c0c002986 */ /* 0x0003e8000c10190c */
[----:B------:R1:W-:Y:S01]  /*22190*/  @P1 STG.E [R2.64], R19 ;  /* 0x0000001302001986 */ /* 0x0003e2000c10190c */
[----:B------:R-:W-:Y:S05]  /*221a0*/  @!P0 EXIT ;  /* 0x000000000000894d */ /* 0x000fea0003800000 */
[----:B------:R-:W-:Y:S01]  /*221b0*/  STG.E [R10.64], R23 ;  /* 0x000000170a007986 */ /* 0x000fe2000c10190c */
[----:B------:R-:W-:Y:S05]  /*221c0*/  EXIT ;  /* 0x000000000000794d */ /* 0x000fea0003800000 */
.L_x_3:
[----:B------:R-:W-:-:S00]  /*221d0*/  BRA `(.L_x_3) ;  /* 0xfffffff000007947 */ /* 0x000fc0000383ffff */
[----:B------:R-:W-:-:S00]  /*221e0*/  NOP ;  /* 0x0000000000007918 */ /* 0x000fc00000000000 */
        /* <DEDUP_REMOVED lines=9> */
.L_x_4:


//--------------------- .nv.shared.matmul_kernel  --------------------------
	.section	.nv.shared.matmul_kernel,"aw",@nobits
	.sectionflags	@""
	.align	16
